	.target	sm_90a

	.elftype	@"ET_EXEC"


//--------------------- .note.nv.tkinfo           --------------------------
	.section	.note.nv.tkinfo,"",@"SHT_NOTE"
	.sectionflags	@"SHF_NOTE_NV_TKINFO"
	.tkinfo
        /*0018*/ 	.word	0x00000002
        /*0030*/ 	.string	""
        /*0030*/ 	.string	"ptxas"
        /*0030*/ 	.string	"Cuda compilation tools, release 13.0, V13.0.88"
        /*0030*/ 	.string	"Build cuda_13.0.r13.0/compiler.36424714_0"
        /*0030*/ 	.string	"-v  -suppress-debug-info  -lineinfo  -arch sm_90a "



//--------------------- .note.nv.cuinfo           --------------------------
	.section	.note.nv.cuinfo,"",@"SHT_NOTE"
	.sectionflags	@"SHF_NOTE_NV_CUINFO"
        /*0018*/ 	.short	0x0002
        /*001a*/ 	.short	0x005a
        /*001c*/ 	.short	0x0082
	.zero		2


//--------------------- .nv.info                  --------------------------
	.section	.nv.info,"",@"SHT_CUDA_INFO"
	.align	4


	//----- nvinfo : EIATTR_REGCOUNT
	.align		4
        /*0000*/ 	.byte	0x04, 0x2f
        /*0002*/ 	.short	(.L_1 - .L_0)
	.align		4
.L_0:
        /*0004*/ 	.word	index@(matmul_kernel)
        /*0008*/ 	.word	0x000000ff


	//----- nvinfo : EIATTR_FRAME_SIZE
	.align		4
.L_1:
        /*000c*/ 	.byte	0x04, 0x11
        /*000e*/ 	.short	(.L_3 - .L_2)
	.align		4
.L_2:
        /*0010*/ 	.word	index@(matmul_kernel)
        /*0014*/ 	.word	0x000012d8


	//----- nvinfo : EIATTR_MIN_STACK_SIZE
	.align		4
.L_3:
        /*0018*/ 	.byte	0x04, 0x12
        /*001a*/ 	.short	(.L_5 - .L_4)
	.align		4
.L_4:
        /*001c*/ 	.word	index@(matmul_kernel)
        /*0020*/ 	.word	0x000012d8
.L_5:


//--------------------- .nv.compat                --------------------------
	.section	.nv.compat,"",@"SHT_CUDA_COMPAT_INFO"
	.align	4
        /*0000*/ 	.byte	0x02, 0x09, 0x01, 0x00, 0x02, 0x02, 0x04, 0x00, 0x02, 0x05, 0x05, 0x00, 0x03, 0x07, 0x01, 0x01
        /*0010*/ 	.byte	0x02, 0x03, 0x00, 0x00, 0x02, 0x06, 0x01, 0x00, 0x04, 0x0b, 0x08, 0x00, 0x00, 0x00, 0x00, 0x00
        /*0020*/ 	.byte	0x00, 0x00, 0x00, 0x00


//--------------------- .nv.info.matmul_kernel    --------------------------
	.section	.nv.info.matmul_kernel,"",@"SHT_CUDA_INFO"
	.sectionflags	@""
	.align	4


	//----- nvinfo : EIATTR_CUDA_API_VERSION
	.align		4
        /*0000*/ 	.byte	0x04, 0x37
        /*0002*/ 	.short	(.L_7 - .L_6)
.L_6:
        /*0004*/ 	.word	0x00000082


	//----- nvinfo : EIATTR_KPARAM_INFO
	.align		4
.L_7:
        /*0008*/ 	.byte	0x04, 0x17
        /*000a*/ 	.short	(.L_9 - .L_8)
.L_8:
        /*000c*/ 	.word	0x00000000
        /*0010*/ 	.short	0x000d
        /*0012*/ 	.short	0x0048
        /*0014*/ 	.byte	0x00, 0xf4, 0x21, 0x00


	//----- nvinfo : EIATTR_KPARAM_INFO
	.align		4
.L_9:
        /*0018*/ 	.byte	0x04, 0x17
        /*001a*/ 	.short	(.L_11 - .L_10)
.L_10:
        /*001c*/ 	.word	0x00000000
        /*0020*/ 	.short	0x000c
        /*0022*/ 	.short	0x0040
        /*0024*/ 	.byte	0x00, 0xf4, 0x21, 0x00


	//----- nvinfo : EIATTR_KPARAM_INFO
	.align		4
.L_11:
        /*0028*/ 	.byte	0x04, 0x17
        /*002a*/ 	.short	(.L_13 - .L_12)
.L_12:
        /*002c*/ 	.word	0x00000000
        /*0030*/ 	.short	0x000b
        /*0032*/ 	.short	0x0038
        /*0034*/ 	.byte	0x00, 0xf0, 0x11, 0x00


	//----- nvinfo : EIATTR_KPARAM_INFO
	.align		4
.L_13:
        /*0038*/ 	.byte	0x04, 0x17
        /*003a*/ 	.short	(.L_15 - .L_14)
.L_14:
        /*003c*/ 	.word	0x00000000
        /*0040*/ 	.short	0x000a
        /*0042*/ 	.short	0x0034
        /*0044*/ 	.byte	0x00, 0xf0, 0x11, 0x00


	//----- nvinfo : EIATTR_KPARAM_INFO
	.align		4
.L_15:
        /*0048*/ 	.byte	0x04, 0x17
        /*004a*/ 	.short	(.L_17 - .L_16)
.L_16:
        /*004c*/ 	.word	0x00000000
        /*0050*/ 	.short	0x0009
        /*0052*/ 	.short	0x0030
        /*0054*/ 	.byte	0x00, 0xf0, 0x11, 0x00


	//----- nvinfo : EIATTR_KPARAM_INFO
	.align		4
.L_17:
        /*0058*/ 	.byte	0x04, 0x17
        /*005a*/ 	.short	(.L_19 - .L_18)
.L_18:
        /*005c*/ 	.word	0x00000000
        /*0060*/ 	.short	0x0008
        /*0062*/ 	.short	0x002c
        /*0064*/ 	.byte	0x00, 0xf0, 0x11, 0x00


	//----- nvinfo : EIATTR_KPARAM_INFO
	.align		4
.L_19:
        /*0068*/ 	.byte	0x04, 0x17
        /*006a*/ 	.short	(.L_21 - .L_20)
.L_20:
        /*006c*/ 	.word	0x00000000
        /*0070*/ 	.short	0x0007
        /*0072*/ 	.short	0x0028
        /*0074*/ 	.byte	0x00, 0xf0, 0x11, 0x00


	//----- nvinfo : EIATTR_KPARAM_INFO
	.align		4
.L_21:
        /*0078*/ 	.byte	0x04, 0x17
        /*007a*/ 	.short	(.L_23 - .L_22)
.L_22:
        /*007c*/ 	.word	0x00000000
        /*0080*/ 	.short	0x0006
        /*0082*/ 	.short	0x0024
        /*0084*/ 	.byte	0x00, 0xf0, 0x11, 0x00


	//----- nvinfo : EIATTR_KPARAM_INFO
	.align		4
.L_23:
        /*0088*/ 	.byte	0x04, 0x17
        /*008a*/ 	.short	(.L_25 - .L_24)
.L_24:
        /*008c*/ 	.word	0x00000000
        /*0090*/ 	.short	0x0005
        /*0092*/ 	.short	0x0020
        /*0094*/ 	.byte	0x00, 0xf0, 0x11, 0x00


	//----- nvinfo : EIATTR_KPARAM_INFO
	.align		4
.L_25:
        /*0098*/ 	.byte	0x04, 0x17
        /*009a*/ 	.short	(.L_27 - .L_26)
.L_26:
        /*009c*/ 	.word	0x00000000
        /*00a0*/ 	.short	0x0004
        /*00a2*/ 	.short	0x001c
        /*00a4*/ 	.byte	0x00, 0xf0, 0x11, 0x00


	//----- nvinfo : EIATTR_KPARAM_INFO
	.align		4
.L_27:
        /*00a8*/ 	.byte	0x04, 0x17
        /*00aa*/ 	.short	(.L_29 - .L_28)
.L_28:
        /*00ac*/ 	.word	0x00000000
        /*00b0*/ 	.short	0x0003
        /*00b2*/ 	.short	0x0018
        /*00b4*/ 	.byte	0x00, 0xf0, 0x11, 0x00


	//----- nvinfo : EIATTR_KPARAM_INFO
	.align		4
.L_29:
        /*00b8*/ 	.byte	0x04, 0x17
        /*00ba*/ 	.short	(.L_31 - .L_30)
.L_30:
        /*00bc*/ 	.word	0x00000000
        /*00c0*/ 	.short	0x0002
        /*00c2*/ 	.short	0x0010
        /*00c4*/ 	.byte	0x00, 0xf4, 0x21, 0x00


	//----- nvinfo : EIATTR_KPARAM_INFO
	.align		4
.L_31:
        /*00c8*/ 	.byte	0x04, 0x17
        /*00ca*/ 	.short	(.L_33 - .L_32)
.L_32:
        /*00cc*/ 	.word	0x00000000
        /*00d0*/ 	.short	0x0001
        /*00d2*/ 	.short	0x0008
        /*00d4*/ 	.byte	0x00, 0xf4, 0x21, 0x00


	//----- nvinfo : EIATTR_KPARAM_INFO
	.align		4
.L_33:
        /*00d8*/ 	.byte	0x04, 0x17
        /*00da*/ 	.short	(.L_35 - .L_34)
.L_34:
        /*00dc*/ 	.word	0x00000000
        /*00e0*/ 	.short	0x0000
        /*00e2*/ 	.short	0x0000
        /*00e4*/ 	.byte	0x00, 0xf4, 0x21, 0x00


	//----- nvinfo : EIATTR_SPARSE_MMA_MASK
	.align		4
.L_35:
        /*00e8*/ 	.byte	0x03, 0x50
        /*00ea*/ 	.short	0x0000


	//----- nvinfo : EIATTR_MAXREG_COUNT
	.align		4
        /*00ec*/ 	.byte	0x03, 0x1b
        /*00ee*/ 	.short	0x00ff


	//----- nvinfo : EIATTR_NUM_BARRIERS
	.align		4
        /*00f0*/ 	.byte	0x02, 0x4c
        /*00f2*/ 	.byte	0x01
	.zero		1


	//----- nvinfo : EIATTR_ANNOTATIONS
	.align		4
        /*00f4*/ 	.byte	0x04, 0x55
        /*00f6*/ 	.short	(.L_37 - .L_36)


	//   ....[0]....
.L_36:
        /*00f8*/ 	.word	0x00000001
        /*00fc*/ 	.byte	0x70, 0x00, 0x00, 0x00, 0x01, 0x00, 0x00, 0x00, 0xb0, 0x00, 0x00, 0x00, 0x01, 0x00, 0x00, 0x00
        /* <DEDUP_REMOVED lines=2552> */
        /*a08c*/ 	.byte	0x70, 0xf5, 0x03, 0x00


	//----- nvinfo : EIATTR_MERCURY_ISA_VERSION
	.align		4
.L_37:
        /*a090*/ 	.byte	0x03, 0x5f
        /*a092*/ 	.short	0x0101


	//----- nvinfo : EIATTR_EXIT_INSTR_OFFSETS
	.align		4
        /*a094*/ 	.byte	0x04, 0x1c
        /*a096*/ 	.short	(.L_39 - .L_38)


	//   ....[0]....
.L_38:
        /*a098*/ 	.word	0x000401e0


	//   ....[1]....
        /*a09c*/ 	.word	0x00040200


	//----- nvinfo : EIATTR_REQNTID
	.align		4
.L_39:
        /*a0a0*/ 	.byte	0x04, 0x10
        /*a0a2*/ 	.short	(.L_41 - .L_40)
.L_40:
        /*a0a4*/ 	.word	0x00000080
        /*a0a8*/ 	.word	0x00000001
        /*a0ac*/ 	.word	0x00000001


	//----- nvinfo : EIATTR_CBANK_PARAM_SIZE
	.align		4
.L_41:
        /*a0b0*/ 	.byte	0x03, 0x19
        /*a0b2*/ 	.short	0x0050


	//----- nvinfo : EIATTR_PARAM_CBANK
	.align		4
        /*a0b4*/ 	.byte	0x04, 0x0a
        /*a0b6*/ 	.short	(.L_43 - .L_42)
	.align		4
.L_42:
        /*a0b8*/ 	.word	index@(.nv.constant0.matmul_kernel)
        /*a0bc*/ 	.short	0x0210
        /*a0be*/ 	.short	0x0050


	//----- nvinfo : EIATTR_SW_WAR
	.align		4
.L_43:
        /*a0c0*/ 	.byte	0x04, 0x36
        /*a0c2*/ 	.short	(.L_45 - .L_44)
.L_44:
        /*a0c4*/ 	.word	0x00000008
.L_45:


//--------------------- .nv.callgraph             --------------------------
	.section	.nv.callgraph,"",@"SHT_CUDA_CALLGRAPH"
	.align	4
	.sectionentsize	8
	.align		4
        /*0000*/ 	.word	0x00000000
	.align		4
        /*0004*/ 	.word	0xffffffff
	.align		4
        /*0008*/ 	.word	0x00000000
	.align		4
        /*000c*/ 	.word	0xfffffffe
	.align		4
        /*0010*/ 	.word	0x00000000
	.align		4
        /*0014*/ 	.word	0xfffffffd
	.align		4
        /*0018*/ 	.word	0x00000000
	.align		4
        /*001c*/ 	.word	0xfffffffc


//--------------------- .text.matmul_kernel       --------------------------
	.section	.text.matmul_kernel,"ax",@progbits
	.align	128
        .global         matmul_kernel
        .type           matmul_kernel,@function
        .size           matmul_kernel,(.L_x_3 - matmul_kernel)
        .other          matmul_kernel,@"STO_CUDA_ENTRY STV_DEFAULT"
matmul_kernel:
.text.matmul_kernel:
[----:B------:R-:W0:Y:S02]  /*0000*/  LDC R1, c[0x0][0x28] ;  /* 0x00000a00ff017b82 */ /* 0x000e240000000800 */
[----:B0-----:R-:W-:-:S06]  /*0010*/  VIADD R1, R1, 0xffffed28 ;  /* 0xffffed2801017836 */ /* 0x001fcc0000000000 */
[----:B------:R-:W0:Y:S01]  /*0020*/  LDC.64 R2, c[0x0][0x228] ;  /* 0x00008a00ff027b82 */ /* 0x000e220000000a00 */
[----:B------:R-:W1:Y:S01]  /*0030*/  S2R R7, SR_CTAID.X ;  /* 0x0000000000077919 */ /* 0x000e620000002500 */
[----:B------:R-:W-:Y:S01]  /*0040*/  UMOV UR5, 0x400 ;  /* 0x0000040000057882 */ /* 0x000fe20000000000 */
[----:B------:R-:W-:Y:S01]  /*0050*/  ULDC.64 UR32, c[0x0][0x208] ;  /* 0x0000820000207ab9 */ /* 0x000fe20000000a00 */
[----:B------:R-:W-:Y:S01]  /*0060*/  CS2R R24, SRZ ;  /* 0x0000000000187805 */ /* 0x000fe2000001ff00 */
[----:B------:R2:W-:Y:S01]  /*0070*/  STL [R1+0x400], RZ ;  /* 0x000400ff01007387 */ /* 0x0005e20000100800 */
[----:B------:R-:W-:Y:S02]  /*0080*/  CS2R R26, SRZ ;  /* 0x00000000001a7805 */ /* 0x000fe4000001ff00 */
[----:B------:R-:W-:Y:S01]  /*0090*/  CS2R R28, SRZ ;  /* 0x00000000001c7805 */ /* 0x000fe2000001ff00 */
[----:B------:R-:W3:Y:S01]  /*00a0*/  LDC R199, c[0x0][0x230] ;  /* 0x00008c00ffc77b82 */ /* 0x000ee20000000800 */
[----:B------:R2:W-:Y:S01]  /*00b0*/  STL [R1+0x404], RZ ;  /* 0x000404ff01007387 */ /* 0x0005e20000100800 */
[----:B------:R-:W-:-:S02]  /*00c0*/  CS2R R30, SRZ ;  /* 0x00000000001e7805 */ /* 0x000fc4000001ff00 */
[----:B------:R-:W-:Y:S02]  /*00d0*/  CS2R R32, SRZ ;  /* 0x0000000000207805 */ /* 0x000fe4000001ff00 */
[----:B------:R-:W-:Y:S01]  /*00e0*/  CS2R R34, SRZ ;  /* 0x0000000000227805 */ /* 0x000fe2000001ff00 */
[----:B------:R2:W-:Y:S01]  /*00f0*/  STL [R1+0x408], RZ ;  /* 0x000408ff01007387 */ /* 0x0005e20000100800 */
[----:B------:R-:W-:Y:S02]  /*0100*/  CS2R R36, SRZ ;  /* 0x0000000000247805 */ /* 0x000fe4000001ff00 */
[----:B------:R-:W-:Y:S01]  /*0110*/  CS2R R38, SRZ ;  /* 0x0000000000267805 */ /* 0x000fe2000001ff00 */
[----:B------:R-:W4:Y:S01]  /*0120*/  S2UR UR4, SR_CgaCtaId ;  /* 0x00000000000479c3 */ /* 0x000f220000008800 */
[----:B------:R2:W-:Y:S01]  /*0130*/  STL [R1+0x40c], RZ ;  /* 0x00040cff01007387 */ /* 0x0005e20000100800 */
[----:B------:R-:W-:Y:S02]  /*0140*/  CS2R R40, SRZ ;  /* 0x0000000000287805 */ /* 0x000fe4000001ff00 */
[----:B------:R-:W-:-:S02]  /*0150*/  CS2R R42, SRZ ;  /* 0x00000000002a7805 */ /* 0x000fc4000001ff00 */
[----:B------:R-:W-:Y:S01]  /*0160*/  CS2R R44, SRZ ;  /* 0x00000000002c7805 */ /* 0x000fe2000001ff00 */
[----:B------:R2:W-:Y:S01]  /*0170*/  STL [R1+0x410], RZ ;  /* 0x000410ff01007387 */ /* 0x0005e20000100800 */
[----:B------:R-:W-:Y:S02]  /*0180*/  CS2R R46, SRZ ;  /* 0x00000000002e7805 */ /* 0x000fe4000001ff00 */
[----:B------:R-:W-:Y:S01]  /*0190*/  CS2R R48, SRZ ;  /* 0x0000000000307805 */ /* 0x000fe2000001ff00 */
[----:B0-----:R-:W-:Y:S01]  /*01a0*/  VIADD R0, R3, 0x1ff ;  /* 0x000001ff03007836 */ /* 0x001fe20000000000 */
[----:B------:R2:W-:Y:S01]  /*01b0*/  STL [R1+0x414], RZ ;  /* 0x000414ff01007387 */ /* 0x0005e20000100800 */
[----:B------:R-:W-:Y:S02]  /*01c0*/  CS2R R50, SRZ ;  /* 0x0000000000327805 */ /* 0x000fe4000001ff00 */
[----:B------:R-:W-:Y:S02]  /*01d0*/  CS2R R52, SRZ ;  /* 0x0000000000347805 */ /* 0x000fe4000001ff00 */
[----:B------:R-:W-:Y:S01]  /*01e0*/  CS2R R54, SRZ ;  /* 0x0000000000367805 */ /* 0x000fe2000001ff00 */
[----:B------:R2:W-:Y:S01]  /*01f0*/  STL [R1+0x418], RZ ;  /* 0x000418ff01007387 */ /* 0x0005e20000100800 */
[----:B------:R-:W-:-:S02]  /*0200*/  SHF.R.S32.HI R5, RZ, 0x1f, R0 ;  /* 0x0000001fff057819 */ /* 0x000fc40000011400 */
[----:B------:R-:W-:Y:S01]  /*0210*/  CS2R R56, SRZ ;  /* 0x0000000000387805 */ /* 0x000fe2000001ff00 */
[----:B---3--:R-:W-:Y:S01]  /*0220*/  VIADD R199, R199, 0x1f ;  /* 0x0000001fc7c77836 */ /* 0x008fe20000000000 */
[----:B------:R2:W-:Y:S01]  /*0230*/  STL [R1+0x41c], RZ ;  /* 0x00041cff01007387 */ /* 0x0005e20000100800 */
[----:B------:R-:W-:Y:S02]  /*0240*/  LEA.HI R5, R5, R0, RZ, 0x9 ;  /* 0x0000000005057211 */ /* 0x000fe400078f48ff */
[----:B------:R-:W-:Y:S02]  /*0250*/  CS2R R58, SRZ ;  /* 0x00000000003a7805 */ /* 0x000fe4000001ff00 */
[----:B-1----:R-:W-:Y:S01]  /*0260*/  IABS R10, R7 ;  /* 0x00000007000a7213 */ /* 0x002fe20000000000 */
[----:B------:R2:W-:Y:S01]  /*0270*/  STL [R1+0x420], RZ ;  /* 0x000420ff01007387 */ /* 0x0005e20000100800 */
[----:B------:R-:W-:Y:S02]  /*0280*/  SHF.R.S32.HI R5, RZ, 0x9, R5 ;  /* 0x00000009ff057819 */ /* 0x000fe40000011405 */
[----:B------:R-:W-:Y:S01]  /*0290*/  CS2R R60, SRZ ;  /* 0x00000000003c7805 */ /* 0x000fe2000001ff00 */
[----:B----4-:R-:W-:Y:S01]  /*02a0*/  ULEA UR5, UR4, UR5, 0x18 ;  /* 0x0000000504057291 */ /* 0x010fe2000f8ec03f */
[----:B------:R2:W-:Y:S01]  /*02b0*/  STL [R1+0x424], RZ ;  /* 0x000424ff01007387 */ /* 0x0005e20000100800 */
[----:B------:R-:W-:Y:S01]  /*02c0*/  CS2R R62, SRZ ;  /* 0x00000000003e7805 */ /* 0x000fe2000001ff00 */
[----:B------:R-:W-:Y:S01]  /*02d0*/  IMAD.SHL.U32 R6, R5, 0x4, RZ ;  /* 0x0000000405067824 */ /* 0x000fe200078e00ff */
[----:B------:R-:W-:Y:S01]  /*02e0*/  CS2R R64, SRZ ;  /* 0x0000000000407805 */ /* 0x000fe2000001ff00 */
[----:B------:R2:W-:Y:S01]  /*02f0*/  STL [R1+0x428], RZ ;  /* 0x000428ff01007387 */ /* 0x0005e20000100800 */
[----:B------:R-:W-:-:S02]  /*0300*/  CS2R R66, SRZ ;  /* 0x0000000000427805 */ /* 0x000fc4000001ff00 */
[----:B------:R-:W-:Y:S02]  /*0310*/  CS2R R68, SRZ ;  /* 0x0000000000447805 */ /* 0x000fe4000001ff00 */
[-C--:B------:R-:W-:Y:S01]  /*0320*/  IABS R9, R6.reuse ;  /* 0x0000000600097213 */ /* 0x080fe20000000000 */
[----:B------:R2:W-:Y:S01]  /*0330*/  STL [R1+0x42c], RZ ;  /* 0x00042cff01007387 */ /* 0x0005e20000100800 */
[----:B------:R-:W-:Y:S02]  /*0340*/  IABS R12, R6 ;  /* 0x00000006000c7213 */ /* 0x000fe40000000000 */
[----:B------:R-:W-:Y:S01]  /*0350*/  CS2R R70, SRZ ;  /* 0x0000000000467805 */ /* 0x000fe2000001ff00 */
[----:B------:R-:W0:Y:S01]  /*0360*/  I2F.RP R0, R9 ;  /* 0x0000000900007306 */ /* 0x000e220000209400 */
[----:B------:R2:W-:Y:S01]  /*0370*/  STL [R1+0x430], RZ ;  /* 0x000430ff01007387 */ /* 0x0005e20000100800 */
[----:B------:R-:W-:Y:S02]  /*0380*/  CS2R R72, SRZ ;  /* 0x0000000000487805 */ /* 0x000fe4000001ff00 */
[----:B------:R-:W-:-:S02]  /*0390*/  CS2R R74, SRZ ;  /* 0x00000000004a7805 */ /* 0x000fc4000001ff00 */
[----:B------:R-:W-:Y:S01]  /*03a0*/  CS2R R76, SRZ ;  /* 0x00000000004c7805 */ /* 0x000fe2000001ff00 */
[----:B------:R2:W-:Y:S01]  /*03b0*/  STL [R1+0x434], RZ ;  /* 0x000434ff01007387 */ /* 0x0005e20000100800 */
[----:B------:R-:W-:Y:S02]  /*03c0*/  CS2R R78, SRZ ;  /* 0x00000000004e7805 */ /* 0x000fe4000001ff00 */
[----:B------:R-:W-:Y:S02]  /*03d0*/  CS2R R80, SRZ ;  /* 0x0000000000507805 */ /* 0x000fe4000001ff00 */
[----:B------:R-:W-:Y:S01]  /*03e0*/  CS2R R82, SRZ ;  /* 0x0000000000527805 */ /* 0x000fe2000001ff00 */
[----:B------:R2:W-:Y:S01]  /*03f0*/  STL [R1+0x438], RZ ;  /* 0x000438ff01007387 */ /* 0x0005e20000100800 */
[----:B------:R-:W-:Y:S02]  /*0400*/  CS2R R84, SRZ ;  /* 0x0000000000547805 */ /* 0x000fe4000001ff00 */
[----:B------:R-:W-:-:S02]  /*0410*/  CS2R R86, SRZ ;  /* 0x0000000000567805 */ /* 0x000fc4000001ff00 */
[----:B------:R-:W-:Y:S01]  /*0420*/  CS2R R88, SRZ ;  /* 0x0000000000587805 */ /* 0x000fe2000001ff00 */
[----:B------:R2:W-:Y:S01]  /*0430*/  STL [R1+0x43c], RZ ;  /* 0x00043cff01007387 */ /* 0x0005e20000100800 */
[----:B------:R-:W-:Y:S01]  /*0440*/  CS2R R90, SRZ ;  /* 0x00000000005a7805 */ /* 0x000fe2000001ff00 */
[----:B0-----:R-:W0:Y:S01]  /*0450*/  MUFU.RCP R0, R0 ;  /* 0x0000000000007308 */ /* 0x001e220000001000 */
[----:B------:R-:W-:Y:S01]  /*0460*/  CS2R R92, SRZ ;  /* 0x00000000005c7805 */ /* 0x000fe2000001ff00 */
[----:B------:R2:W-:Y:S01]  /*0470*/  STL [R1+0x440], RZ ;  /* 0x000440ff01007387 */ /* 0x0005e20000100800 */
[----:B------:R-:W-:Y:S02]  /*0480*/  CS2R R94, SRZ ;  /* 0x00000000005e7805 */ /* 0x000fe4000001ff00 */
[----:B------:R-:W-:Y:S02]  /*0490*/  CS2R R96, SRZ ;  /* 0x0000000000607805 */ /* 0x000fe4000001ff00 */
[----:B------:R-:W-:Y:S01]  /*04a0*/  CS2R R98, SRZ ;  /* 0x0000000000627805 */ /* 0x000fe2000001ff00 */
[----:B------:R2:W-:Y:S01]  /*04b0*/  STL [R1+0x444], RZ ;  /* 0x000444ff01007387 */ /* 0x0005e20000100800 */
[----:B------:R-:W-:-:S02]  /*04c0*/  CS2R R100, SRZ ;  /* 0x0000000000647805 */ /* 0x000fc4000001ff00 */
[----:B------:R-:W-:Y:S02]  /*04d0*/  CS2R R102, SRZ ;  /* 0x0000000000667805 */ /* 0x000fe4000001ff00 */
[----:B------:R-:W-:Y:S01]  /*04e0*/  CS2R R104, SRZ ;  /* 0x0000000000687805 */ /* 0x000fe2000001ff00 */
[----:B------:R2:W-:Y:S01]  /*04f0*/  STL [R1+0x448], RZ ;  /* 0x000448ff01007387 */ /* 0x0005e20000100800 */
[----:B------:R-:W-:Y:S02]  /*0500*/  CS2R R106, SRZ ;  /* 0x00000000006a7805 */ /* 0x000fe4000001ff00 */
[----:B------:R-:W-:Y:S02]  /*0510*/  CS2R R108, SRZ ;  /* 0x00000000006c7805 */ /* 0x000fe4000001ff00 */
[----:B------:R-:W-:Y:S01]  /*0520*/  CS2R R110, SRZ ;  /* 0x00000000006e7805 */ /* 0x000fe2000001ff00 */
[----:B------:R2:W-:Y:S01]  /*0530*/  STL [R1+0x44c], RZ ;  /* 0x00044cff01007387 */ /* 0x0005e20000100800 */
[----:B------:R-:W-:-:S02]  /*0540*/  CS2R R112, SRZ ;  /* 0x0000000000707805 */ /* 0x000fc4000001ff00 */
[----:B------:R-:W-:Y:S01]  /*0550*/  CS2R R114, SRZ ;  /* 0x0000000000727805 */ /* 0x000fe2000001ff00 */
[----:B0-----:R-:W-:Y:S01]  /*0560*/  VIADD R4, R0, 0xffffffe ;  /* 0x0ffffffe00047836 */ /* 0x001fe20000000000 */
[----:B------:R2:W-:Y:S01]  /*0570*/  STL [R1+0x450], RZ ;  /* 0x000450ff01007387 */ /* 0x0005e20000100800 */
[----:B------:R-:W-:Y:S01]  /*0580*/  IMAD.MOV R0, RZ, RZ, -R12 ;  /* 0x000000ffff007224 */ /* 0x000fe200078e0a0c */
[----:B------:R-:W-:Y:S01]  /*0590*/  CS2R R116, SRZ ;  /* 0x0000000000747805 */ /* 0x000fe2000001ff00 */
[----:B------:R0:W1:Y:S01]  /*05a0*/  F2I.FTZ.U32.TRUNC.NTZ R5, R4 ;  /* 0x0000000400057305 */ /* 0x000062000021f000 */
        /* <DEDUP_REMOVED lines=9> */
[----:B0-----:R-:W-:Y:S01]  /*0640*/  IMAD.MOV.U32 R4, RZ, RZ, RZ ;  /* 0x000000ffff047224 */ /* 0x001fe200078e00ff */
[----:B------:R-:W-:Y:S02]  /*0650*/  CS2R R130, SRZ ;  /* 0x0000000000827805 */ /* 0x000fe4000001ff00 */
[----:B------:R-:W-:Y:S01]  /*0660*/  CS2R R132, SRZ ;  /* 0x0000000000847805 */ /* 0x000fe2000001ff00 */
[----:B------:R2:W-:Y:S01]  /*0670*/  STL [R1+0x460], RZ ;  /* 0x000460ff01007387 */ /* 0x0005e20000100800 */
[----:B------:R-:W-:Y:S01]  /*0680*/  CS2R R134, SRZ ;  /* 0x0000000000867805 */ /* 0x000fe2000001ff00 */
[--C-:B-1----:R-:W-:Y:S01]  /*0690*/  IMAD.MOV R8, RZ, RZ, -R5.reuse ;  /* 0x000000ffff087224 */ /* 0x102fe200078e0a05 */
[----:B------:R-:W-:Y:S01]  /*06a0*/  CS2R R136, SRZ ;  /* 0x0000000000887805 */ /* 0x000fe2000001ff00 */
[----:B------:R2:W-:Y:S01]  /*06b0*/  STL [R1+0x464], RZ ;  /* 0x000464ff01007387 */ /* 0x0005e20000100800 */
[----:B------:R-:W-:Y:S01]  /*06c0*/  CS2R R138, SRZ ;  /* 0x00000000008a7805 */ /* 0x000fe2000001ff00 */
[----:B------:R-:W-:Y:S01]  /*06d0*/  IMAD R11, R8, R9, RZ ;  /* 0x00000009080b7224 */ /* 0x000fe200078e02ff */
[----:B------:R-:W-:Y:S01]  /*06e0*/  CS2R R140, SRZ ;  /* 0x00000000008c7805 */ /* 0x000fe2000001ff00 */
[----:B------:R2:W-:Y:S01]  /*06f0*/  STL [R1+0x468], RZ ;  /* 0x000468ff01007387 */ /* 0x0005e20000100800 */
[----:B------:R-:W-:Y:S01]  /*0700*/  IMAD.MOV.U32 R8, RZ, RZ, R10 ;  /* 0x000000ffff087224 */ /* 0x000fe200078e000a */
[----:B------:R-:W-:Y:S01]  /*0710*/  CS2R R142, SRZ ;  /* 0x00000000008e7805 */ /* 0x000fe2000001ff00 */
[----:B------:R-:W-:Y:S01]  /*0720*/  IMAD.HI.U32 R5, R5, R11, R4 ;  /* 0x0000000b05057227 */ /* 0x000fe200078e0004 */
[----:B------:R2:W-:Y:S01]  /*0730*/  STL [R1+0x46c], RZ ;  /* 0x00046cff01007387 */ /* 0x0005e20000100800 */
[----:B------:R-:W-:-:S02]  /*0740*/  CS2R R144, SRZ ;  /* 0x0000000000907805 */ /* 0x000fc4000001ff00 */
[----:B------:R-:W-:Y:S02]  /*0750*/  CS2R R146, SRZ ;  /* 0x0000000000927805 */ /* 0x000fe4000001ff00 */
[----:B------:R-:W-:Y:S01]  /*0760*/  CS2R R148, SRZ ;  /* 0x0000000000947805 */ /* 0x000fe2000001ff00 */
[----:B------:R2:W-:Y:S01]  /*0770*/  STL [R1+0x470], RZ ;  /* 0x000470ff01007387 */ /* 0x0005e20000100800 */
[----:B------:R-:W-:Y:S01]  /*0780*/  IMAD.HI.U32 R5, R5, R8, RZ ;  /* 0x0000000805057227 */ /* 0x000fe200078e00ff */
[----:B------:R-:W-:Y:S02]  /*0790*/  CS2R R150, SRZ ;  /* 0x0000000000967805 */ /* 0x000fe4000001ff00 */
[----:B------:R2:W-:Y:S01]  /*07a0*/  STL [R1+0x474], RZ ;  /* 0x000474ff01007387 */ /* 0x0005e20000100800 */
[----:B------:R-:W-:-:S03]  /*07b0*/  IMAD R0, R5, R0, R8 ;  /* 0x0000000005007224 */ /* 0x000fc600078e0208 */
[----:B------:R2:W-:Y:S02]  /*07c0*/  STL [R1+0x478], RZ ;  /* 0x000478ff01007387 */ /* 0x0005e40000100800 */
[----:B------:R-:W-:Y:S02]  /*07d0*/  ISETP.GT.U32.AND P1, PT, R9, R0, PT ;  /* 0x000000000900720c */ /* 0x000fe40003f24070 */
[----:B------:R2:W-:Y:S04]  /*07e0*/  STL [R1+0x47c], RZ ;  /* 0x00047cff01007387 */ /* 0x0005e80000100800 */
[----:B------:R2:W-:Y:S04]  /*07f0*/  STL [R1+0x480], RZ ;  /* 0x000480ff01007387 */ /* 0x0005e80000100800 */
[----:B------:R2:W-:Y:S03]  /*0800*/  STL [R1+0x484], RZ ;  /* 0x000484ff01007387 */ /* 0x0005e60000100800 */
[----:B------:R-:W-:Y:S01]  /*0810*/  @!P1 IMAD.IADD R0, R0, 0x1, -R9 ;  /* 0x0000000100009824 */ /* 0x000fe200078e0a09 */
[----:B------:R2:W-:Y:S01]  /*0820*/  STL [R1+0x488], RZ ;  /* 0x000488ff01007387 */ /* 0x0005e20000100800 */
[----:B------:R-:W-:Y:S01]  /*0830*/  @!P1 VIADD R5, R5, 0x1 ;  /* 0x0000000105059836 */ /* 0x000fe20000000000 */
[----:B------:R-:W-:-:S02]  /*0840*/  ISETP.NE.AND P1, PT, R6, RZ, PT ;  /* 0x000000ff0600720c */ /* 0x000fc40003f25270 */
[----:B------:R2:W-:Y:S01]  /*0850*/  STL [R1+0x48c], RZ ;  /* 0x00048cff01007387 */ /* 0x0005e20000100800 */
[----:B------:R-:W-:Y:S02]  /*0860*/  ISETP.GE.U32.AND P0, PT, R0, R9, PT ;  /* 0x000000090000720c */ /* 0x000fe40003f06070 */
[----:B------:R-:W-:Y:S01]  /*0870*/  LOP3.LUT R0, R7, R6, RZ, 0x3c, !PT ;  /* 0x0000000607007212 */ /* 0x000fe200078e3cff */
[----:B------:R2:W-:Y:S03]  /*0880*/  STL [R1+0x490], RZ ;  /* 0x000490ff01007387 */ /* 0x0005e60000100800 */
[----:B------:R-:W-:Y:S01]  /*0890*/  ISETP.GE.AND P2, PT, R0, RZ, PT ;  /* 0x000000ff0000720c */ /* 0x000fe20003f46270 */
[----:B------:R2:W-:Y:S01]  /*08a0*/  STL [R1+0x494], RZ ;  /* 0x000494ff01007387 */ /* 0x0005e20000100800 */
[----:B------:R-:W-:-:S03]  /*08b0*/  VIADD R0, R2, 0x7f ;  /* 0x0000007f02007836 */ /* 0x000fc60000000000 */
[----:B------:R2:W-:Y:S02]  /*08c0*/  STL [R1+0x498], RZ ;  /* 0x000498ff01007387 */ /* 0x0005e40000100800 */
[----:B------:R-:W-:Y:S02]  /*08d0*/  @P0 VIADD R5, R5, 0x1 ;  /* 0x0000000105050836 */ /* 0x000fe40000000000 */
[----:B------:R2:W-:Y:S02]  /*08e0*/  STL [R1+0x49c], RZ ;  /* 0x00049cff01007387 */ /* 0x0005e40000100800 */
[----:B------:R-:W-:Y:S01]  /*08f0*/  IMAD.MOV.U32 R4, RZ, RZ, R5 ;  /* 0x000000ffff047224 */ /* 0x000fe200078e0005 */
[----:B------:R-:W-:Y:S01]  /*0900*/  SHF.R.S32.HI R5, RZ, 0x1f, R0 ;  /* 0x0000001fff057819 */ /* 0x000fe20000011400 */
[----:B------:R2:W-:Y:S02]  /*0910*/  STL [R1+0x4a0], RZ ;  /* 0x0004a0ff01007387 */ /* 0x0005e40000100800 */
[----:B------:R-:W-:Y:S01]  /*0920*/  @!P2 IMAD.MOV R4, RZ, RZ, -R4 ;  /* 0x000000ffff04a224 */ /* 0x000fe200078e0a04 */
[----:B------:R-:W-:Y:S01]  /*0930*/  @!P1 LOP3.LUT R4, RZ, R6, RZ, 0x33, !PT ;  /* 0x00000006ff049212 */ /* 0x000fe200078e33ff */
[----:B------:R2:W-:Y:S01]  /*0940*/  STL [R1+0x4a4], RZ ;  /* 0x0004a4ff01007387 */ /* 0x0005e20000100800 */
[----:B------:R-:W-:-:S03]  /*0950*/  LEA.HI R5, R5, R0, RZ, 0x7 ;  /* 0x0000000005057211 */ /* 0x000fc600078f38ff */
[----:B------:R2:W-:Y:S01]  /*0960*/  STL [R1+0x4a8], RZ ;  /* 0x0004a8ff01007387 */ /* 0x0005e20000100800 */
[----:B------:R-:W-:Y:S02]  /*0970*/  IMAD.SHL.U32 R8, R4, 0x4, RZ ;  /* 0x0000000404087824 */ /* 0x000fe400078e00ff */
[----:B------:R-:W-:Y:S01]  /*0980*/  IMAD.MOV R4, RZ, RZ, -R4 ;  /* 0x000000ffff047224 */ /* 0x000fe200078e0a04 */
[----:B------:R2:W-:Y:S02]  /*0990*/  STL [R1+0x4ac], RZ ;  /* 0x0004acff01007387 */ /* 0x0005e40000100800 */
[----:B------:R-:W-:Y:S01]  /*09a0*/  LEA.HI.SX32 R5, R5, -R8, 0x19 ;  /* 0x8000000805057211 */ /* 0x000fe200078fcaff */
[----:B------:R-:W-:Y:S01]  /*09b0*/  IMAD R6, R6, R4, R7 ;  /* 0x0000000406067224 */ /* 0x000fe200078e0207 */
[----:B------:R2:W-:Y:S02]  /*09c0*/  STL [R1+0x4b0], RZ ;  /* 0x0004b0ff01007387 */ /* 0x0005e40000100800 */
[----:B------:R-:W-:-:S02]  /*09d0*/  VIMNMX R13, R5, 0x4, PT ;  /* 0x00000004050d7848 */ /* 0x000fc40003fe0100 */
[----:B------:R2:W-:Y:S01]  /*09e0*/  STL [R1+0x4b4], RZ ;  /* 0x0004b4ff01007387 */ /* 0x0005e20000100800 */
[----:B------:R-:W-:Y:S02]  /*09f0*/  IABS R11, R6 ;  /* 0x00000006000b7213 */ /* 0x000fe40000000000 */
[----:B------:R-:W-:Y:S01]  /*0a00*/  IABS R9, R13 ;  /* 0x0000000d00097213 */ /* 0x000fe20000000000 */
[----:B------:R2:W-:Y:S03]  /*0a10*/  STL [R1+0x4b8], RZ ;  /* 0x0004b8ff01007387 */ /* 0x0005e60000100800 */
[----:B------:R-:W0:Y:S01]  /*0a20*/  I2F.RP R0, R9 ;  /* 0x0000000900007306 */ /* 0x000e220000209400 */
[----:B------:R2:W-:Y:S04]  /*0a30*/  STL [R1+0x4bc], RZ ;  /* 0x0004bcff01007387 */ /* 0x0005e80000100800 */
[----:B------:R2:W-:Y:S04]  /*0a40*/  STL [R1+0x4c0], RZ ;  /* 0x0004c0ff01007387 */ /* 0x0005e80000100800 */
[----:B------:R2:W-:Y:S04]  /*0a50*/  STL [R1+0x4c4], RZ ;  /* 0x0004c4ff01007387 */ /* 0x0005e80000100800 */
[----:B------:R2:W-:Y:S01]  /*0a60*/  STL [R1+0x4c8], RZ ;  /* 0x0004c8ff01007387 */ /* 0x0005e20000100800 */
[----:B0-----:R-:W0:Y:S03]  /*0a70*/  MUFU.RCP R0, R0 ;  /* 0x0000000000007308 */ /* 0x001e260000001000 */
[----:B------:R2:W-:Y:S04]  /*0a80*/  STL [R1+0x4cc], RZ ;  /* 0x0004ccff01007387 */ /* 0x0005e80000100800 */
[----:B------:R2:W-:Y:S04]  /*0a90*/  STL [R1+0x4d0], RZ ;  /* 0x0004d0ff01007387 */ /* 0x0005e80000100800 */
[----:B------:R2:W-:Y:S04]  /*0aa0*/  STL [R1+0x4d4], RZ ;  /* 0x0004d4ff01007387 */ /* 0x0005e80000100800 */
[----:B------:R2:W-:Y:S01]  /*0ab0*/  STL [R1+0x4d8], RZ ;  /* 0x0004d8ff01007387 */ /* 0x0005e20000100800 */
[----:B0-----:R-:W-:-:S03]  /*0ac0*/  VIADD R5, R0, 0xffffffe ;  /* 0x0ffffffe00057836 */ /* 0x001fc60000000000 */
[----:B------:R2:W-:Y:S04]  /*0ad0*/  STL [R1+0x4dc], RZ ;  /* 0x0004dcff01007387 */ /* 0x0005e80000100800 */
[----:B------:R2:W-:Y:S01]  /*0ae0*/  STL [R1+0x4e0], RZ ;  /* 0x0004e0ff01007387 */ /* 0x0005e20000100800 */
[----:B------:R-:W0:Y:S03]  /*0af0*/  F2I.FTZ.U32.TRUNC.NTZ R5, R5 ;  /* 0x0000000500057305 */ /* 0x000e26000021f000 */
[----:B------:R2:W-:Y:S04]  /*0b00*/  STL [R1+0x4e4], RZ ;  /* 0x0004e4ff01007387 */ /* 0x0005e80000100800 */
[----:B------:R2:W-:Y:S04]  /*0b10*/  STL [R1+0x4e8], RZ ;  /* 0x0004e8ff01007387 */ /* 0x0005e80000100800 */
[----:B------:R2:W-:Y:S04]  /*0b20*/  STL [R1+0x4ec], RZ ;  /* 0x0004ecff01007387 */ /* 0x0005e80000100800 */
[----:B------:R2:W-:Y:S01]  /*0b30*/  STL [R1+0x4f0], RZ ;  /* 0x0004f0ff01007387 */ /* 0x0005e20000100800 */
[----:B0-----:R-:W-:-:S03]  /*0b40*/  IMAD.MOV R10, RZ, RZ, -R5 ;  /* 0x000000ffff0a7224 */ /* 0x001fc600078e0a05 */
[----:B------:R2:W-:Y:S01]  /*0b50*/  STL [R1+0x4f4], RZ ;  /* 0x0004f4ff01007387 */ /* 0x0005e20000100800 */
[----:B------:R-:W-:Y:S01]  /*0b60*/  IMAD.MOV.U32 R4, RZ, RZ, R10 ;  /* 0x000000ffff047224 */ /* 0x000fe200078e000a */
[----:B------:R-:W-:Y:S02]  /*0b70*/  IABS R10, R13 ;  /* 0x0000000d000a7213 */ /* 0x000fe40000000000 */
[----:B------:R2:W-:Y:S01]  /*0b80*/  STL [R1+0x4f8], RZ ;  /* 0x0004f8ff01007387 */ /* 0x0005e20000100800 */
[----:B------:R-:W-:Y:S02]  /*0b90*/  IMAD R7, R4, R9, RZ ;  /* 0x0000000904077224 */ /* 0x000fe400078e02ff */
[----:B------:R-:W-:Y:S01]  /*0ba0*/  IMAD.MOV.U32 R4, RZ, RZ, RZ ;  /* 0x000000ffff047224 */ /* 0x000fe200078e00ff */
[----:B------:R2:W-:Y:S01]  /*0bb0*/  STL [R1+0x4fc], RZ ;  /* 0x0004fcff01007387 */ /* 0x0005e20000100800 */
[----:B------:R-:W-:Y:S02]  /*0bc0*/  IMAD.MOV R0, RZ, RZ, -R10 ;  /* 0x000000ffff007224 */ /* 0x000fe400078e0a0a */
[----:B------:R-:W-:Y:S01]  /*0bd0*/  IMAD.HI.U32 R4, R5, R7, R4 ;  /* 0x0000000705047227 */ /* 0x000fe200078e0004 */
[----:B------:R2:W-:Y:S04]  /*0be0*/  STL [R1+0x500], RZ ;  /* 0x000500ff01007387 */ /* 0x0005e80000100800 */
[----:B------:R2:W-:Y:S01]  /*0bf0*/  STL [R1+0x504], RZ ;  /* 0x000504ff01007387 */ /* 0x0005e20000100800 */
[----:B------:R-:W-:-:S03]  /*0c00*/  IMAD.HI.U32 R4, R4, R11, RZ ;  /* 0x0000000b04047227 */ /* 0x000fc600078e00ff */
        /* <DEDUP_REMOVED lines=13> */
[-C--:B------:R-:W-:Y:S01]  /*0ce0*/  LOP3.LUT R0, R6, R13.reuse, RZ, 0x3c, !PT ;  /* 0x0000000d06007212 */ /* 0x080fe200078e3cff */
[----:B------:R2:W-:Y:S03]  /*0cf0*/  STL [R1+0x524], RZ ;  /* 0x000524ff01007387 */ /* 0x0005e60000100800 */
[----:B------:R-:W-:Y:S01]  /*0d00*/  ISETP.GE.AND P2, PT, R0, RZ, PT ;  /* 0x000000ff0000720c */ /* 0x000fe20003f46270 */
[----:B------:R2:W-:Y:S04]  /*0d10*/  STL [R1+0x528], RZ ;  /* 0x000528ff01007387 */ /* 0x0005e80000100800 */
[----:B------:R2:W-:Y:S02]  /*0d20*/  STL [R1+0x52c], RZ ;  /* 0x00052cff01007387 */ /* 0x0005e40000100800 */
[----:B------:R-:W-:Y:S01]  /*0d30*/  @P0 VIADD R4, R4, 0x1 ;  /* 0x0000000104040836 */ /* 0x000fe20000000000 */
[----:B------:R-:W-:Y:S01]  /*0d40*/  ISETP.GE.AND P0, PT, R199, 0x20, PT ;  /* 0x00000020c700780c */ /* 0x000fe20003f06270 */
[----:B------:R2:W-:Y:S04]  /*0d50*/  STL [R1+0x530], RZ ;  /* 0x000530ff01007387 */ /* 0x0005e80000100800 */
[----:B------:R2:W-:Y:S01]  /*0d60*/  STL [R1+0x534], RZ ;  /* 0x000534ff01007387 */ /* 0x0005e20000100800 */
[----:B------:R-:W-:Y:S01]  /*0d70*/  @!P2 IMAD.MOV R4, RZ, RZ, -R4 ;  /* 0x000000ffff04a224 */ /* 0x000fe200078e0a04 */
[----:B------:R-:W-:-:S02]  /*0d80*/  @!P1 LOP3.LUT R4, RZ, R13, RZ, 0x33, !PT ;  /* 0x0000000dff049212 */ /* 0x000fc400078e33ff */
[----:B------:R2:W-:Y:S03]  /*0d90*/  STL [R1+0x538], RZ ;  /* 0x000538ff01007387 */ /* 0x0005e60000100800 */
[----:B------:R-:W-:Y:S01]  /*0da0*/  IMAD.MOV R0, RZ, RZ, -R4 ;  /* 0x000000ffff007224 */ /* 0x000fe200078e0a04 */
[----:B------:R2:W-:Y:S01]  /*0db0*/  STL [R1+0x53c], RZ ;  /* 0x00053cff01007387 */ /* 0x0005e20000100800 */
[----:B------:R-:W-:Y:S02]  /*0dc0*/  IMAD.SHL.U32 R4, R4, 0x200, RZ ;  /* 0x0000020004047824 */ /* 0x000fe400078e00ff */
[----:B------:R-:W-:Y:S01]  /*0dd0*/  IMAD R0, R13, R0, R6 ;  /* 0x000000000d007224 */ /* 0x000fe200078e0206 */
[----:B------:R2:W-:Y:S03]  /*0de0*/  STL [R1+0x540], RZ ;  /* 0x000540ff01007387 */ /* 0x0005e60000100800 */
[----:B------:R-:W-:Y:S01]  /*0df0*/  IMAD.IADD R0, R8, 0x1, R0 ;  /* 0x0000000108007824 */ /* 0x000fe200078e0200 */
[----:B------:R2:W-:Y:S04]  /*0e00*/  STL [R1+0x544], RZ ;  /* 0x000544ff01007387 */ /* 0x0005e80000100800 */
        /* <DEDUP_REMOVED lines=174> */
[----:B------:R2:W-:Y:S04]  /*18f0*/  STL [R1], RZ ;  /* 0x000000ff01007387 */ /* 0x0005e80000100800 */
        /* <DEDUP_REMOVED lines=84> */
[----:B------:R2:W-:Y:S01]  /*1e40*/  STL [R1+0x154], RZ ;  /* 0x000154ff01007387 */ /* 0x0005e20000100800 */
[----:B------:R-:W0:Y:S03]  /*1e50*/  S2R R153, SR_TID.X ;  /* 0x0000000000997919 */ /* 0x000e260000002100 */
        /* <DEDUP_REMOVED lines=8> */
[----:B0-----:R-:W-:-:S02]  /*1ee0*/  LOP3.LUT R196, R153, 0x7f, RZ, 0xc0, !PT ;  /* 0x0000007f99c47812 */ /* 0x001fc400078ec0ff */
[----:B------:R-:W-:Y:S01]  /*1ef0*/  LOP3.LUT R14, R153, 0x60, RZ, 0xc0, !PT ;  /* 0x00000060990e7812 */ /* 0x000fe200078ec0ff */
[----:B------:R2:W-:Y:S02]  /*1f00*/  STL [R1+0x178], RZ ;  /* 0x000178ff01007387 */ /* 0x0005e40000100800 */
[----:B------:R-:W-:Y:S02]  /*1f10*/  IMAD R15, R0, 0x80, R196 ;  /* 0x00000080000f7824 */ /* 0x000fe400078e02c4 */
        /* <DEDUP_REMOVED lines=33> */
[----:B------:R2:W-:Y:S01]  /*2130*/  STL [R1+0x930], R15 ;  /* 0x0009300f01007387 */ /* 0x0005e20000100800 */
[----:B------:R-:W-:Y:S05]  /*2140*/  @!P0 BRA `(.L_x_0) ;  /* 0x0000014800208947 */ /* 0x000fea0003800000 */
[----:B------:R-:W-:Y:S01]  /*2150*/  IABS R12, R2 ;  /* 0x00000002000c7213 */ /* 0x000fe20000000000 */
[----:B------:R-:W-:Y:S01]  /*2160*/  ULDC UR4, c[0x0][0x240] ;  /* 0x0000900000047ab9 */ /* 0x000fe20000000800 */
[----:B------:R-:W-:Y:S01]  /*2170*/  IABS R0, R3 ;  /* 0x0000000300007213 */ /* 0x000fe20000000000 */
[----:B------:R-:W-:Y:S01]  /*2180*/  ULDC.64 UR10, c[0x0][0x218] ;  /* 0x00008600000a7ab9 */ /* 0x000fe20000000a00 */
[----:B------:R-:W0:Y:S01]  /*2190*/  I2F.RP R6, R12 ;  /* 0x0000000c00067306 */ /* 0x000e220000209400 */
[----:B------:R-:W-:Y:S01]  /*21a0*/  IABS R79, R15 ;  /* 0x0000000f004f7213 */ /* 0x000fe20000000000 */
[----:B------:R-:W-:Y:S01]  /*21b0*/  ULDC.64 UR8, c[0x0][0x218] ;  /* 0x0000860000087ab9 */ /* 0x000fe20000000a00 */
[----:B------:R-:W-:Y:S01]  /*21c0*/  ISETP.GE.AND P6, PT, R15, RZ, PT ;  /* 0x000000ff0f00720c */ /* 0x000fe20003fc6270 */
[----:B------:R-:W-:Y:S01]  /*21d0*/  ULDC.64 UR6, c[0x0][0x218] ;  /* 0x0000860000067ab9 */ /* 0x000fe20000000a00 */
[----:B------:R-:W-:Y:S01]  /*21e0*/  ULDC.64 UR14, c[0x0][0x218] ;  /* 0x00008600000e7ab9 */ /* 0x000fe20000000a00 */
[----:B------:R-:W-:Y:S01]  /*21f0*/  ULDC.64 UR12, c[0x0][0x218] ;  /* 0x00008600000c7ab9 */ /* 0x000fe20000000a00 */
[----:B------:R-:W-:Y:S01]  /*2200*/  CS2R R126, SRZ ;  /* 0x00000000007e7805 */ /* 0x000fe2000001ff00 */
[----:B------:R-:W1:Y:S01]  /*2210*/  I2F.RP R5, R0 ;  /* 0x0000000000057306 */ /* 0x000e620000209400 */
[----:B------:R-:W-:-:S02]  /*2220*/  CS2R R128, SRZ ;  /* 0x0000000000807805 */ /* 0x000fc4000001ff00 */
[----:B------:R-:W-:Y:S02]  /*2230*/  CS2R R130, SRZ ;  /* 0x0000000000827805 */ /* 0x000fe4000001ff00 */
[----:B------:R-:W-:Y:S02]  /*2240*/  CS2R R132, SRZ ;  /* 0x0000000000847805 */ /* 0x000fe4000001ff00 */
[----:B------:R-:W-:Y:S02]  /*2250*/  CS2R R134, SRZ ;  /* 0x0000000000867805 */ /* 0x000fe4000001ff00 */
[----:B------:R-:W-:Y:S02]  /*2260*/  CS2R R136, SRZ ;  /* 0x0000000000887805 */ /* 0x000fe4000001ff00 */
[----:B------:R-:W-:Y:S02]  /*2270*/  CS2R R138, SRZ ;  /* 0x00000000008a7805 */ /* 0x000fe4000001ff00 */
[----:B------:R-:W-:Y:S01]  /*2280*/  CS2R R140, SRZ ;  /* 0x00000000008c7805 */ /* 0x000fe2000001ff00 */
[----:B0-----:R-:W0:Y:S01]  /*2290*/  MUFU.RCP R6, R6 ;  /* 0x0000000600067308 */ /* 0x001e220000001000 */
[----:B------:R-:W-:-:S02]  /*22a0*/  CS2R R142, SRZ ;  /* 0x00000000008e7805 */ /* 0x000fc4000001ff00 */
[----:B------:R-:W-:Y:S02]  /*22b0*/  CS2R R144, SRZ ;  /* 0x0000000000907805 */ /* 0x000fe4000001ff00 */
[----:B------:R-:W-:Y:S02]  /*22c0*/  CS2R R146, SRZ ;  /* 0x0000000000927805 */ /* 0x000fe4000001ff00 */
[----:B------:R-:W-:Y:S02]  /*22d0*/  CS2R R148, SRZ ;  /* 0x0000000000947805 */ /* 0x000fe4000001ff00 */
[----:B------:R-:W-:Y:S01]  /*22e0*/  CS2R R150, SRZ ;  /* 0x0000000000967805 */ /* 0x000fe2000001ff00 */
[----:B------:R-:W-:Y:S01]  /*22f0*/  UMOV UR16, 0xffffff80 ;  /* 0xffffff8000107882 */ /* 0x000fe20000000000 */
[----:B------:R-:W-:Y:S01]  /*2300*/  UMOV UR17, 0x3fffffef ;  /* 0x3fffffef00117882 */ /* 0x000fe20000000000 */
[----:B-1----:R-:W1:Y:S01]  /*2310*/  MUFU.RCP R5, R5 ;  /* 0x0000000500057308 */ /* 0x002e620000001000 */
[----:B0-----:R-:W-:Y:S01]  /*2320*/  VIADD R10, R6, 0xffffffe ;  /* 0x0ffffffe060a7836 */ /* 0x001fe20000000000 */
[----:B------:R-:W-:-:S06]  /*2330*/  LEA.HI R6, R14, R4, RZ, 0x1b ;  /* 0x000000040e067211 */ /* 0x000fcc00078fd8ff */
[----:B------:R0:W3:Y:S01]  /*2340*/  F2I.FTZ.U32.TRUNC.NTZ R11, R10 ;  /* 0x0000000a000b7305 */ /* 0x0000e2000021f000 */
[C---:B------:R-:W-:Y:S01]  /*2350*/  ISETP.GE.AND P3, PT, R6.reuse, RZ, PT ;  /* 0x000000ff0600720c */ /* 0x040fe20003f66270 */
[C---:B------:R-:W-:Y:S02]  /*2360*/  VIADD R14, R6.reuse, 0x1f4 ;  /* 0x000001f4060e7836 */ /* 0x040fe40000000000 */
[----:B-1----:R-:W-:Y:S02]  /*2370*/  VIADD R8, R5, 0xffffffe ;  /* 0x0ffffffe05087836 */ /* 0x002fe40000000000 */
[C---:B--2---:R-:W-:Y:S01]  /*2380*/  VIADD R15, R6.reuse, 0x1b4 ;  /* 0x000001b4060f7836 */ /* 0x044fe20000000000 */
[----:B------:R-:W-:Y:S01]  /*2390*/  IABS R205, R14 ;  /* 0x0000000e00cd7213 */ /* 0x000fe20000000000 */
[----:B------:R1:W2:Y:S01]  /*23a0*/  F2I.FTZ.U32.TRUNC.NTZ R9, R8 ;  /* 0x0000000800097305 */ /* 0x0002a2000021f000 */
[----:B0-----:R-:W-:Y:S02]  /*23b0*/  IMAD.MOV.U32 R10, RZ, RZ, RZ ;  /* 0x000000ffff0a7224 */ /* 0x001fe400078e00ff */
[----:B------:R-:W-:Y:S01]  /*23c0*/  IABS R237, R15 ;  /* 0x0000000f00ed7213 */ /* 0x000fe20000000000 */
[----:B------:R-:W-:-:S02]  /*23d0*/  VIADD R16, R6, 0x104 ;  /* 0x0000010406107836 */ /* 0x000fc40000000000 */
[C---:B------:R-:W-:Y:S02]  /*23e0*/  VIADD R18, R6.reuse, 0xa0 ;  /* 0x000000a006127836 */ /* 0x040fe40000000000 */
[--C-:B---3--:R-:W-:Y:S01]  /*23f0*/  IMAD.MOV R7, RZ, RZ, -R11.reuse ;  /* 0x000000ffff077224 */ /* 0x108fe200078e0a0b */
[----:B------:R-:W-:Y:S01]  /*2400*/  IABS R41, R16 ;  /* 0x0000001000297213 */ /* 0x000fe20000000000 */
[----:B-1----:R-:W-:Y:S02]  /*2410*/  IMAD.MOV.U32 R8, RZ, RZ, RZ ;  /* 0x000000ffff087224 */ /* 0x002fe400078e00ff */
[----:B------:R-:W-:Y:S02]  /*2420*/  IMAD R7, R7, R12, RZ ;  /* 0x0000000c07077224 */ /* 0x000fe400078e02ff */
[----:B------:R-:W-:Y:S02]  /*2430*/  VIADD R22, R6, 0x9c ;  /* 0x0000009c06167836 */ /* 0x000fe40000000000 */
[----:B------:R-:W-:Y:S01]  /*2440*/  IMAD.HI.U32 R10, R11, R7, R10 ;  /* 0x000000070b0a7227 */ /* 0x000fe200078e000a */
[----:B------:R-:W-:-:S03]  /*2450*/  IABS R11, R6 ;  /* 0x00000006000b7213 */ /* 0x000fc60000000000 */
[----:B--2---:R-:W-:Y:S02]  /*2460*/  IMAD.MOV R13, RZ, RZ, -R9 ;  /* 0x000000ffff0d7224 */ /* 0x004fe400078e0a09 */
[----:B------:R-:W-:-:S04]  /*2470*/  IMAD.HI.U32 R10, R10, R79, RZ ;  /* 0x0000004f0a0a7227 */ /* 0x000fc800078e00ff */
[----:B------:R-:W-:Y:S02]  /*2480*/  IMAD.MOV R10, RZ, RZ, -R10 ;  /* 0x000000ffff0a7224 */ /* 0x000fe400078e0a0a */
[----:B------:R-:W-:Y:S02]  /*2490*/  IMAD R7, R13, R0, RZ ;  /* 0x000000000d077224 */ /* 0x000fe400078e02ff */
[C---:B------:R-:W-:Y:S02]  /*24a0*/  IMAD R79, R12.reuse, R10, R79 ;  /* 0x0000000a0c4f7224 */ /* 0x040fe400078e024f */
[----:B------:R-:W-:Y:S01]  /*24b0*/  IMAD.HI.U32 R7, R9, R7, R8 ;  /* 0x0000000709077227 */ /* 0x000fe200078e0008 */
[----:B------:R-:W-:Y:S02]  /*24c0*/  SHF.R.S32.HI R8, RZ, 0x1f, R199 ;  /* 0x0000001fff087819 */ /* 0x000fe400000114c7 */
[----:B------:R-:W-:Y:S01]  /*24d0*/  ISETP.GT.U32.AND P1, PT, R12, R79, PT ;  /* 0x0000004f0c00720c */ /* 0x000fe20003f24070 */
[----:B------:R-:W-:Y:S01]  /*24e0*/  VIADD R10, R6, 0x1fc ;  /* 0x000001fc060a7836 */ /* 0x000fe20000000000 */
[----:B------:R-:W-:Y:S01]  /*24f0*/  LEA.HI R199, R8, R199, RZ, 0x5 ;  /* 0x000000c708c77211 */ /* 0x000fe200078f28ff */
[----:B------:R-:W-:-:S03]  /*2500*/  IMAD.HI.U32 R5, R7, R11, RZ ;  /* 0x0000000b07057227 */ /* 0x000fc600078e00ff */
[----:B------:R-:W-:Y:S01]  /*2510*/  IABS R201, R10 ;  /* 0x0000000a00c97213 */ /* 0x000fe20000000000 */
[----:B------:R-:W-:Y:S01]  /*2520*/  IMAD.MOV R5, RZ, RZ, -R5 ;  /* 0x000000ffff057224 */ /* 0x000fe200078e0a05 */
[----:B------:R-:W-:Y:S01]  /*2530*/  ISETP.GE.AND P5, PT, R10, RZ, PT ;  /* 0x000000ff0a00720c */ /* 0x000fe20003fa6270 */
[----:B------:R-:W-:Y:S01]  /*2540*/  VIADD R13, R6, 0x1f8 ;  /* 0x000001f8060d7836 */ /* 0x000fe20000000000 */
[----:B------:R-:W-:Y:S01]  /*2550*/  SHF.R.S32.HI R199, RZ, 0x5, R199 ;  /* 0x00000005ffc77819 */ /* 0x000fe200000114c7 */
[C---:B------:R-:W-:Y:S02]  /*2560*/  IMAD R11, R0.reuse, R5, R11 ;  /* 0x00000005000b7224 */ /* 0x040fe400078e020b */
[----:B------:R-:W-:Y:S01]  /*2570*/  @!P1 IMAD.IADD R79, R79, 0x1, -R12 ;  /* 0x000000014f4f9824 */ /* 0x000fe200078e0a0c */
[----:B------:R-:W-:Y:S01]  /*2580*/  IABS R203, R13 ;  /* 0x0000000d00cb7213 */ /* 0x000fe20000000000 */
[----:B------:R-:W-:Y:S01]  /*2590*/  IMAD.HI.U32 R5, R7, R201, RZ ;  /* 0x000000c907057227 */ /* 0x000fe200078e00ff */
[----:B------:R-:W-:-:S02]  /*25a0*/  ISETP.GT.U32.AND P0, PT, R0, R11, PT ;  /* 0x0000000b0000720c */ /* 0x000fc40003f04070 */
[----:B------:R-:W-:Y:S01]  /*25b0*/  ISETP.GT.U32.AND P2, PT, R12, R79, PT ;  /* 0x0000004f0c00720c */ /* 0x000fe20003f44070 */
[----:B------:R-:W-:Y:S01]  /*25c0*/  IMAD.MOV R5, RZ, RZ, -R5 ;  /* 0x000000ffff057224 */ /* 0x000fe200078e0a05 */
[----:B------:R-:W-:Y:S01]  /*25d0*/  ISETP.GE.AND P1, PT, R13, RZ, PT ;  /* 0x000000ff0d00720c */ /* 0x000fe20003f26270 */
[----:B------:R-:W-:-:S04]  /*25e0*/  IMAD.HI.U32 R9, R7, R203, RZ ;  /* 0x000000cb07097227 */ /* 0x000fc800078e00ff */
[----:B------:R-:W-:Y:S02]  /*25f0*/  IMAD R201, R0, R5, R201 ;  /* 0x0000000500c97224 */ /* 0x000fe400078e02c9 */
[----:B------:R-:W-:Y:S02]  /*2600*/  IMAD.MOV R9, RZ, RZ, -R9 ;  /* 0x000000ffff097224 */ /* 0x000fe400078e0a09 */
[----:B------:R-:W-:Y:S02]  /*2610*/  VIADD R10, R6, 0x1f0 ;  /* 0x000001f0060a7836 */ /* 0x000fe40000000000 */
[----:B------:R-:W-:Y:S01]  /*2620*/  @!P2 IMAD.IADD R79, R79, 0x1, -R12 ;  /* 0x000000014f4fa824 */ /* 0x000fe200078e0a0c */
[C---:B------:R-:W-:Y:S01]  /*2630*/  ISETP.GT.U32.AND P2, PT, R0.reuse, R201, PT ;  /* 0x000000c90000720c */ /* 0x040fe20003f44070 */
[----:B------:R-:W-:Y:S01]  /*2640*/  IMAD R203, R0, R9, R203 ;  /* 0x0000000900cb7224 */ /* 0x000fe200078e02cb */
[----:B------:R-:W-:Y:S01]  /*2650*/  IABS R207, R10 ;  /* 0x0000000a00cf7213 */ /* 0x000fe20000000000 */
[----:B------:R-:W-:-:S03]  /*2660*/  IMAD.HI.U32 R8, R7, R205, RZ ;  /* 0x000000cd07087227 */ /* 0x000fc600078e00ff */
[----:B------:R-:W-:Y:S01]  /*2670*/  ISETP.GT.U32.AND P4, PT, R0, R203, PT ;  /* 0x000000cb0000720c */ /* 0x000fe20003f84070 */
[----:B------:R-:W-:Y:S02]  /*2680*/  @!P0 IMAD.IADD R11, R11, 0x1, -R0 ;  /* 0x000000010b0b8824 */ /* 0x000fe400078e0a00 */
[----:B------:R-:W-:Y:S02]  /*2690*/  IMAD.MOV R8, RZ, RZ, -R8 ;  /* 0x000000ffff087224 */ /* 0x000fe400078e0a08 */
[----:B------:R-:W-:Y:S01]  /*26a0*/  VIADD R12, R6, 0x1ec ;  /* 0x000001ec060c7836 */ /* 0x000fe20000000000 */
[----:B------:R-:W-:Y:S01]  /*26b0*/  ISETP.GT.U32.AND P0, PT, R0, R11, PT ;  /* 0x0000000b0000720c */ /* 0x000fe20003f04070 */
[----:B------:R-:W-:Y:S01]  /*26c0*/  @!P2 IMAD.IADD R201, R201, 0x1, -R0 ;  /* 0x00000001c9c9a824 */ /* 0x000fe200078e0a00 */
[----:B------:R-:W-:Y:S01]  /*26d0*/  ISETP.NE.AND P2, PT, R2, RZ, PT ;  /* 0x000000ff0200720c */ /* 0x000fe20003f45270 */
[----:B------:R-:W-:Y:S01]  /*26e0*/  IMAD R205, R0, R8, R205 ;  /* 0x0000000800cd7224 */ /* 0x000fe200078e02cd */
[----:B------:R-:W-:Y:S01]  /*26f0*/  IABS R209, R12 ;  /* 0x0000000c00d17213 */ /* 0x000fe20000000000 */
[----:B------:R-:W-:-:S04]  /*2700*/  IMAD.HI.U32 R8, R7, R207, RZ ;  /* 0x000000cf07087227 */ /* 0x000fc800078e00ff */
[----:B------:R-:W-:Y:S02]  /*2710*/  IMAD.MOV R8, RZ, RZ, -R8 ;  /* 0x000000ffff087224 */ /* 0x000fe400078e0a08 */
[--C-:B------:R-:W-:Y:S01]  /*2720*/  @!P4 IMAD.IADD R203, R203, 0x1, -R0.reuse ;  /* 0x00000001cbcbc824 */ /* 0x100fe200078e0a00 */
[C---:B------:R-:W-:Y:S01]  /*2730*/  ISETP.GT.U32.AND P4, PT, R0.reuse, R201, PT ;  /* 0x000000c90000720c */ /* 0x040fe20003f84070 */
[C---:B------:R-:W-:Y:S02]  /*2740*/  IMAD R207, R0.reuse, R8, R207 ;  /* 0x0000000800cf7224 */ /* 0x040fe400078e02cf */
[----:B------:R-:W-:Y:S01]  /*2750*/  @!P6 IMAD.MOV R79, RZ, RZ, -R79 ;  /* 0x000000ffff4fe224 */ /* 0x000fe200078e0a4f */
[C---:B------:R-:W-:Y:S01]  /*2760*/  ISETP.GT.U32.AND P6, PT, R0.reuse, R203, PT ;  /* 0x000000cb0000720c */ /* 0x040fe20003fc4070 */
[----:B------:R-:W-:Y:S01]  /*2770*/  @!P0 IMAD.IADD R11, R11, 0x1, -R0 ;  /* 0x000000010b0b8824 */ /* 0x000fe200078e0a00 */
[----:B------:R-:W-:Y:S01]  /*2780*/  @!P2 LOP3.LUT R79, RZ, R2, RZ, 0x33, !PT ;  /* 0x00000002ff4fa212 */ /* 0x000fe200078e33ff */
[----:B------:R-:W-:Y:S01]  /*2790*/  IMAD.HI.U32 R9, R7, R209, RZ ;  /* 0x000000d107097227 */ /* 0x000fe200078e00ff */
[----:B------:R-:W-:-:S02]  /*27a0*/  ISETP.GT.U32.AND P2, PT, R0, R207, PT ;  /* 0x000000cf0000720c */ /* 0x000fc40003f44070 */
[----:B------:R-:W-:Y:S01]  /*27b0*/  ISETP.GT.U32.AND P0, PT, R0, R205, PT ;  /* 0x000000cd0000720c */ /* 0x000fe20003f04070 */
[----:B------:R-:W-:Y:S02]  /*27c0*/  IMAD.MOV.U32 R5, RZ, RZ, R11 ;  /* 0x000000ffff057224 */ /* 0x000fe400078e000b */
[----:B------:R-:W-:Y:S02]  /*27d0*/  IMAD.MOV R9, RZ, RZ, -R9 ;  /* 0x000000ffff097224 */ /* 0x000fe400078e0a09 */
[----:B------:R-:W-:Y:S02]  /*27e0*/  VIADD R11, R6, 0x1e8 ;  /* 0x000001e8060b7836 */ /* 0x000fe40000000000 */
[----:B------:R-:W-:Y:S02]  /*27f0*/  IMAD R209, R0, R9, R209 ;  /* 0x0000000900d17224 */ /* 0x000fe400078e02d1 */
[--C-:B------:R-:W-:Y:S01]  /*2800*/  @!P4 IMAD.IADD R201, R201, 0x1, -R0.reuse ;  /* 0x00000001c9c9c824 */ /* 0x100fe200078e0a00 */
[----:B------:R-:W-:Y:S01]  /*2810*/  IABS R211, R11 ;  /* 0x0000000b00d37213 */ /* 0x000fe20000000000 */
[--C-:B------:R-:W-:Y:S01]  /*2820*/  @!P6 IMAD.IADD R203, R203, 0x1, -R0.reuse ;  /* 0x00000001cbcbe824 */ /* 0x100fe200078e0a00 */
[----:B------:R-:W-:Y:S01]  /*2830*/  ISETP.GE.AND P4, PT, R10, RZ, PT ;  /* 0x000000ff0a00720c */ /* 0x000fe20003f86270 */
[----:B------:R-:W-:Y:S01]  /*2840*/  VIADD R10, R6, 0x1e0 ;  /* 0x000001e0060a7836 */ /* 0x000fe20000000000 */
[----:B------:R-:W-:Y:S01]  /*2850*/  ISETP.GT.U32.AND P6, PT, R0, R209, PT ;  /* 0x000000d10000720c */ /* 0x000fe20003fc4070 */
[----:B------:R-:W-:Y:S01]  /*2860*/  @!P2 IMAD.IADD R207, R207, 0x1, -R0 ;  /* 0x00000001cfcfa824 */ /* 0x000fe200078e0a00 */
[----:B------:R-:W-:Y:S01]  /*2870*/  ISETP.GE.AND P2, PT, R11, RZ, PT ;  /* 0x000000ff0b00720c */ /* 0x000fe20003f46270 */
[----:B------:R-:W-:Y:S01]  /*2880*/  IMAD.HI.U32 R2, R7, R211, RZ ;  /* 0x000000d307027227 */ /* 0x000fe200078e00ff */
[----:B------:R-:W-:-:S03]  /*2890*/  IABS R215, R10 ;  /* 0x0000000a00d77213 */ /* 0x000fc60000000000 */
[----:B------:R-:W-:Y:S01]  /*28a0*/  @!P5 IMAD.MOV R201, RZ, RZ, -R201 ;  /* 0x000000ffffc9d224 */ /* 0x000fe200078e0ac9 */
[----:B------:R-:W-:Y:S01]  /*28b0*/  ISETP.GT.U32.AND P5, PT, R0, R207, PT ;  /* 0x000000cf0000720c */ /* 0x000fe20003fa4070 */
[----:B------:R-:W-:Y:S02]  /*28c0*/  IMAD.MOV R2, RZ, RZ, -R2 ;  /* 0x000000ffff027224 */ /* 0x000fe400078e0a02 */
[----:B------:R-:W-:Y:S02]  /*28d0*/  @!P0 IMAD.IADD R205, R205, 0x1, -R0 ;  /* 0x00000001cdcd8824 */ /* 0x000fe400078e0a00 */
[----:B------:R-:W-:Y:S02]  /*28e0*/  VIADD R9, R6, 0x1e4 ;  /* 0x000001e406097836 */ /* 0x000fe40000000000 */
[C---:B------:R-:W-:Y:S01]  /*28f0*/  IMAD R211, R0.reuse, R2, R211 ;  /* 0x0000000200d37224 */ /* 0x040fe200078e02d3 */
[----:B------:R-:W-:Y:S01]  /*2900*/  ISETP.GT.U32.AND P0, PT, R0, R205, PT ;  /* 0x000000cd0000720c */ /* 0x000fe20003f04070 */
[----:B------:R-:W-:Y:S01]  /*2910*/  IMAD.HI.U32 R2, R7, R215, RZ ;  /* 0x000000d707027227 */ /* 0x000fe200078e00ff */
[----:B------:R-:W-:-:S03]  /*2920*/  IABS R213, R9 ;  /* 0x0000000900d57213 */ /* 0x000fc60000000000 */
[----:B------:R-:W-:Y:S02]  /*2930*/  @!P6 IMAD.IADD R209, R209, 0x1, -R0 ;  /* 0x00000001d1d1e824 */ /* 0x000fe400078e0a00 */
[----:B------:R-:W-:Y:S02]  /*2940*/  IMAD.MOV R2, RZ, RZ, -R2 ;  /* 0x000000ffff027224 */ /* 0x000fe400078e0a02 */
[----:B------:R-:W-:Y:S01]  /*2950*/  IMAD.HI.U32 R8, R7, R213, RZ ;  /* 0x000000d507087227 */ /* 0x000fe200078e00ff */
[----:B------:R-:W-:-:S03]  /*2960*/  ISETP.GT.U32.AND P6, PT, R0, R209, PT ;  /* 0x000000d10000720c */ /* 0x000fc60003fc4070 */
[----:B------:R-:W-:Y:S02]  /*2970*/  @!P5 IMAD.IADD R207, R207, 0x1, -R0 ;  /* 0x00000001cfcfd824 */ /* 0x000fe400078e0a00 */
[C---:B------:R-:W-:Y:S02]  /*2980*/  IMAD R215, R0.reuse, R2, R215 ;  /* 0x0000000200d77224 */ /* 0x040fe400078e02d7 */
[----:B------:R-:W-:Y:S02]  /*2990*/  IMAD.MOV R8, RZ, RZ, -R8 ;  /* 0x000000ffff087224 */ /* 0x000fe400078e0a08 */
[----:B------:R-:W-:Y:S01]  /*29a0*/  @!P4 IMAD.MOV R207, RZ, RZ, -R207 ;  /* 0x000000ffffcfc224 */ /* 0x000fe200078e0acf */
[----:B------:R-:W-:Y:S01]  /*29b0*/  ISETP.GT.U32.AND P4, PT, R0, R215, PT ;  /* 0x000000d70000720c */ /* 0x000fe20003f84070 */
[----:B------:R-:W-:Y:S01]  /*29c0*/  @!P0 IMAD.IADD R205, R205, 0x1, -R0 ;  /* 0x00000001cdcd8824 */ /* 0x000fe200078e0a00 */
[----:B------:R-:W-:Y:S01]  /*29d0*/  ISETP.GE.AND P0, PT, R12, RZ, PT ;  /* 0x000000ff0c00720c */ /* 0x000fe20003f06270 */
[----:B------:R-:W-:-:S02]  /*29e0*/  IMAD R213, R0, R8, R213 ;  /* 0x0000000800d57224 */ /* 0x000fc400078e02d5 */
[----:B------:R-:W-:Y:S01]  /*29f0*/  @!P1 IMAD.MOV R203, RZ, RZ, -R203 ;  /* 0x000000ffffcb9224 */ /* 0x000fe200078e0acb */
[C---:B------:R-:W-:Y:S01]  /*2a00*/  ISETP.GT.U32.AND P1, PT, R0.reuse, R211, PT ;  /* 0x000000d30000720c */ /* 0x040fe20003f24070 */
[--C-:B------:R-:W-:Y:S01]  /*2a10*/  @!P6 IMAD.IADD R209, R209, 0x1, -R0.reuse ;  /* 0x00000001d1d1e824 */ /* 0x100fe200078e0a00 */
[----:B------:R-:W-:Y:S01]  /*2a20*/  ISETP.GT.U32.AND P5, PT, R0, R213, PT ;  /* 0x000000d50000720c */ /* 0x000fe20003fa4070 */
[----:B------:R-:W-:Y:S01]  /*2a30*/  VIADD R8, R6, 0x1dc ;  /* 0x000001dc06087836 */ /* 0x000fe20000000000 */
[----:B------:R-:W-:Y:S01]  /*2a40*/  ISETP.GE.AND P6, PT, R10, RZ, PT ;  /* 0x000000ff0a00720c */ /* 0x000fe20003fc6270 */
[----:B------:R-:W-:Y:S02]  /*2a50*/  VIADD R10, R6, 0x1d8 ;  /* 0x000001d8060a7836 */ /* 0x000fe40000000000 */
[--C-:B------:R-:W-:Y:S01]  /*2a60*/  @!P4 IMAD.IADD R215, R215, 0x1, -R0.reuse ;  /* 0x00000001d7d7c824 */ /* 0x100fe200078e0a00 */
[----:B------:R-:W-:Y:S01]  /*2a70*/  IABS R217, R8 ;  /* 0x0000000800d97213 */ /* 0x000fe20000000000 */
[----:B------:R-:W-:Y:S01]  /*2a80*/  @!P0 IMAD.MOV R209, RZ, RZ, -R209 ;  /* 0x000000ffffd18224 */ /* 0x000fe200078e0ad1 */
[----:B------:R-:W-:Y:S01]  /*2a90*/  IABS R219, R10 ;  /* 0x0000000a00db7213 */ /* 0x000fe20000000000 */
[----:B------:R-:W-:Y:S01]  /*2aa0*/  @!P3 IMAD.MOV R5, RZ, RZ, -R5 ;  /* 0x000000ffff05b224 */ /* 0x000fe200078e0a05 */
[----:B------:R-:W-:Y:S01]  /*2ab0*/  ISETP.GE.AND P0, PT, R8, RZ, PT ;  /* 0x000000ff0800720c */ /* 0x000fe20003f06270 */
[----:B------:R-:W-:Y:S01]  /*2ac0*/  @!P1 IMAD.IADD R211, R211, 0x1, -R0 ;  /* 0x00000001d3d39824 */ /* 0x000fe200078e0a00 */
[----:B------:R-:W-:Y:S01]  /*2ad0*/  ISETP.GT.U32.AND P4, PT, R0, R215, PT ;  /* 0x000000d70000720c */ /* 0x000fe20003f84070 */
[----:B------:R-:W-:Y:S01]  /*2ae0*/  IMAD.HI.U32 R8, R7, R219, RZ ;  /* 0x000000db07087227 */ /* 0x000fe200078e00ff */
[----:B------:R-:W-:-:S02]  /*2af0*/  ISETP.GE.AND P3, PT, R14, RZ, PT ;  /* 0x000000ff0e00720c */ /* 0x000fc40003f66270 */
[----:B------:R-:W-:Y:S01]  /*2b00*/  ISETP.GT.U32.AND P1, PT, R0, R211, PT ;  /* 0x000000d30000720c */ /* 0x000fe20003f24070 */
[----:B------:R-:W-:Y:S02]  /*2b10*/  @!P5 IMAD.IADD R213, R213, 0x1, -R0 ;  /* 0x00000001d5d5d824 */ /* 0x000fe400078e0a00 */
[----:B------:R-:W-:Y:S02]  /*2b20*/  IMAD.MOV R8, RZ, RZ, -R8 ;  /* 0x000000ffff087224 */ /* 0x000fe400078e0a08 */
[----:B------:R-:W-:Y:S01]  /*2b30*/  VIADD R11, R6, 0x1d4 ;  /* 0x000001d4060b7836 */ /* 0x000fe20000000000 */
[----:B------:R-:W-:Y:S01]  /*2b40*/  ISETP.GT.U32.AND P5, PT, R0, R213, PT ;  /* 0x000000d50000720c */ /* 0x000fe20003fa4070 */
[----:B------:R-:W-:-:S03]  /*2b50*/  IMAD.HI.U32 R2, R7, R217, RZ ;  /* 0x000000d907027227 */ /* 0x000fc600078e00ff */
[----:B------:R-:W-:Y:S01]  /*2b60*/  IABS R221, R11 ;  /* 0x0000000b00dd7213 */ /* 0x000fe20000000000 */
[C---:B------:R-:W-:Y:S02]  /*2b70*/  IMAD R219, R0.reuse, R8, R219 ;  /* 0x0000000800db7224 */ /* 0x040fe400078e02db */
[----:B------:R-:W-:Y:S02]  /*2b80*/  IMAD.MOV R2, RZ, RZ, -R2 ;  /* 0x000000ffff027224 */ /* 0x000fe400078e0a02 */
[--C-:B------:R-:W-:Y:S01]  /*2b90*/  @!P4 IMAD.IADD R215, R215, 0x1, -R0.reuse ;  /* 0x00000001d7d7c824 */ /* 0x100fe200078e0a00 */
[----:B------:R-:W-:Y:S01]  /*2ba0*/  ISETP.GT.U32.AND P4, PT, R0, R219, PT ;  /* 0x000000db0000720c */ /* 0x000fe20003f84070 */
[----:B------:R-:W-:Y:S01]  /*2bb0*/  @!P3 IMAD.MOV R205, RZ, RZ, -R205 ;  /* 0x000000ffffcdb224 */ /* 0x000fe200078e0acd */
[----:B------:R-:W-:Y:S01]  /*2bc0*/  ISETP.GE.AND P3, PT, R9, RZ, PT ;  /* 0x000000ff0900720c */ /* 0x000fe20003f66270 */
[----:B------:R-:W-:Y:S01]  /*2bd0*/  @!P1 IMAD.IADD R211, R211, 0x1, -R0 ;  /* 0x00000001d3d39824 */ /* 0x000fe200078e0a00 */
[----:B------:R-:W-:Y:S01]  /*2be0*/  ISETP.GE.AND P1, PT, R10, RZ, PT ;  /* 0x000000ff0a00720c */ /* 0x000fe20003f26270 */
[----:B------:R-:W-:-:S02]  /*2bf0*/  IMAD R217, R0, R2, R217 ;  /* 0x0000000200d97224 */ /* 0x000fc400078e02d9 */
[----:B------:R-:W-:-:S04]  /*2c00*/  IMAD.HI.U32 R9, R7, R221, RZ ;  /* 0x000000dd07097227 */ /* 0x000fc800078e00ff */
[--C-:B------:R-:W-:Y:S01]  /*2c10*/  @!P5 IMAD.IADD R213, R213, 0x1, -R0.reuse ;  /* 0x00000001d5d5d824 */ /* 0x100fe200078e0a00 */
[----:B------:R-:W-:Y:S01]  /*2c20*/  ISETP.GE.AND P5, PT, R11, RZ, PT ;  /* 0x000000ff0b00720c */ /* 0x000fe20003fa6270 */
[----:B------:R-:W-:Y:S01]  /*2c30*/  @!P2 IMAD.MOV R211, RZ, RZ, -R211 ;  /* 0x000000ffffd3a224 */ /* 0x000fe200078e0ad3 */
[----:B------:R-:W-:Y:S01]  /*2c40*/  ISETP.GT.U32.AND P2, PT, R0, R217, PT ;  /* 0x000000d90000720c */ /* 0x000fe20003f44070 */
[----:B------:R-:W-:Y:S02]  /*2c50*/  IMAD.MOV R9, RZ, RZ, -R9 ;  /* 0x000000ffff097224 */ /* 0x000fe400078e0a09 */
[C---:B------:R-:W-:Y:S02]  /*2c60*/  VIADD R2, R6.reuse, 0x1d0 ;  /* 0x000001d006027836 */ /* 0x040fe40000000000 */
[----:B------:R-:W-:Y:S02]  /*2c70*/  VIADD R11, R6, 0x1cc ;  /* 0x000001cc060b7836 */ /* 0x000fe40000000000 */
[----:B------:R-:W-:Y:S01]  /*2c80*/  IMAD R221, R0, R9, R221 ;  /* 0x0000000900dd7224 */ /* 0x000fe200078e02dd */
[----:B------:R-:W-:Y:S01]  /*2c90*/  IABS R223, R2 ;  /* 0x0000000200df7213 */ /* 0x000fe20000000000 */
[----:B------:R-:W-:Y:S01]  /*2ca0*/  @!P4 IMAD.IADD R219, R219, 0x1, -R0 ;  /* 0x00000001dbdbc824 */ /* 0x000fe200078e0a00 */
[----:B------:R-:W-:Y:S01]  /*2cb0*/  IABS R225, R11 ;  /* 0x0000000b00e17213 */ /* 0x000fe20000000000 */
[----:B------:R-:W-:Y:S01]  /*2cc0*/  @!P3 IMAD.MOV R213, RZ, RZ, -R213 ;  /* 0x000000ffffd5b224 */ /* 0x000fe200078e0ad5 */
[----:B------:R-:W-:Y:S01]  /*2cd0*/  ISETP.GE.AND P3, PT, R2, RZ, PT ;  /* 0x000000ff0200720c */ /* 0x000fe20003f66270 */
[----:B------:R-:W-:Y:S01]  /*2ce0*/  @!P6 IMAD.MOV R215, RZ, RZ, -R215 ;  /* 0x000000ffffd7e224 */ /* 0x000fe200078e0ad7 */
[C---:B------:R-:W-:Y:S01]  /*2cf0*/  ISETP.GT.U32.AND P4, PT, R0.reuse, R219, PT ;  /* 0x000000db0000720c */ /* 0x040fe20003f84070 */
[----:B------:R-:W-:Y:S01]  /*2d00*/  IMAD.HI.U32 R2, R7, R223, RZ ;  /* 0x000000df07027227 */ /* 0x000fe200078e00ff */
[----:B------:R-:W-:-:S03]  /*2d10*/  ISETP.GT.U32.AND P6, PT, R0, R221, PT ;  /* 0x000000dd0000720c */ /* 0x000fc60003fc4070 */
[----:B------:R-:W-:-:S04]  /*2d20*/  IMAD.HI.U32 R8, R7, R225, RZ ;  /* 0x000000e107087227 */ /* 0x000fc800078e00ff */
[----:B------:R-:W-:Y:S02]  /*2d30*/  @!P2 IMAD.IADD R217, R217, 0x1, -R0 ;  /* 0x00000001d9d9a824 */ /* 0x000fe400078e0a00 */
[----:B------:R-:W-:Y:S02]  /*2d40*/  VIADD R13, R6, 0x1c4 ;  /* 0x000001c4060d7836 */ /* 0x000fe40000000000 */
[----:B------:R-:W-:Y:S01]  /*2d50*/  IMAD.MOV R2, RZ, RZ, -R2 ;  /* 0x000000ffff027224 */ /* 0x000fe200078e0a02 */
[C---:B------:R-:W-:Y:S01]  /*2d60*/  ISETP.GT.U32.AND P2, PT, R0.reuse, R217, PT ;  /* 0x000000d90000720c */ /* 0x040fe20003f44070 */
[----:B------:R-:W-:Y:S01]  /*2d70*/  IMAD.MOV R8, RZ, RZ, -R8 ;  /* 0x000000ffff087224 */ /* 0x000fe200078e0a08 */
[----:B------:R-:W-:Y:S01]  /*2d80*/  IABS R229, R13 ;  /* 0x0000000d00e57213 */ /* 0x000fe20000000000 */
[C---:B------:R-:W-:Y:S02]  /*2d90*/  IMAD R223, R0.reuse, R2, R223 ;  /* 0x0000000200df7224 */ /* 0x040fe400078e02df */
[----:B------:R-:W-:-:S02]  /*2da0*/  IMAD R225, R0, R8, R225 ;  /* 0x0000000800e17224 */ /* 0x000fc400078e02e1 */
[--C-:B------:R-:W-:Y:S01]  /*2db0*/  @!P4 IMAD.IADD R219, R219, 0x1, -R0.reuse ;  /* 0x00000001dbdbc824 */ /* 0x100fe200078e0a00 */
[C---:B------:R-:W-:Y:S01]  /*2dc0*/  ISETP.GT.U32.AND P4, PT, R0.reuse, R223, PT ;  /* 0x000000df0000720c */ /* 0x040fe20003f84070 */
[----:B------:R-:W-:Y:S01]  /*2dd0*/  @!P6 IMAD.IADD R221, R221, 0x1, -R0 ;  /* 0x00000001dddde824 */ /* 0x000fe200078e0a00 */
[----:B------:R-:W-:Y:S01]  /*2de0*/  ISETP.GT.U32.AND P6, PT, R0, R225, PT ;  /* 0x000000e10000720c */ /* 0x000fe20003fc4070 */
[----:B------:R-:W-:-:S04]  /*2df0*/  IMAD.HI.U32 R10, R7, R229, RZ ;  /* 0x000000e5070a7227 */ /* 0x000fc800078e00ff */
[----:B------:R-:W-:Y:S02]  /*2e00*/  VIADD R12, R6, 0x1c8 ;  /* 0x000001c8060c7836 */ /* 0x000fe40000000000 */
[----:B------:R-:W-:Y:S02]  /*2e10*/  IMAD.MOV R10, RZ, RZ, -R10 ;  /* 0x000000ffff0a7224 */ /* 0x000fe400078e0a0a */
[----:B------:R-:W-:Y:S01]  /*2e20*/  @!P2 IMAD.IADD R217, R217, 0x1, -R0 ;  /* 0x00000001d9d9a824 */ /* 0x000fe200078e0a00 */
[----:B------:R-:W-:Y:S01]  /*2e30*/  ISETP.GE.AND P2, PT, R11, RZ, PT ;  /* 0x000000ff0b00720c */ /* 0x000fe20003f46270 */
[----:B------:R-:W-:Y:S01]  /*2e40*/  IMAD R229, R0, R10, R229 ;  /* 0x0000000a00e57224 */ /* 0x000fe200078e02e5 */
[----:B------:R-:W-:Y:S01]  /*2e50*/  IABS R227, R12 ;  /* 0x0000000c00e37213 */ /* 0x000fe20000000000 */
[C---:B------:R-:W-:Y:S02]  /*2e60*/  VIADD R10, R6.reuse, 0x1c0 ;  /* 0x000001c0060a7836 */ /* 0x040fe40000000000 */
[----:B------:R-:W-:-:S02]  /*2e70*/  VIADD R11, R6, 0x1bc ;  /* 0x000001bc060b7836 */ /* 0x000fc40000000000 */
[--C-:B------:R-:W-:Y:S01]  /*2e80*/  @!P4 IMAD.IADD R223, R223, 0x1, -R0.reuse ;  /* 0x00000001dfdfc824 */ /* 0x100fe200078e0a00 */
[----:B------:R-:W-:Y:S01]  /*2e90*/  IABS R231, R10 ;  /* 0x0000000a00e77213 */ /* 0x000fe20000000000 */
[----:B------:R-:W-:Y:S01]  /*2ea0*/  @!P6 IMAD.IADD R225, R225, 0x1, -R0 ;  /* 0x00000001e1e1e824 */ /* 0x000fe200078e0a00 */
[----:B------:R-:W-:Y:S01]  /*2eb0*/  IABS R233, R11 ;  /* 0x0000000b00e97213 */ /* 0x000fe20000000000 */
[----:B------:R-:W-:Y:S01]  /*2ec0*/  IMAD.HI.U32 R9, R7, R227, RZ ;  /* 0x000000e307097227 */ /* 0x000fe200078e00ff */
[C---:B------:R-:W-:Y:S02]  /*2ed0*/  ISETP.GT.U32.AND P4, PT, R0.reuse, R221, PT ;  /* 0x000000dd0000720c */ /* 0x040fe40003f84070 */
[C---:B------:R-:W-:Y:S01]  /*2ee0*/  ISETP.GT.U32.AND P6, PT, R0.reuse, R225, PT ;  /* 0x000000e10000720c */ /* 0x040fe20003fc4070 */
[----:B------:R-:W-:Y:S01]  /*2ef0*/  @!P0 IMAD.MOV R217, RZ, RZ, -R217 ;  /* 0x000000ffffd98224 */ /* 0x000fe200078e0ad9 */
[----:B------:R-:W-:Y:S01]  /*2f00*/  ISETP.GT.U32.AND P0, PT, R0, R223, PT ;  /* 0x000000df0000720c */ /* 0x000fe20003f04070 */
[----:B------:R-:W-:-:S02]  /*2f10*/  IMAD.MOV R9, RZ, RZ, -R9 ;  /* 0x000000ffff097224 */ /* 0x000fc400078e0a09 */
[----:B------:R-:W-:-:S04]  /*2f20*/  IMAD.HI.U32 R2, R7, R231, RZ ;  /* 0x000000e707027227 */ /* 0x000fc800078e00ff */
[----:B------:R-:W-:-:S04]  /*2f30*/  IMAD.HI.U32 R8, R7, R233, RZ ;  /* 0x000000e907087227 */ /* 0x000fc800078e00ff */
[C---:B------:R-:W-:Y:S02]  /*2f40*/  IMAD R227, R0.reuse, R9, R227 ;  /* 0x0000000900e37224 */ /* 0x040fe400078e02e3 */
[----:B------:R-:W-:Y:S02]  /*2f50*/  IMAD.MOV R2, RZ, RZ, -R2 ;  /* 0x000000ffff027224 */ /* 0x000fe400078e0a02 */
[----:B------:R-:W-:Y:S02]  /*2f60*/  IMAD.MOV R9, RZ, RZ, -R8 ;  /* 0x000000ffff097224 */ /* 0x000fe400078e0a08 */
[----:B------:R-:W-:Y:S01]  /*2f70*/  @!P1 IMAD.MOV R219, RZ, RZ, -R219 ;  /* 0x000000ffffdb9224 */ /* 0x000fe200078e0adb */
[C---:B------:R-:W-:Y:S01]  /*2f80*/  ISETP.GT.U32.AND P1, PT, R0.reuse, R227, PT ;  /* 0x000000e30000720c */ /* 0x040fe20003f24070 */
[----:B------:R-:W-:Y:S01]  /*2f90*/  @!P4 IMAD.IADD R221, R221, 0x1, -R0 ;  /* 0x00000001ddddc824 */ /* 0x000fe200078e0a00 */
[C---:B------:R-:W-:Y:S01]  /*2fa0*/  ISETP.GT.U32.AND P4, PT, R0.reuse, R229, PT ;  /* 0x000000e50000720c */ /* 0x040fe20003f84070 */
[----:B------:R-:W-:-:S02]  /*2fb0*/  IMAD R231, R0, R2, R231 ;  /* 0x0000000200e77224 */ /* 0x000fc400078e02e7 */
[C---:B------:R-:W-:Y:S02]  /*2fc0*/  IMAD R233, R0.reuse, R9, R233 ;  /* 0x0000000900e97224 */ /* 0x040fe400078e02e9 */
[--C-:B------:R-:W-:Y:S01]  /*2fd0*/  @!P0 IMAD.IADD R223, R223, 0x1, -R0.reuse ;  /* 0x00000001dfdf8824 */ /* 0x100fe200078e0a00 */
[C---:B------:R-:W-:Y:S01]  /*2fe0*/  ISETP.GT.U32.AND P0, PT, R0.reuse, R231, PT ;  /* 0x000000e70000720c */ /* 0x040fe20003f04070 */
[--C-:B------:R-:W-:Y:S01]  /*2ff0*/  @!P6 IMAD.IADD R225, R225, 0x1, -R0.reuse ;  /* 0x00000001e1e1e824 */ /* 0x100fe200078e0a00 */
[----:B------:R-:W-:Y:S01]  /*3000*/  ISETP.GT.U32.AND P6, PT, R0, R233, PT ;  /* 0x000000e90000720c */ /* 0x000fe20003fc4070 */
[----:B------:R-:W-:Y:S02]  /*3010*/  VIADD R14, R6, 0x1b8 ;  /* 0x000001b8060e7836 */ /* 0x000fe40000000000 */
[--C-:B------:R-:W-:Y:S01]  /*3020*/  @!P1 IMAD.IADD R227, R227, 0x1, -R0.reuse ;  /* 0x00000001e3e39824 */ /* 0x100fe200078e0a00 */
[----:B------:R-:W-:Y:S01]  /*3030*/  ISETP.GE.AND P1, PT, R12, RZ, PT ;  /* 0x000000ff0c00720c */ /* 0x000fe20003f26270 */
[----:B------:R-:W-:Y:S01]  /*3040*/  @!P4 IMAD.IADD R229, R229, 0x1, -R0 ;  /* 0x00000001e5e5c824 */ /* 0x000fe200078e0a00 */
[----:B------:R-:W-:Y:S01]  /*3050*/  IABS R235, R14 ;  /* 0x0000000e00eb7213 */ /* 0x000fe20000000000 */
[----:B------:R-:W-:Y:S01]  /*3060*/  IMAD.HI.U32 R8, R7, R237, RZ ;  /* 0x000000ed07087227 */ /* 0x000fe200078e00ff */
[----:B------:R-:W-:-:S03]  /*3070*/  ISETP.GE.AND P4, PT, R13, RZ, PT ;  /* 0x000000ff0d00720c */ /* 0x000fc60003f86270 */
[--C-:B------:R-:W-:Y:S01]  /*3080*/  @!P0 IMAD.IADD R231, R231, 0x1, -R0.reuse ;  /* 0x00000001e7e78824 */ /* 0x100fe200078e0a00 */
[C---:B------:R-:W-:Y:S01]  /*3090*/  ISETP.GT.U32.AND P0, PT, R0.reuse, R227, PT ;  /* 0x000000e30000720c */ /* 0x040fe20003f04070 */
[----:B------:R-:W-:Y:S01]  /*30a0*/  @!P6 IMAD.IADD R233, R233, 0x1, -R0 ;  /* 0x00000001e9e9e824 */ /* 0x000fe200078e0a00 */
[C---:B------:R-:W-:Y:S01]  /*30b0*/  ISETP.GT.U32.AND P6, PT, R0.reuse, R229, PT ;  /* 0x000000e50000720c */ /* 0x040fe20003fc4070 */
[----:B------:R-:W-:Y:S01]  /*30c0*/  @!P5 IMAD.MOV R221, RZ, RZ, -R221 ;  /* 0x000000ffffddd224 */ /* 0x000fe200078e0add */
[----:B------:R-:W-:Y:S01]  /*30d0*/  ISETP.GT.U32.AND P5, PT, R0, R231, PT ;  /* 0x000000e70000720c */ /* 0x000fe20003fa4070 */
[----:B------:R-:W-:Y:S02]  /*30e0*/  IMAD.MOV R8, RZ, RZ, -R8 ;  /* 0x000000ffff087224 */ /* 0x000fe400078e0a08 */
[----:B------:R-:W-:Y:S02]  /*30f0*/  VIADD R9, R6, 0x1b0 ;  /* 0x000001b006097836 */ /* 0x000fe40000000000 */
[----:B------:R-:W-:-:S03]  /*3100*/  IMAD.HI.U32 R2, R7, R235, RZ ;  /* 0x000000eb07027227 */ /* 0x000fc600078e00ff */
[----:B------:R-:W-:Y:S01]  /*3110*/  IABS R239, R9 ;  /* 0x0000000900ef7213 */ /* 0x000fe20000000000 */
[----:B------:R-:W-:Y:S02]  /*3120*/  IMAD R237, R0, R8, R237 ;  /* 0x0000000800ed7224 */ /* 0x000fe400078e02ed */
[----:B------:R-:W-:Y:S02]  /*3130*/  VIADD R12, R6, 0x1ac ;  /* 0x000001ac060c7836 */ /* 0x000fe40000000000 */
[----:B------:R-:W-:Y:S02]  /*3140*/  IMAD.MOV R2, RZ, RZ, -R2 ;  /* 0x000000ffff027224 */ /* 0x000fe400078e0a02 */
[----:B------:R-:W-:Y:S01]  /*3150*/  @!P3 IMAD.MOV R223, RZ, RZ, -R223 ;  /* 0x000000ffffdfb224 */ /* 0x000fe200078e0adf */
[----:B------:R-:W-:Y:S01]  /*3160*/  ISETP.GT.U32.AND P3, PT, R0, R233, PT ;  /* 0x000000e90000720c */ /* 0x000fe20003f64070 */
[--C-:B------:R-:W-:Y:S01]  /*3170*/  @!P0 IMAD.IADD R227, R227, 0x1, -R0.reuse ;  /* 0x00000001e3e38824 */ /* 0x100fe200078e0a00 */
[----:B------:R-:W-:Y:S01]  /*3180*/  IABS R241, R12 ;  /* 0x0000000c00f17213 */ /* 0x000fe20000000000 */
[----:B------:R-:W-:Y:S01]  /*3190*/  @!P6 IMAD.IADD R229, R229, 0x1, -R0 ;  /* 0x00000001e5e5e824 */ /* 0x000fe200078e0a00 */
[----:B------:R-:W-:Y:S01]  /*31a0*/  ISETP.GE.AND P0, PT, R10, RZ, PT ;  /* 0x000000ff0a00720c */ /* 0x000fe20003f06270 */
[C---:B------:R-:W-:Y:S01]  /*31b0*/  IMAD R235, R0.reuse, R2, R235 ;  /* 0x0000000200eb7224 */ /* 0x040fe200078e02eb */
[----:B------:R-:W-:Y:S01]  /*31c0*/  ISETP.GT.U32.AND P6, PT, R0, R237, PT ;  /* 0x000000ed0000720c */ /* 0x000fe20003fc4070 */
[----:B------:R-:W-:-:S04]  /*31d0*/  IMAD.HI.U32 R2, R7, R239, RZ ;  /* 0x000000ef07027227 */ /* 0x000fc800078e00ff */
[----:B------:R-:W-:Y:S01]  /*31e0*/  @!P5 IMAD.IADD R231, R231, 0x1, -R0 ;  /* 0x00000001e7e7d824 */ /* 0x000fe200078e0a00 */
[----:B------:R-:W-:Y:S01]  /*31f0*/  ISETP.GE.AND P5, PT, R11, RZ, PT ;  /* 0x000000ff0b00720c */ /* 0x000fe20003fa6270 */
[----:B------:R-:W-:-:S04]  /*3200*/  IMAD.HI.U32 R8, R7, R241, RZ ;  /* 0x000000f107087227 */ /* 0x000fc800078e00ff */
[----:B------:R-:W-:Y:S02]  /*3210*/  IMAD.MOV R2, RZ, RZ, -R2 ;  /* 0x000000ffff027224 */ /* 0x000fe400078e0a02 */
[----:B------:R-:W-:Y:S01]  /*3220*/  @!P2 IMAD.MOV R225, RZ, RZ, -R225 ;  /* 0x000000ffffe1a224 */ /* 0x000fe200078e0ae1 */
[C---:B------:R-:W-:Y:S01]  /*3230*/  ISETP.GT.U32.AND P2, PT, R0.reuse, R235, PT ;  /* 0x000000eb0000720c */ /* 0x040fe20003f44070 */
[----:B------:R-:W-:Y:S02]  /*3240*/  IMAD.MOV R8, RZ, RZ, -R8 ;  /* 0x000000ffff087224 */ /* 0x000fe400078e0a08 */
[----:B------:R-:W-:Y:S02]  /*3250*/  IMAD R239, R0, R2, R239 ;  /* 0x0000000200ef7224 */ /* 0x000fe400078e02ef */
[--C-:B------:R-:W-:Y:S01]  /*3260*/  @!P3 IMAD.IADD R233, R233, 0x1, -R0.reuse ;  /* 0x00000001e9e9b824 */ /* 0x100fe200078e0a00 */
[----:B------:R-:W-:Y:S01]  /*3270*/  ISETP.GE.AND P3, PT, R14, RZ, PT ;  /* 0x000000ff0e00720c */ /* 0x000fe20003f66270 */
[----:B------:R-:W-:Y:S01]  /*3280*/  @!P6 IMAD.IADD R237, R237, 0x1, -R0 ;  /* 0x00000001edede824 */ /* 0x000fe200078e0a00 */
[----:B------:R-:W-:Y:S01]  /*3290*/  ISETP.GE.AND P6, PT, R9, RZ, PT ;  /* 0x000000ff0900720c */ /* 0x000fe20003fc6270 */
[----:B------:R-:W-:-:S02]  /*32a0*/  IMAD R241, R0, R8, R241 ;  /* 0x0000000800f17224 */ /* 0x000fc400078e02f1 */
[----:B------:R-:W-:Y:S01]  /*32b0*/  @!P0 IMAD.MOV R231, RZ, RZ, -R231 ;  /* 0x000000ffffe78224 */ /* 0x000fe200078e0ae7 */
[C---:B------:R-:W-:Y:S01]  /*32c0*/  ISETP.GT.U32.AND P0, PT, R0.reuse, R239, PT ;  /* 0x000000ef0000720c */ /* 0x040fe20003f04070 */
[----:B------:R-:W-:Y:S01]  /*32d0*/  @!P4 IMAD.MOV R229, RZ, RZ, -R229 ;  /* 0x000000ffffe5c224 */ /* 0x000fe200078e0ae5 */
[C---:B------:R-:W-:Y:S01]  /*32e0*/  ISETP.GT.U32.AND P4, PT, R0.reuse, R237, PT ;  /* 0x000000ed0000720c */ /* 0x040fe20003f84070 */
[----:B------:R-:W-:Y:S01]  /*32f0*/  @!P5 IMAD.MOV R233, RZ, RZ, -R233 ;  /* 0x000000ffffe9d224 */ /* 0x000fe200078e0ae9 */
[----:B------:R-:W-:Y:S01]  /*3300*/  ISETP.GT.U32.AND P5, PT, R0, R241, PT ;  /* 0x000000f10000720c */ /* 0x000fe20003fa4070 */
[--C-:B------:R-:W-:Y:S01]  /*3310*/  @!P2 IMAD.IADD R235, R235, 0x1, -R0.reuse ;  /* 0x00000001ebeba824 */ /* 0x100fe200078e0a00 */
[----:B------:R-:W-:Y:S01]  /*3320*/  ISETP.GE.AND P2, PT, R15, RZ, PT ;  /* 0x000000ff0f00720c */ /* 0x000fe20003f46270 */
[----:B------:R-:W-:Y:S02]  /*3330*/  VIADD R2, R6, 0x1a8 ;  /* 0x000001a806027836 */ /* 0x000fe40000000000 */
[----:B------:R-:W-:Y:S01]  /*3340*/  @!P1 IMAD.MOV R227, RZ, RZ, -R227 ;  /* 0x000000ffffe39224 */ /* 0x000fe200078e0ae3 */
[----:B------:R-:W-:Y:S01]  /*3350*/  ISETP.GT.U32.AND P1, PT, R0, R235, PT ;  /* 0x000000eb0000720c */ /* 0x000fe20003f24070 */
[----:B------:R-:W-:Y:S01]  /*3360*/  VIADD R8, R6, 0x1a4 ;  /* 0x000001a406087836 */ /* 0x000fe20000000000 */
[----:B------:R-:W-:Y:S01]  /*3370*/  IABS R243, R2 ;  /* 0x0000000200f37213 */ /* 0x000fe20000000000 */
[----:B------:R-:W-:-:S02]  /*3380*/  @!P0 IMAD.IADD R239, R239, 0x1, -R0 ;  /* 0x00000001efef8824 */ /* 0x000fc400078e0a00 */
[--C-:B------:R-:W-:Y:S01]  /*3390*/  @!P4 IMAD.IADD R237, R237, 0x1, -R0.reuse ;  /* 0x00000001ededc824 */ /* 0x100fe200078e0a00 */
[----:B------:R-:W-:Y:S01]  /*33a0*/  ISETP.GE.AND P4, PT, R2, RZ, PT ;  /* 0x000000ff0200720c */ /* 0x000fe20003f86270 */
[----:B------:R-:W-:Y:S01]  /*33b0*/  @!P5 IMAD.IADD R241, R241, 0x1, -R0 ;  /* 0x00000001f1f1d824 */ /* 0x000fe200078e0a00 */
[----:B------:R-:W-:Y:S01]  /*33c0*/  ISETP.GT.U32.AND P5, PT, R0, R239, PT ;  /* 0x000000ef0000720c */ /* 0x000fe20003fa4070 */
[----:B------:R-:W-:Y:S01]  /*33d0*/  IMAD.HI.U32 R2, R7, R243, RZ ;  /* 0x000000f307027227 */ /* 0x000fe200078e00ff */
[----:B------:R-:W-:Y:S02]  /*33e0*/  IABS R245, R8 ;  /* 0x0000000800f57213 */ /* 0x000fe40000000000 */
[----:B------:R-:W-:Y:S01]  /*33f0*/  ISETP.GE.AND P0, PT, R8, RZ, PT ;  /* 0x000000ff0800720c */ /* 0x000fe20003f06270 */
[----:B------:R-:W-:Y:S02]  /*3400*/  IMAD.MOV R2, RZ, RZ, -R2 ;  /* 0x000000ffff027224 */ /* 0x000fe400078e0a02 */
[----:B------:R-:W-:Y:S01]  /*3410*/  @!P1 IMAD.IADD R235, R235, 0x1, -R0 ;  /* 0x00000001ebeb9824 */ /* 0x000fe200078e0a00 */
[----:B------:R-:W-:Y:S01]  /*3420*/  ISETP.GE.AND P1, PT, R12, RZ, PT ;  /* 0x000000ff0c00720c */ /* 0x000fe20003f26270 */
[----:B------:R-:W-:-:S02]  /*3430*/  IMAD R243, R0, R2, R243 ;  /* 0x0000000200f37224 */ /* 0x000fc400078e02f3 */
[----:B------:R-:W-:-:S04]  /*3440*/  IMAD.HI.U32 R8, R7, R245, RZ ;  /* 0x000000f507087227 */ /* 0x000fc800078e00ff */
[----:B------:R-:W-:Y:S01]  /*3450*/  @!P3 IMAD.MOV R235, RZ, RZ, -R235 ;  /* 0x000000ffffebb224 */ /* 0x000fe200078e0aeb */
[C---:B------:R-:W-:Y:S01]  /*3460*/  ISETP.GT.U32.AND P3, PT, R0.reuse, R241, PT ;  /* 0x000000f10000720c */ /* 0x040fe20003f64070 */
[----:B------:R-:W-:Y:S01]  /*3470*/  @!P5 IMAD.IADD R239, R239, 0x1, -R0 ;  /* 0x00000001efefd824 */ /* 0x000fe200078e0a00 */
[----:B------:R-:W-:Y:S01]  /*3480*/  ISETP.GT.U32.AND P5, PT, R0, R243, PT ;  /* 0x000000f30000720c */ /* 0x000fe20003fa4070 */
[----:B------:R-:W-:Y:S02]  /*3490*/  IMAD.MOV R8, RZ, RZ, -R8 ;  /* 0x000000ffff087224 */ /* 0x000fe400078e0a08 */
[----:B------:R-:W-:Y:S02]  /*34a0*/  VIADD R9, R6, 0x1a0 ;  /* 0x000001a006097836 */ /* 0x000fe40000000000 */
[----:B------:R-:W-:Y:S02]  /*34b0*/  IMAD R245, R0, R8, R245 ;  /* 0x0000000800f57224 */ /* 0x000fe400078e02f5 */
[----:B------:R-:W-:Y:S01]  /*34c0*/  VIADD R2, R6, 0x19c ;  /* 0x0000019c06027836 */ /* 0x000fe20000000000 */
[----:B------:R-:W-:Y:S01]  /*34d0*/  IABS R247, R9 ;  /* 0x0000000900f77213 */ /* 0x000fe20000000000 */
[----:B------:R-:W-:Y:S01]  /*34e0*/  @!P6 IMAD.MOV R239, RZ, RZ, -R239 ;  /* 0x000000ffffefe224 */ /* 0x000fe200078e0aef */
[----:B------:R-:W-:Y:S01]  /*34f0*/  ISETP.GT.U32.AND P6, PT, R0, R245, PT ;  /* 0x000000f50000720c */ /* 0x000fe20003fc4070 */
[--C-:B------:R-:W-:Y:S01]  /*3500*/  @!P3 IMAD.IADD R241, R241, 0x1, -R0.reuse ;  /* 0x00000001f1f1b824 */ /* 0x100fe200078e0a00 */
[----:B------:R-:W-:Y:S01]  /*3510*/  ISETP.GE.AND P3, PT, R2, RZ, PT ;  /* 0x000000ff0200720c */ /* 0x000fe20003f66270 */
[----:B------:R-:W-:Y:S01]  /*3520*/  @!P5 IMAD.IADD R243, R243, 0x1, -R0 ;  /* 0x00000001f3f3d824 */ /* 0x000fe200078e0a00 */
[----:B------:R-:W-:Y:S01]  /*3530*/  IABS R249, R2 ;  /* 0x0000000200f97213 */ /* 0x000fe20000000000 */
[----:B------:R-:W-:-:S03]  /*3540*/  IMAD.HI.U32 R2, R7, R247, RZ ;  /* 0x000000f707027227 */ /* 0x000fc600078e00ff */
[----:B------:R-:W-:Y:S01]  /*3550*/  ISETP.GT.U32.AND P5, PT, R0, R243, PT ;  /* 0x000000f30000720c */ /* 0x000fe20003fa4070 */
[----:B------:R-:W-:Y:S01]  /*3560*/  @!P2 IMAD.MOV R237, RZ, RZ, -R237 ;  /* 0x000000ffffeda224 */ /* 0x000fe200078e0aed */
[----:B------:R-:W-:Y:S01]  /*3570*/  ISETP.GE.AND P2, PT, R9, RZ, PT ;  /* 0x000000ff0900720c */ /* 0x000fe20003f46270 */
[----:B------:R-:W-:Y:S02]  /*3580*/  VIADD R8, R6, 0x198 ;  /* 0x0000019806087836 */ /* 0x000fe40000000000 */
[----:B------:R-:W-:Y:S02]  /*3590*/  IMAD.MOV R9, RZ, RZ, -R2 ;  /* 0x000000ffff097224 */ /* 0x000fe400078e0a02 */
[----:B------:R-:W-:Y:S01]  /*35a0*/  IMAD.HI.U32 R2, R7, R249, RZ ;  /* 0x000000f907027227 */ /* 0x000fe200078e00ff */
[----:B------:R-:W-:-:S03]  /*35b0*/  IABS R251, R8 ;  /* 0x0000000800fb7213 */ /* 0x000fc60000000000 */
[----:B------:R-:W-:Y:S02]  /*35c0*/  VIADD R10, R6, 0x194 ;  /* 0x00000194060a7836 */ /* 0x000fe40000000000 */
[----:B------:R-:W-:Y:S02]  /*35d0*/  @!P6 IMAD.IADD R245, R245, 0x1, -R0 ;  /* 0x00000001f5f5e824 */ /* 0x000fe400078e0a00 */
[----:B------:R-:W-:Y:S01]  /*35e0*/  IMAD.MOV R2, RZ, RZ, -R2 ;  /* 0x000000ffff027224 */ /* 0x000fe200078e0a02 */
[----:B------:R-:W-:Y:S01]  /*35f0*/  IABS R77, R10 ;  /* 0x0000000a004d7213 */ /* 0x000fe20000000000 */
[C---:B------:R-:W-:Y:S01]  /*3600*/  IMAD R247, R0.reuse, R9, R247 ;  /* 0x0000000900f77224 */ /* 0x040fe200078e02f7 */
[C---:B------:R-:W-:Y:S01]  /*3610*/  ISETP.GT.U32.AND P6, PT, R0.reuse, R245, PT ;  /* 0x000000f50000720c */ /* 0x040fe20003fc4070 */
[----:B------:R-:W-:Y:S02]  /*3620*/  IMAD R249, R0, R2, R249 ;  /* 0x0000000200f97224 */ /* 0x000fe400078e02f9 */
[----:B------:R-:W-:-:S04]  /*3630*/  IMAD.HI.U32 R2, R7, R251, RZ ;  /* 0x000000fb07027227 */ /* 0x000fc800078e00ff */
[----:B------:R-:W-:Y:S01]  /*3640*/  @!P1 IMAD.MOV R241, RZ, RZ, -R241 ;  /* 0x000000fffff19224 */ /* 0x000fe200078e0af1 */
[----:B------:R-:W-:Y:S01]  /*3650*/  ISETP.GE.AND P1, PT, R8, RZ, PT ;  /* 0x000000ff0800720c */ /* 0x000fe20003f26270 */
[----:B------:R-:W-:Y:S01]  /*3660*/  @!P5 IMAD.IADD R243, R243, 0x1, -R0 ;  /* 0x00000001f3f3d824 */ /* 0x000fe200078e0a00 */
[----:B------:R-:W-:Y:S01]  /*3670*/  ISETP.GT.U32.AND P5, PT, R0, R247, PT ;  /* 0x000000f70000720c */ /* 0x000fe20003fa4070 */
[----:B------:R-:W-:-:S04]  /*3680*/  IMAD.HI.U32 R8, R7, R77, RZ ;  /* 0x0000004d07087227 */ /* 0x000fc800078e00ff */
[----:B------:R-:W-:Y:S02]  /*3690*/  IMAD.MOV R2, RZ, RZ, -R2 ;  /* 0x000000ffff027224 */ /* 0x000fe400078e0a02 */
[----:B------:R-:W-:Y:S02]  /*36a0*/  IMAD.MOV R8, RZ, RZ, -R8 ;  /* 0x000000ffff087224 */ /* 0x000fe400078e0a08 */
[C---:B------:R-:W-:Y:S02]  /*36b0*/  IMAD R251, R0.reuse, R2, R251 ;  /* 0x0000000200fb7224 */ /* 0x040fe400078e02fb */
[C---:B------:R-:W-:Y:S02]  /*36c0*/  IMAD R77, R0.reuse, R8, R77 ;  /* 0x00000008004d7224 */ /* 0x040fe400078e024d */
[--C-:B------:R-:W-:Y:S01]  /*36d0*/  @!P6 IMAD.IADD R245, R245, 0x1, -R0.reuse ;  /* 0x00000001f5f5e824 */ /* 0x100fe200078e0a00 */
[C---:B------:R-:W-:Y:S01]  /*36e0*/  ISETP.GT.U32.AND P6, PT, R0.reuse, R251, PT ;  /* 0x000000fb0000720c */ /* 0x040fe20003fc4070 */
[----:B------:R-:W-:Y:S01]  /*36f0*/  @!P5 IMAD.IADD R247, R247, 0x1, -R0 ;  /* 0x00000001f7f7d824 */ /* 0x000fe200078e0a00 */
[----:B------:R-:W-:Y:S01]  /*3700*/  ISETP.GT.U32.AND P5, PT, R0, R77, PT ;  /* 0x0000004d0000720c */ /* 0x000fe20003fa4070 */
[----:B------:R-:W-:-:S02]  /*3710*/  VIADD R11, R6, 0x190 ;  /* 0x00000190060b7836 */ /* 0x000fc40000000000 */
[----:B------:R-:W-:Y:S01]  /*3720*/  @!P4 IMAD.MOV R243, RZ, RZ, -R243 ;  /* 0x000000fffff3c224 */ /* 0x000fe200078e0af3 */
[----:B------:R-:W-:Y:S01]  /*3730*/  ISETP.GT.U32.AND P4, PT, R0, R249, PT ;  /* 0x000000f90000720c */ /* 0x000fe20003f84070 */
[C---:B------:R-:W-:Y:S01]  /*3740*/  VIADD R12, R6.reuse, 0x18c ;  /* 0x0000018c060c7836 */ /* 0x040fe20000000000 */
[----:B------:R-:W-:Y:S01]  /*3750*/  IABS R76, R11 ;  /* 0x0000000b004c7213 */ /* 0x000fe20000000000 */
[C---:B------:R-:W-:Y:S02]  /*3760*/  VIADD R13, R6.reuse, 0x188 ;  /* 0x00000188060d7836 */ /* 0x040fe40000000000 */
[----:B------:R-:W-:Y:S01]  /*3770*/  VIADD R14, R6, 0x184 ;  /* 0x00000184060e7836 */ /* 0x000fe20000000000 */
[----:B------:R-:W-:Y:S01]  /*3780*/  IABS R75, R12 ;  /* 0x0000000c004b7213 */ /* 0x000fe20000000000 */
[----:B------:R-:W-:Y:S01]  /*3790*/  @!P6 IMAD.IADD R251, R251, 0x1, -R0 ;  /* 0x00000001fbfbe824 */ /* 0x000fe200078e0a00 */
[----:B------:R-:W-:Y:S01]  /*37a0*/  IABS R74, R13 ;  /* 0x0000000d004a7213 */ /* 0x000fe20000000000 */
[----:B------:R-:W-:Y:S01]  /*37b0*/  IMAD.HI.U32 R2, R7, R76, RZ ;  /* 0x0000004c07027227 */ /* 0x000fe200078e00ff */
[----:B------:R-:W-:-:S03]  /*37c0*/  IABS R73, R14 ;  /* 0x0000000e00497213 */ /* 0x000fc60000000000 */
[----:B------:R-:W-:Y:S01]  /*37d0*/  @!P5 IMAD.IADD R77, R77, 0x1, -R0 ;  /* 0x000000014d4dd824 */ /* 0x000fe200078e0a00 */
[----:B------:R-:W-:Y:S01]  /*37e0*/  ISETP.GT.U32.AND P5, PT, R0, R251, PT ;  /* 0x000000fb0000720c */ /* 0x000fe20003fa4070 */
[----:B------:R-:W-:Y:S02]  /*37f0*/  IMAD.MOV R9, RZ, RZ, -R2 ;  /* 0x000000ffff097224 */ /* 0x000fe400078e0a02 */
[----:B------:R-:W-:-:S04]  /*3800*/  IMAD.HI.U32 R2, R7, R75, RZ ;  /* 0x0000004b07027227 */ /* 0x000fc800078e00ff */
[----:B------:R-:W-:Y:S01]  /*3810*/  @!P4 IMAD.IADD R249, R249, 0x1, -R0 ;  /* 0x00000001f9f9c824 */ /* 0x000fe200078e0a00 */
[C---:B------:R-:W-:Y:S01]  /*3820*/  ISETP.GT.U32.AND P4, PT, R0.reuse, R247, PT ;  /* 0x000000f70000720c */ /* 0x040fe20003f84070 */
[----:B------:R-:W-:Y:S02]  /*3830*/  IMAD.MOV R2, RZ, RZ, -R2 ;  /* 0x000000ffff027224 */ /* 0x000fe400078e0a02 */
[C---:B------:R-:W-:Y:S01]  /*3840*/  IMAD R76, R0.reuse, R9, R76 ;  /* 0x00000009004c7224 */ /* 0x040fe200078e024c */
[C---:B------:R-:W-:Y:S01]  /*3850*/  ISETP.GT.U32.AND P6, PT, R0.reuse, R249, PT ;  /* 0x000000f90000720c */ /* 0x040fe20003fc4070 */
[C---:B------:R-:W-:Y:S02]  /*3860*/  IMAD R75, R0.reuse, R2, R75 ;  /* 0x00000002004b7224 */ /* 0x040fe400078e024b */
[----:B------:R-:W-:Y:S02]  /*3870*/  @!P5 IMAD.IADD R251, R251, 0x1, -R0 ;  /* 0x00000001fbfbd824 */ /* 0x000fe400078e0a00 */
[----:B------:R-:W-:Y:S01]  /*3880*/  IMAD.HI.U32 R2, R7, R74, RZ ;  /* 0x0000004a07027227 */ /* 0x000fe200078e00ff */
[----:B------:R-:W-:-:S03]  /*3890*/  ISETP.GT.U32.AND P5, PT, R0, R75, PT ;  /* 0x0000004b0000720c */ /* 0x000fc60003fa4070 */
[----:B------:R-:W-:Y:S02]  /*38a0*/  IMAD.MOV R9, RZ, RZ, -R2 ;  /* 0x000000ffff097224 */ /* 0x000fe400078e0a02 */
[----:B------:R-:W-:Y:S01]  /*38b0*/  @!P0 IMAD.MOV R245, RZ, RZ, -R245 ;  /* 0x000000fffff58224 */ /* 0x000fe200078e0af5 */
[----:B------:R-:W-:Y:S01]  /*38c0*/  ISETP.GT.U32.AND P0, PT, R0, R77, PT ;  /* 0x0000004d0000720c */ /* 0x000fe20003f04070 */
[--C-:B------:R-:W-:Y:S01]  /*38d0*/  @!P6 IMAD.IADD R249, R249, 0x1, -R0.reuse ;  /* 0x00000001f9f9e824 */ /* 0x100fe200078e0a00 */
[----:B------:R-:W-:Y:S01]  /*38e0*/  ISETP.GE.AND P6, PT, R10, RZ, PT ;  /* 0x000000ff0a00720c */ /* 0x000fe20003fc6270 */
[----:B------:R-:W-:Y:S02]  /*38f0*/  VIADD R10, R6, 0x180 ;  /* 0x00000180060a7836 */ /* 0x000fe40000000000 */
[--C-:B------:R-:W-:Y:S01]  /*3900*/  @!P4 IMAD.IADD R247, R247, 0x1, -R0.reuse ;  /* 0x00000001f7f7c824 */ /* 0x100fe200078e0a00 */
[C---:B------:R-:W-:Y:S01]  /*3910*/  ISETP.GT.U32.AND P4, PT, R0.reuse, R76, PT ;  /* 0x0000004c0000720c */ /* 0x040fe20003f84070 */
[----:B------:R-:W-:Y:S01]  /*3920*/  @!P5 IMAD.IADD R75, R75, 0x1, -R0 ;  /* 0x000000014b4bd824 */ /* 0x000fe200078e0a00 */
[----:B------:R-:W-:Y:S01]  /*3930*/  IABS R72, R10 ;  /* 0x0000000a00487213 */ /* 0x000fe20000000000 */
[----:B------:R-:W-:-:S02]  /*3940*/  IMAD R74, R0, R9, R74 ;  /* 0x00000009004a7224 */ /* 0x000fc400078e024a */
[----:B------:R-:W-:Y:S01]  /*3950*/  IMAD.HI.U32 R8, R7, R73, RZ ;  /* 0x0000004907087227 */ /* 0x000fe200078e00ff */
[----:B------:R-:W-:-:S03]  /*3960*/  ISETP.GT.U32.AND P5, PT, R0, R75, PT ;  /* 0x0000004b0000720c */ /* 0x000fc60003fa4070 */
[----:B------:R-:W-:-:S04]  /*3970*/  IMAD.HI.U32 R2, R7, R72, RZ ;  /* 0x0000004807027227 */ /* 0x000fc800078e00ff */
[----:B------:R-:W-:Y:S02]  /*3980*/  IMAD.MOV R9, RZ, RZ, -R2 ;  /* 0x000000ffff097224 */ /* 0x000fe400078e0a02 */
[----:B------:R-:W-:Y:S02]  /*3990*/  IMAD.MOV R8, RZ, RZ, -R8 ;  /* 0x000000ffff087224 */ /* 0x000fe400078e0a08 */
[C---:B------:R-:W-:Y:S02]  /*39a0*/  IMAD R72, R0.reuse, R9, R72 ;  /* 0x0000000900487224 */ /* 0x040fe400078e0248 */
[--C-:B------:R-:W-:Y:S02]  /*39b0*/  @!P5 IMAD.IADD R75, R75, 0x1, -R0.reuse ;  /* 0x000000014b4bd824 */ /* 0x100fe400078e0a00 */
[--C-:B------:R-:W-:Y:S01]  /*39c0*/  @!P0 IMAD.IADD R77, R77, 0x1, -R0.reuse ;  /* 0x000000014d4d8824 */ /* 0x100fe200078e0a00 */
[----:B------:R-:W-:Y:S01]  /*39d0*/  ISETP.GT.U32.AND P5, PT, R0, R72, PT ;  /* 0x000000480000720c */ /* 0x000fe20003fa4070 */
[----:B------:R-:W-:Y:S01]  /*39e0*/  @!P4 IMAD.IADD R76, R76, 0x1, -R0 ;  /* 0x000000014c4cc824 */ /* 0x000fe200078e0a00 */
[----:B------:R-:W-:Y:S01]  /*39f0*/  ISETP.GE.AND P0, PT, R11, RZ, PT ;  /* 0x000000ff0b00720c */ /* 0x000fe20003f06270 */
[----:B------:R-:W-:Y:S01]  /*3a00*/  IMAD R73, R0, R8, R73 ;  /* 0x0000000800497224 */ /* 0x000fe200078e0249 */
[----:B------:R-:W-:Y:S01]  /*3a10*/  ISETP.GE.AND P4, PT, R12, RZ, PT ;  /* 0x000000ff0c00720c */ /* 0x000fe20003f86270 */
[----:B------:R-:W-:-:S02]  /*3a20*/  VIADD R11, R6, 0x17c ;  /* 0x0000017c060b7836 */ /* 0x000fc40000000000 */
[----:B------:R-:W-:Y:S01]  /*3a30*/  @!P2 IMAD.MOV R247, RZ, RZ, -R247 ;  /* 0x000000fffff7a224 */ /* 0x000fe200078e0af7 */
[C---:B------:R-:W-:Y:S01]  /*3a40*/  ISETP.GT.U32.AND P2, PT, R0.reuse, R76, PT ;  /* 0x0000004c0000720c */ /* 0x040fe20003f44070 */
[----:B------:R-:W-:Y:S01]  /*3a50*/  @!P6 IMAD.MOV R77, RZ, RZ, -R77 ;  /* 0x000000ffff4de224 */ /* 0x000fe200078e0a4d */
[----:B------:R-:W-:Y:S01]  /*3a60*/  ISETP.GT.U32.AND P6, PT, R0, R73, PT ;  /* 0x000000490000720c */ /* 0x000fe20003fc4070 */
[----:B------:R-:W-:Y:S01]  /*3a70*/  VIADD R12, R6, 0x178 ;  /* 0x00000178060c7836 */ /* 0x000fe20000000000 */
[----:B------:R-:W-:Y:S01]  /*3a80*/  IABS R71, R11 ;  /* 0x0000000b00477213 */ /* 0x000fe20000000000 */
[----:B------:R-:W-:Y:S01]  /*3a90*/  @!P3 IMAD.MOV R249, RZ, RZ, -R249 ;  /* 0x000000fffff9b224 */ /* 0x000fe200078e0af9 */
[----:B------:R-:W-:Y:S01]  /*3aa0*/  ISETP.GT.U32.AND P3, PT, R0, R74, PT ;  /* 0x0000004a0000720c */ /* 0x000fe20003f64070 */
[----:B------:R-:W-:Y:S01]  /*3ab0*/  @!P5 IMAD.IADD R72, R72, 0x1, -R0 ;  /* 0x000000014848d824 */ /* 0x000fe200078e0a00 */
[----:B------:R-:W-:Y:S01]  /*3ac0*/  IABS R70, R12 ;  /* 0x0000000c00467213 */ /* 0x000fe20000000000 */
[----:B------:R-:W-:-:S03]  /*3ad0*/  IMAD.HI.U32 R2, R7, R71, RZ ;  /* 0x0000004707027227 */ /* 0x000fc600078e00ff */
[----:B------:R-:W-:Y:S01]  /*3ae0*/  ISETP.GT.U32.AND P5, PT, R0, R72, PT ;  /* 0x000000480000720c */ /* 0x000fe20003fa4070 */
[----:B------:R-:W-:Y:S02]  /*3af0*/  IMAD.MOV R8, RZ, RZ, -R2 ;  /* 0x000000ffff087224 */ /* 0x000fe400078e0a02 */
[----:B------:R-:W-:-:S04]  /*3b00*/  IMAD.HI.U32 R2, R7, R70, RZ ;  /* 0x0000004607027227 */ /* 0x000fc800078e00ff */
[--C-:B------:R-:W-:Y:S01]  /*3b10*/  @!P2 IMAD.IADD R76, R76, 0x1, -R0.reuse ;  /* 0x000000014c4ca824 */ /* 0x100fe200078e0a00 */
[----:B------:R-:W-:Y:S01]  /*3b20*/  ISETP.GE.AND P2, PT, R14, RZ, PT ;  /* 0x000000ff0e00720c */ /* 0x000fe20003f46270 */
[----:B------:R-:W-:Y:S02]  /*3b30*/  @!P6 IMAD.IADD R73, R73, 0x1, -R0 ;  /* 0x000000014949e824 */ /* 0x000fe400078e0a00 */
[----:B------:R-:W-:Y:S02]  /*3b40*/  IMAD.MOV R9, RZ, RZ, -R2 ;  /* 0x000000ffff097224 */ /* 0x000fe400078e0a02 */
[----:B------:R-:W-:Y:S01]  /*3b50*/  @!P0 IMAD.MOV R76, RZ, RZ, -R76 ;  /* 0x000000ffff4c8224 */ /* 0x000fe200078e0a4c */
[----:B------:R-:W-:Y:S01]  /*3b60*/  ISETP.GT.U32.AND P0, PT, R0, R73, PT ;  /* 0x000000490000720c */ /* 0x000fe20003f04070 */
[----:B------:R-:W-:Y:S01]  /*3b70*/  @!P3 IMAD.IADD R74, R74, 0x1, -R0 ;  /* 0x000000014a4ab824 */ /* 0x000fe200078e0a00 */
[----:B------:R-:W-:Y:S01]  /*3b80*/  ISETP.GE.AND P3, PT, R10, RZ, PT ;  /* 0x000000ff0a00720c */ /* 0x000fe20003f66270 */
[----:B------:R-:W-:-:S02]  /*3b90*/  IMAD R70, R0, R9, R70 ;  /* 0x0000000900467224 */ /* 0x000fc400078e0246 */
[----:B------:R-:W-:Y:S01]  /*3ba0*/  VIADD R10, R6, 0x174 ;  /* 0x00000174060a7836 */ /* 0x000fe20000000000 */
[----:B------:R-:W-:Y:S01]  /*3bb0*/  ISETP.GT.U32.AND P6, PT, R0, R74, PT ;  /* 0x0000004a0000720c */ /* 0x000fe20003fc4070 */
[----:B------:R-:W-:Y:S01]  /*3bc0*/  @!P1 IMAD.MOV R251, RZ, RZ, -R251 ;  /* 0x000000fffffb9224 */ /* 0x000fe200078e0afb */
[----:B------:R-:W-:Y:S01]  /*3bd0*/  ISETP.GE.AND P1, PT, R13, RZ, PT ;  /* 0x000000ff0d00720c */ /* 0x000fe20003f26270 */
[--C-:B------:R-:W-:Y:S01]  /*3be0*/  @!P5 IMAD.IADD R72, R72, 0x1, -R0.reuse ;  /* 0x000000014848d824 */ /* 0x100fe200078e0a00 */
[----:B------:R-:W-:Y:S01]  /*3bf0*/  ISETP.GT.U32.AND P5, PT, R0, R70, PT ;  /* 0x000000460000720c */ /* 0x000fe20003fa4070 */
[C---:B------:R-:W-:Y:S01]  /*3c00*/  VIADD R13, R6.reuse, 0x170 ;  /* 0x00000170060d7836 */ /* 0x040fe20000000000 */
[----:B------:R-:W-:Y:S01]  /*3c10*/  IABS R69, R10 ;  /* 0x0000000a00457213 */ /* 0x000fe20000000000 */
[----:B------:R-:W-:Y:S01]  /*3c20*/  @!P0 IMAD.IADD R73, R73, 0x1, -R0 ;  /* 0x0000000149498824 */ /* 0x000fe200078e0a00 */
[----:B------:R-:W-:Y:S01]  /*3c30*/  ISETP.GE.AND P0, PT, R11, RZ, PT ;  /* 0x000000ff0b00720c */ /* 0x000fe20003f06270 */
[----:B------:R-:W-:Y:S01]  /*3c40*/  VIADD R11, R6, 0x16c ;  /* 0x0000016c060b7836 */ /* 0x000fe20000000000 */
[----:B------:R-:W-:Y:S01]  /*3c50*/  IABS R68, R13 ;  /* 0x0000000d00447213 */ /* 0x000fe20000000000 */
[----:B------:R-:W-:-:S03]  /*3c60*/  IMAD.HI.U32 R2, R7, R69, RZ ;  /* 0x0000004507027227 */ /* 0x000fc600078e00ff */
[----:B------:R-:W-:Y:S01]  /*3c70*/  IABS R67, R11 ;  /* 0x0000000b00437213 */ /* 0x000fe20000000000 */
[----:B------:R-:W-:Y:S02]  /*3c80*/  IMAD R71, R0, R8, R71 ;  /* 0x0000000800477224 */ /* 0x000fe400078e0247 */
[----:B------:R-:W-:-:S04]  /*3c90*/  IMAD.HI.U32 R8, R7, R68, RZ ;  /* 0x0000004407087227 */ /* 0x000fc800078e00ff */
[----:B------:R-:W-:Y:S02]  /*3ca0*/  IMAD.MOV R2, RZ, RZ, -R2 ;  /* 0x000000ffff027224 */ /* 0x000fe400078e0a02 */
[--C-:B------:R-:W-:Y:S01]  /*3cb0*/  @!P6 IMAD.IADD R74, R74, 0x1, -R0.reuse ;  /* 0x000000014a4ae824 */ /* 0x100fe200078e0a00 */
[----:B------:R-:W-:Y:S01]  /*3cc0*/  ISETP.GT.U32.AND P6, PT, R0, R71, PT ;  /* 0x000000470000720c */ /* 0x000fe20003fc4070 */
[----:B------:R-:W-:Y:S02]  /*3cd0*/  @!P5 IMAD.IADD R70, R70, 0x1, -R0 ;  /* 0x000000014646d824 */ /* 0x000fe400078e0a00 */
[----:B------:R-:W-:Y:S02]  /*3ce0*/  IMAD.MOV R9, RZ, RZ, -R8 ;  /* 0x000000ffff097224 */ /* 0x000fe400078e0a08 */
[C---:B------:R-:W-:Y:S02]  /*3cf0*/  IMAD R69, R0.reuse, R2, R69 ;  /* 0x0000000200457224 */ /* 0x040fe400078e0245 */
[----:B------:R-:W-:Y:S01]  /*3d00*/  @!P1 IMAD.MOV R74, RZ, RZ, -R74 ;  /* 0x000000ffff4a9224 */ /* 0x000fe200078e0a4a */
[C---:B------:R-:W-:Y:S01]  /*3d10*/  ISETP.GT.U32.AND P1, PT, R0.reuse, R70, PT ;  /* 0x000000460000720c */ /* 0x040fe20003f24070 */
[----:B------:R-:W-:-:S02]  /*3d20*/  IMAD R68, R0, R9, R68 ;  /* 0x0000000900447224 */ /* 0x000fc400078e0244 */
[----:B------:R-:W-:-:S04]  /*3d30*/  IMAD.HI.U32 R2, R7, R67, RZ ;  /* 0x0000004307027227 */ /* 0x000fc800078e00ff */
[----:B------:R-:W-:Y:S01]  /*3d40*/  @!P4 IMAD.MOV R75, RZ, RZ, -R75 ;  /* 0x000000ffff4bc224 */ /* 0x000fe200078e0a4b */
[C---:B------:R-:W-:Y:S01]  /*3d50*/  ISETP.GT.U32.AND P4, PT, R0.reuse, R69, PT ;  /* 0x000000450000720c */ /* 0x040fe20003f84070 */
[----:B------:R-:W-:Y:S02]  /*3d60*/  IMAD.MOV R2, RZ, RZ, -R2 ;  /* 0x000000ffff027224 */ /* 0x000fe400078e0a02 */
[----:B------:R-:W-:Y:S01]  /*3d70*/  @!P3 IMAD.MOV R72, RZ, RZ, -R72 ;  /* 0x000000ffff48b224 */ /* 0x000fe200078e0a48 */
[C---:B------:R-:W-:Y:S01]  /*3d80*/  ISETP.GT.U32.AND P3, PT, R0.reuse, R68, PT ;  /* 0x000000440000720c */ /* 0x040fe20003f64070 */
[----:B------:R-:W-:Y:S02]  /*3d90*/  IMAD R67, R0, R2, R67 ;  /* 0x0000000200437224 */ /* 0x000fe400078e0243 */
[----:B------:R-:W-:Y:S02]  /*3da0*/  VIADD R8, R6, 0x168 ;  /* 0x0000016806087836 */ /* 0x000fe40000000000 */
[--C-:B------:R-:W-:Y:S01]  /*3db0*/  @!P1 IMAD.IADD R70, R70, 0x1, -R0.reuse ;  /* 0x0000000146469824 */ /* 0x100fe200078e0a00 */
[C---:B------:R-:W-:Y:S01]  /*3dc0*/  ISETP.GT.U32.AND P1, PT, R0.reuse, R67, PT ;  /* 0x000000430000720c */ /* 0x040fe20003f24070 */
[--C-:B------:R-:W-:Y:S01]  /*3dd0*/  @!P6 IMAD.IADD R71, R71, 0x1, -R0.reuse ;  /* 0x000000014747e824 */ /* 0x100fe200078e0a00 */
[----:B------:R-:W-:Y:S01]  /*3de0*/  IABS R66, R8 ;  /* 0x0000000800427213 */ /* 0x000fe20000000000 */
[--C-:B------:R-:W-:Y:S01]  /*3df0*/  @!P4 IMAD.IADD R69, R69, 0x1, -R0.reuse ;  /* 0x000000014545c824 */ /* 0x100fe200078e0a00 */
[----:B------:R-:W-:Y:S01]  /*3e00*/  ISETP.GE.AND P4, PT, R11, RZ, PT ;  /* 0x000000ff0b00720c */ /* 0x000fe20003f86270 */
[----:B------:R-:W-:Y:S01]  /*3e10*/  @!P2 IMAD.MOV R73, RZ, RZ, -R73 ;  /* 0x000000ffff49a224 */ /* 0x000fe200078e0a49 */
[----:B------:R-:W-:Y:S01]  /*3e20*/  ISETP.GT.U32.AND P5, PT, R0, R71, PT ;  /* 0x000000470000720c */ /* 0x000fe20003fa4070 */
[----:B------:R-:W-:Y:S01]  /*3e30*/  @!P3 IMAD.IADD R68, R68, 0x1, -R0 ;  /* 0x000000014444b824 */ /* 0x000fe200078e0a00 */
[----:B------:R-:W-:Y:S01]  /*3e40*/  ISETP.GT.U32.AND P3, PT, R0, R69, PT ;  /* 0x000000450000720c */ /* 0x000fe20003f64070 */
[----:B------:R-:W-:Y:S01]  /*3e50*/  IMAD.HI.U32 R2, R7, R66, RZ ;  /* 0x0000004207027227 */ /* 0x000fe200078e00ff */
[----:B------:R-:W-:-:S02]  /*3e60*/  ISETP.GE.AND P2, PT, R10, RZ, PT ;  /* 0x000000ff0a00720c */ /* 0x000fc40003f46270 */
[----:B------:R-:W-:Y:S01]  /*3e70*/  ISETP.GE.AND P6, PT, R12, RZ, PT ;  /* 0x000000ff0c00720c */ /* 0x000fe20003fc6270 */
[----:B------:R-:W-:Y:S02]  /*3e80*/  VIADD R10, R6, 0x164 ;  /* 0x00000164060a7836 */ /* 0x000fe40000000000 */
[----:B------:R-:W-:Y:S02]  /*3e90*/  IMAD.MOV R9, RZ, RZ, -R2 ;  /* 0x000000ffff097224 */ /* 0x000fe400078e0a02 */
[----:B------:R-:W-:Y:S01]  /*3ea0*/  @!P1 IMAD.IADD R67, R67, 0x1, -R0 ;  /* 0x0000000143439824 */ /* 0x000fe200078e0a00 */
[----:B------:R-:W-:Y:S01]  /*3eb0*/  IABS R65, R10 ;  /* 0x0000000a00417213 */ /* 0x000fe20000000000 */
[C---:B------:R-:W-:Y:S02]  /*3ec0*/  IMAD R66, R0.reuse, R9, R66 ;  /* 0x0000000900427224 */ /* 0x040fe400078e0242 */
[----:B------:R-:W-:Y:S01]  /*3ed0*/  @!P3 IMAD.IADD R69, R69, 0x1, -R0 ;  /* 0x000000014545b824 */ /* 0x000fe200078e0a00 */
[C---:B------:R-:W-:Y:S01]  /*3ee0*/  ISETP.GT.U32.AND P1, PT, R0.reuse, R67, PT ;  /* 0x000000430000720c */ /* 0x040fe20003f24070 */
[----:B------:R-:W-:Y:S01]  /*3ef0*/  IMAD.HI.U32 R2, R7, R65, RZ ;  /* 0x0000004107027227 */ /* 0x000fe200078e00ff */
[----:B------:R-:W-:-:S03]  /*3f00*/  ISETP.GT.U32.AND P3, PT, R0, R66, PT ;  /* 0x000000420000720c */ /* 0x000fc60003f64070 */
[----:B------:R-:W-:Y:S01]  /*3f10*/  @!P5 IMAD.IADD R71, R71, 0x1, -R0 ;  /* 0x000000014747d824 */ /* 0x000fe200078e0a00 */
[----:B------:R-:W-:Y:S01]  /*3f20*/  ISETP.GE.AND P5, PT, R13, RZ, PT ;  /* 0x000000ff0d00720c */ /* 0x000fe20003fa6270 */
[----:B------:R-:W-:Y:S02]  /*3f30*/  IMAD.MOV R2, RZ, RZ, -R2 ;  /* 0x000000ffff027224 */ /* 0x000fe400078e0a02 */
[----:B------:R-:W-:Y:S01]  /*3f40*/  @!P0 IMAD.MOV R71, RZ, RZ, -R71 ;  /* 0x000000ffff478224 */ /* 0x000fe200078e0a47 */
[C---:B------:R-:W-:Y:S01]  /*3f50*/  ISETP.GT.U32.AND P0, PT, R0.reuse, R68, PT ;  /* 0x000000440000720c */ /* 0x040fe20003f04070 */
[----:B------:R-:W-:Y:S02]  /*3f60*/  IMAD R65, R0, R2, R65 ;  /* 0x0000000200417224 */ /* 0x000fe400078e0241 */
[----:B------:R-:W-:Y:S02]  /*3f70*/  VIADD R11, R6, 0x160 ;  /* 0x00000160060b7836 */ /* 0x000fe40000000000 */
[--C-:B------:R-:W-:Y:S01]  /*3f80*/  @!P1 IMAD.IADD R67, R67, 0x1, -R0.reuse ;  /* 0x0000000143439824 */ /* 0x100fe200078e0a00 */
[----:B------:R-:W-:Y:S01]  /*3f90*/  ISETP.GT.U32.AND P1, PT, R0, R65, PT ;  /* 0x000000410000720c */ /* 0x000fe20003f24070 */
[----:B------:R-:W-:Y:S01]  /*3fa0*/  VIADD R12, R6, 0x158 ;  /* 0x00000158060c7836 */ /* 0x000fe20000000000 */
[----:B------:R-:W-:Y:S01]  /*3fb0*/  IABS R64, R11 ;  /* 0x0000000b00407213 */ /* 0x000fe20000000000 */
[----:B------:R-:W-:Y:S01]  /*3fc0*/  @!P3 IMAD.IADD R66, R66, 0x1, -R0 ;  /* 0x000000014242b824 */ /* 0x000fe200078e0a00 */
[----:B------:R-:W-:Y:S01]  /*3fd0*/  ISETP.GE.AND P3, PT, R11, RZ, PT ;  /* 0x000000ff0b00720c */ /* 0x000fe20003f66270 */
[----:B------:R-:W-:Y:S01]  /*3fe0*/  @!P2 IMAD.MOV R69, RZ, RZ, -R69 ;  /* 0x000000ffff45a224 */ /* 0x000fe200078e0a45 */
[----:B------:R-:W-:Y:S01]  /*3ff0*/  IABS R62, R12 ;  /* 0x0000000c003e7213 */ /* 0x000fe20000000000 */
[----:B------:R-:W-:Y:S01]  /*4000*/  IMAD.HI.U32 R2, R7, R64, RZ ;  /* 0x0000004007027227 */ /* 0x000fe200078e00ff */
[----:B------:R-:W-:-:S03]  /*4010*/  ISETP.GT.U32.AND P2, PT, R0, R66, PT ;  /* 0x000000420000720c */ /* 0x000fc60003f44070 */
[----:B------:R-:W-:Y:S01]  /*4020*/  @!P0 IMAD.IADD R68, R68, 0x1, -R0 ;  /* 0x0000000144448824 */ /* 0x000fe200078e0a00 */
[----:B------:R-:W-:Y:S01]  /*4030*/  ISETP.GE.AND P0, PT, R10, RZ, PT ;  /* 0x000000ff0a00720c */ /* 0x000fe20003f06270 */
[----:B------:R-:W-:Y:S01]  /*4040*/  @!P6 IMAD.MOV R70, RZ, RZ, -R70 ;  /* 0x000000ffff46e224 */ /* 0x000fe200078e0a46 */
[----:B------:R-:W-:Y:S01]  /*4050*/  ISETP.GE.AND P6, PT, R8, RZ, PT ;  /* 0x000000ff0800720c */ /* 0x000fe20003fc6270 */
[----:B------:R-:W-:Y:S02]  /*4060*/  VIADD R10, R6, 0x15c ;  /* 0x0000015c060a7836 */ /* 0x000fe40000000000 */
[----:B------:R-:W-:Y:S02]  /*4070*/  IMAD.MOV R9, RZ, RZ, -R2 ;  /* 0x000000ffff097224 */ /* 0x000fe400078e0a02 */
[----:B------:R-:W-:Y:S01]  /*4080*/  IMAD.HI.U32 R8, R7, R62, RZ ;  /* 0x0000003e07087227 */ /* 0x000fe200078e00ff */
[----:B------:R-:W-:-:S03]  /*4090*/  IABS R63, R10 ;  /* 0x0000000a003f7213 */ /* 0x000fc60000000000 */
[----:B------:R-:W-:Y:S02]  /*40a0*/  @!P1 IMAD.IADD R65, R65, 0x1, -R0 ;  /* 0x0000000141419824 */ /* 0x000fe400078e0a00 */
[C---:B------:R-:W-:Y:S02]  /*40b0*/  IMAD R64, R0.reuse, R9, R64 ;  /* 0x0000000900407224 */ /* 0x040fe400078e0240 */
[----:B------:R-:W-:Y:S01]  /*40c0*/  IMAD.MOV R9, RZ, RZ, -R8 ;  /* 0x000000ffff097224 */ /* 0x000fe200078e0a08 */
[----:B------:R-:W-:Y:S01]  /*40d0*/  ISETP.GT.U32.AND P1, PT, R0, R65, PT ;  /* 0x000000410000720c */ /* 0x000fe20003f24070 */
[----:B------:R-:W-:-:S04]  /*40e0*/  IMAD.HI.U32 R2, R7, R63, RZ ;  /* 0x0000003f07027227 */ /* 0x000fc800078e00ff */
[----:B------:R-:W-:Y:S01]  /*40f0*/  @!P2 IMAD.IADD R66, R66, 0x1, -R0 ;  /* 0x000000014242a824 */ /* 0x000fe200078e0a00 */
[----:B------:R-:W-:Y:S01]  /*4100*/  ISETP.GE.AND P2, PT, R12, RZ, PT ;  /* 0x000000ff0c00720c */ /* 0x000fe20003f46270 */
[C---:B------:R-:W-:Y:S02]  /*4110*/  IMAD R62, R0.reuse, R9, R62 ;  /* 0x00000009003e7224 */ /* 0x040fe400078e023e */
[----:B------:R-:W-:Y:S02]  /*4120*/  IMAD.MOV R2, RZ, RZ, -R2 ;  /* 0x000000ffff027224 */ /* 0x000fe400078e0a02 */
[----:B------:R-:W-:Y:S01]  /*4130*/  @!P6 IMAD.MOV R66, RZ, RZ, -R66 ;  /* 0x000000ffff42e224 */ /* 0x000fe200078e0a42 */
[C---:B------:R-:W-:Y:S01]  /*4140*/  ISETP.GT.U32.AND P6, PT, R0.reuse, R62, PT ;  /* 0x0000003e0000720c */ /* 0x040fe20003fc4070 */
[C---:B------:R-:W-:Y:S02]  /*4150*/  IMAD R63, R0.reuse, R2, R63 ;  /* 0x00000002003f7224 */ /* 0x040fe400078e023f */
[----:B------:R-:W-:Y:S01]  /*4160*/  @!P5 IMAD.MOV R68, RZ, RZ, -R68 ;  /* 0x000000ffff44d224 */ /* 0x000fe200078e0a44 */
[C---:B------:R-:W-:Y:S01]  /*4170*/  ISETP.GT.U32.AND P5, PT, R0.reuse, R64, PT ;  /* 0x000000400000720c */ /* 0x040fe20003fa4070 */
[----:B------:R-:W-:Y:S01]  /*4180*/  @!P1 IMAD.IADD R65, R65, 0x1, -R0 ;  /* 0x0000000141419824 */ /* 0x000fe200078e0a00 */
[----:B------:R-:W-:Y:S01]  /*4190*/  ISETP.GT.U32.AND P1, PT, R0, R63, PT ;  /* 0x0000003f0000720c */ /* 0x000fe20003f24070 */
[----:B------:R-:W-:-:S02]  /*41a0*/  VIADD R11, R6, 0x14c ;  /* 0x0000014c060b7836 */ /* 0x000fc40000000000 */
[----:B------:R-:W-:Y:S02]  /*41b0*/  VIADD R8, R6, 0x154 ;  /* 0x0000015406087836 */ /* 0x000fe40000000000 */
[----:B------:R-:W-:Y:S01]  /*41c0*/  @!P4 IMAD.MOV R67, RZ, RZ, -R67 ;  /* 0x000000ffff43c224 */ /* 0x000fe200078e0a43 */
[----:B------:R-:W-:Y:S01]  /*41d0*/  IABS R59, R11 ;  /* 0x0000000b003b7213 */ /* 0x000fe20000000000 */
[--C-:B------:R-:W-:Y:S01]  /*41e0*/  @!P6 IMAD.IADD R62, R62, 0x1, -R0.reuse ;  /* 0x000000013e3ee824 */ /* 0x100fe200078e0a00 */
[----:B------:R-:W-:Y:S01]  /*41f0*/  ISETP.GE.AND P4, PT, R10, RZ, PT ;  /* 0x000000ff0a00720c */ /* 0x000fe20003f86270 */
[----:B------:R-:W-:Y:S01]  /*4200*/  VIADD R10, R6, 0x150 ;  /* 0x00000150060a7836 */ /* 0x000fe20000000000 */
[----:B------:R-:W-:Y:S01]  /*4210*/  IABS R61, R8 ;  /* 0x00000008003d7213 */ /* 0x000fe20000000000 */
[--C-:B------:R-:W-:Y:S01]  /*4220*/  @!P5 IMAD.IADD R64, R64, 0x1, -R0.reuse ;  /* 0x000000014040d824 */ /* 0x100fe200078e0a00 */
[----:B------:R-:W-:Y:S01]  /*4230*/  ISETP.GT.U32.AND P6, PT, R0, R62, PT ;  /* 0x0000003e0000720c */ /* 0x000fe20003fc4070 */
[----:B------:R-:W-:Y:S01]  /*4240*/  @!P0 IMAD.MOV R65, RZ, RZ, -R65 ;  /* 0x000000ffff418224 */ /* 0x000fe200078e0a41 */
[----:B------:R-:W-:Y:S01]  /*4250*/  ISETP.GE.AND P0, PT, R8, RZ, PT ;  /* 0x000000ff0800720c */ /* 0x000fe20003f06270 */
[----:B------:R-:W-:Y:S01]  /*4260*/  @!P1 IMAD.IADD R63, R63, 0x1, -R0 ;  /* 0x000000013f3f9824 */ /* 0x000fe200078e0a00 */
[----:B------:R-:W-:Y:S01]  /*4270*/  ISETP.GT.U32.AND P5, PT, R0, R64, PT ;  /* 0x000000400000720c */ /* 0x000fe20003fa4070 */
[----:B------:R-:W-:Y:S01]  /*4280*/  IMAD.HI.U32 R8, R7, R59, RZ ;  /* 0x0000003b07087227 */ /* 0x000fe200078e00ff */
[----:B------:R-:W-:-:S02]  /*4290*/  IABS R60, R10 ;  /* 0x0000000a003c7213 */ /* 0x000fc40000000000 */
[----:B------:R-:W-:Y:S01]  /*42a0*/  ISETP.GT.U32.AND P1, PT, R0, R63, PT ;  /* 0x0000003f0000720c */ /* 0x000fe20003f24070 */
[----:B------:R-:W-:-:S04]  /*42b0*/  IMAD.HI.U32 R2, R7, R61, RZ ;  /* 0x0000003d07027227 */ /* 0x000fc800078e00ff */
[----:B------:R-:W-:Y:S02]  /*42c0*/  IMAD.MOV R8, RZ, RZ, -R8 ;  /* 0x000000ffff087224 */ /* 0x000fe400078e0a08 */
[----:B------:R-:W-:Y:S02]  /*42d0*/  IMAD.MOV R9, RZ, RZ, -R2 ;  /* 0x000000ffff097224 */ /* 0x000fe400078e0a02 */
[----:B------:R-:W-:-:S04]  /*42e0*/  IMAD.HI.U32 R2, R7, R60, RZ ;  /* 0x0000003c07027227 */ /* 0x000fc800078e00ff */
[----:B------:R-:W-:Y:S02]  /*42f0*/  IMAD R59, R0, R8, R59 ;  /* 0x00000008003b7224 */ /* 0x000fe400078e023b */
[----:B------:R-:W-:Y:S02]  /*4300*/  @!P6 IMAD.IADD R62, R62, 0x1, -R0 ;  /* 0x000000013e3ee824 */ /* 0x000fe400078e0a00 */
[C---:B------:R-:W-:Y:S02]  /*4310*/  IMAD R61, R0.reuse, R9, R61 ;  /* 0x00000009003d7224 */ /* 0x040fe400078e023d */
[----:B------:R-:W-:Y:S02]  /*4320*/  IMAD.MOV R9, RZ, RZ, -R2 ;  /* 0x000000ffff097224 */ /* 0x000fe400078e0a02 */
[----:B------:R-:W-:Y:S01]  /*4330*/  @!P2 IMAD.MOV R62, RZ, RZ, -R62 ;  /* 0x000000ffff3ea224 */ /* 0x000fe200078e0a3e */
[----:B------:R-:W-:Y:S01]  /*4340*/  ISETP.GT.U32.AND P2, PT, R0, R59, PT ;  /* 0x0000003b0000720c */ /* 0x000fe20003f44070 */
[--C-:B------:R-:W-:Y:S01]  /*4350*/  @!P5 IMAD.IADD R64, R64, 0x1, -R0.reuse ;  /* 0x000000014040d824 */ /* 0x100fe200078e0a00 */
[----:B------:R-:W-:Y:S01]  /*4360*/  ISETP.GE.AND P5, PT, R10, RZ, PT ;  /* 0x000000ff0a00720c */ /* 0x000fe20003fa6270 */
[----:B------:R-:W-:Y:S01]  /*4370*/  @!P1 IMAD.IADD R63, R63, 0x1, -R0 ;  /* 0x000000013f3f9824 */ /* 0x000fe200078e0a00 */
[C---:B------:R-:W-:Y:S01]  /*4380*/  ISETP.GT.U32.AND P1, PT, R0.reuse, R61, PT ;  /* 0x0000003d0000720c */ /* 0x040fe20003f24070 */
[----:B------:R-:W-:-:S02]  /*4390*/  IMAD R60, R0, R9, R60 ;  /* 0x00000009003c7224 */ /* 0x000fc400078e023c */
[----:B------:R-:W-:Y:S02]  /*43a0*/  VIADD R10, R6, 0x144 ;  /* 0x00000144060a7836 */ /* 0x000fe40000000000 */
[----:B------:R-:W-:Y:S01]  /*43b0*/  @!P4 IMAD.MOV R63, RZ, RZ, -R63 ;  /* 0x000000ffff3fc224 */ /* 0x000fe200078e0a3f */
[----:B------:R-:W-:Y:S01]  /*43c0*/  ISETP.GT.U32.AND P4, PT, R0, R60, PT ;  /* 0x0000003c0000720c */ /* 0x000fe20003f84070 */
[----:B------:R-:W-:Y:S01]  /*43d0*/  VIADD R12, R6, 0x13c ;  /* 0x0000013c060c7836 */ /* 0x000fe20000000000 */
[----:B------:R-:W-:Y:S01]  /*43e0*/  IABS R57, R10 ;  /* 0x0000000a00397213 */ /* 0x000fe20000000000 */
[----:B------:R-:W-:Y:S02]  /*43f0*/  @!P2 IMAD.IADD R59, R59, 0x1, -R0 ;  /* 0x000000013b3ba824 */ /* 0x000fe400078e0a00 */
[----:B------:R-:W-:Y:S01]  /*4400*/  @!P3 IMAD.MOV R64, RZ, RZ, -R64 ;  /* 0x000000ffff40b224 */ /* 0x000fe200078e0a40 */
[----:B------:R-:W-:Y:S01]  /*4410*/  IABS R55, R12 ;  /* 0x0000000c00377213 */ /* 0x000fe20000000000 */
[----:B------:R-:W-:Y:S01]  /*4420*/  IMAD.HI.U32 R8, R7, R57, RZ ;  /* 0x0000003907087227 */ /* 0x000fe200078e00ff */
[----:B------:R-:W-:-:S02]  /*4430*/  ISETP.GT.U32.AND P2, PT, R0, R59, PT ;  /* 0x0000003b0000720c */ /* 0x000fc40003f44070 */
[----:B------:R-:W-:Y:S01]  /*4440*/  ISETP.GE.AND P3, PT, R11, RZ, PT ;  /* 0x000000ff0b00720c */ /* 0x000fe20003f66270 */
[----:B------:R-:W-:Y:S02]  /*4450*/  @!P1 IMAD.IADD R61, R61, 0x1, -R0 ;  /* 0x000000013d3d9824 */ /* 0x000fe400078e0a00 */
[----:B------:R-:W-:Y:S02]  /*4460*/  IMAD.MOV R8, RZ, RZ, -R8 ;  /* 0x000000ffff087224 */ /* 0x000fe400078e0a08 */
[----:B------:R-:W-:Y:S01]  /*4470*/  @!P4 IMAD.IADD R60, R60, 0x1, -R0 ;  /* 0x000000013c3cc824 */ /* 0x000fe200078e0a00 */
[----:B------:R-:W-:Y:S01]  /*4480*/  ISETP.GT.U32.AND P1, PT, R0, R61, PT ;  /* 0x0000003d0000720c */ /* 0x000fe20003f24070 */
[----:B------:R-:W-:Y:S02]  /*4490*/  VIADD R2, R6, 0x148 ;  /* 0x0000014806027836 */ /* 0x000fe40000000000 */
[C---:B------:R-:W-:Y:S01]  /*44a0*/  IMAD R57, R0.reuse, R8, R57 ;  /* 0x0000000800397224 */ /* 0x040fe200078e0239 */
[----:B------:R-:W-:Y:S01]  /*44b0*/  ISETP.GT.U32.AND P4, PT, R0, R60, PT ;  /* 0x0000003c0000720c */ /* 0x000fe20003f84070 */
[----:B------:R-:W-:Y:S01]  /*44c0*/  IMAD.HI.U32 R8, R7, R55, RZ ;  /* 0x0000003707087227 */ /* 0x000fe200078e00ff */
[----:B------:R-:W-:-:S02]  /*44d0*/  IABS R58, R2 ;  /* 0x00000002003a7213 */ /* 0x000fc40000000000 */
[----:B------:R-:W-:Y:S01]  /*44e0*/  ISETP.GE.AND P6, PT, R2, RZ, PT ;  /* 0x000000ff0200720c */ /* 0x000fe20003fc6270 */
[----:B------:R-:W-:Y:S02]  /*44f0*/  VIADD R11, R6, 0x140 ;  /* 0x00000140060b7836 */ /* 0x000fe40000000000 */
[----:B------:R-:W-:Y:S02]  /*4500*/  IMAD.MOV R8, RZ, RZ, -R8 ;  /* 0x000000ffff087224 */ /* 0x000fe400078e0a08 */
[----:B------:R-:W-:Y:S01]  /*4510*/  @!P2 IMAD.IADD R59, R59, 0x1, -R0 ;  /* 0x000000013b3ba824 */ /* 0x000fe200078e0a00 */
[----:B------:R-:W-:Y:S01]  /*4520*/  IABS R56, R11 ;  /* 0x0000000b00387213 */ /* 0x000fe20000000000 */
[----:B------:R-:W-:Y:S02]  /*4530*/  IMAD R55, R0, R8, R55 ;  /* 0x0000000800377224 */ /* 0x000fe400078e0237 */
[----:B------:R-:W-:-:S04]  /*4540*/  IMAD.HI.U32 R2, R7, R58, RZ ;  /* 0x0000003a07027227 */ /* 0x000fc800078e00ff */
[----:B------:R-:W-:Y:S01]  /*4550*/  @!P1 IMAD.IADD R61, R61, 0x1, -R0 ;  /* 0x000000013d3d9824 */ /* 0x000fe200078e0a00 */
[----:B------:R-:W-:Y:S01]  /*4560*/  ISETP.GE.AND P1, PT, R10, RZ, PT ;  /* 0x000000ff0a00720c */ /* 0x000fe20003f26270 */
[----:B------:R-:W-:Y:S01]  /*4570*/  @!P3 IMAD.MOV R59, RZ, RZ, -R59 ;  /* 0x000000ffff3bb224 */ /* 0x000fe200078e0a3b */
[----:B------:R-:W-:Y:S01]  /*4580*/  ISETP.GT.U32.AND P3, PT, R0, R55, PT ;  /* 0x000000370000720c */ /* 0x000fe20003f64070 */
[----:B------:R-:W-:Y:S02]  /*4590*/  IMAD.MOV R9, RZ, RZ, -R2 ;  /* 0x000000ffff097224 */ /* 0x000fe400078e0a02 */
[----:B------:R-:W-:-:S04]  /*45a0*/  IMAD.HI.U32 R2, R7, R56, RZ ;  /* 0x0000003807027227 */ /* 0x000fc800078e00ff */
[----:B------:R-:W-:Y:S02]  /*45b0*/  @!P4 IMAD.IADD R60, R60, 0x1, -R0 ;  /* 0x000000013c3cc824 */ /* 0x000fe400078e0a00 */
[----:B------:R-:W-:Y:S01]  /*45c0*/  @!P0 IMAD.MOV R61, RZ, RZ, -R61 ;  /* 0x000000ffff3d8224 */ /* 0x000fe200078e0a3d */
[C---:B------:R-:W-:Y:S01]  /*45d0*/  ISETP.GT.U32.AND P0, PT, R0.reuse, R57, PT ;  /* 0x000000390000720c */ /* 0x040fe20003f04070 */
[----:B------:R-:W-:Y:S02]  /*45e0*/  IMAD R58, R0, R9, R58 ;  /* 0x00000009003a7224 */ /* 0x000fe400078e023a */
[----:B------:R-:W-:Y:S02]  /*45f0*/  VIADD R10, R6, 0x138 ;  /* 0x00000138060a7836 */ /* 0x000fe40000000000 */
[----:B------:R-:W-:Y:S01]  /*4600*/  IMAD.MOV R9, RZ, RZ, -R2 ;  /* 0x000000ffff097224 */ /* 0x000fe200078e0a02 */
[C---:B------:R-:W-:Y:S01]  /*4610*/  ISETP.GT.U32.AND P4, PT, R0.reuse, R58, PT ;  /* 0x0000003a0000720c */ /* 0x040fe20003f84070 */
[----:B------:R-:W-:Y:S01]  /*4620*/  @!P5 IMAD.MOV R60, RZ, RZ, -R60 ;  /* 0x000000ffff3cd224 */ /* 0x000fe200078e0a3c */
[----:B------:R-:W-:Y:S01]  /*4630*/  ISETP.GE.AND P5, PT, R11, RZ, PT ;  /* 0x000000ff0b00720c */ /* 0x000fe20003fa6270 */
[----:B------:R-:W-:Y:S01]  /*4640*/  IMAD R56, R0, R9, R56 ;  /* 0x0000000900387224 */ /* 0x000fe200078e0238 */
[----:B------:R-:W-:Y:S01]  /*4650*/  IABS R54, R10 ;  /* 0x0000000a00367213 */ /* 0x000fe20000000000 */
[----:B------:R-:W-:-:S02]  /*4660*/  VIADD R11, R6, 0x134 ;  /* 0x00000134060b7836 */ /* 0x000fc40000000000 */
[--C-:B------:R-:W-:Y:S01]  /*4670*/  @!P3 IMAD.IADD R55, R55, 0x1, -R0.reuse ;  /* 0x000000013737b824 */ /* 0x100fe200078e0a00 */
[C---:B------:R-:W-:Y:S01]  /*4680*/  ISETP.GT.U32.AND P2, PT, R0.reuse, R56, PT ;  /* 0x000000380000720c */ /* 0x040fe20003f44070 */
[----:B------:R-:W-:Y:S01]  /*4690*/  IMAD.HI.U32 R2, R7, R54, RZ ;  /* 0x0000003607027227 */ /* 0x000fe200078e00ff */
[----:B------:R-:W-:Y:S02]  /*46a0*/  IABS R53, R11 ;  /* 0x0000000b00357213 */ /* 0x000fe40000000000 */
[C---:B------:R-:W-:Y:S01]  /*46b0*/  ISETP.GT.U32.AND P3, PT, R0.reuse, R55, PT ;  /* 0x000000370000720c */ /* 0x040fe20003f64070 */
[----:B------:R-:W-:Y:S02]  /*46c0*/  @!P0 IMAD.IADD R57, R57, 0x1, -R0 ;  /* 0x0000000139398824 */ /* 0x000fe400078e0a00 */
[----:B------:R-:W-:Y:S02]  /*46d0*/  IMAD.MOV R9, RZ, RZ, -R2 ;  /* 0x000000ffff097224 */ /* 0x000fe400078e0a02 */
[----:B------:R-:W-:Y:S01]  /*46e0*/  IMAD.HI.U32 R2, R7, R53, RZ ;  /* 0x0000003507027227 */ /* 0x000fe200078e00ff */
[----:B------:R-:W-:-:S03]  /*46f0*/  ISETP.GT.U32.AND P0, PT, R0, R57, PT ;  /* 0x000000390000720c */ /* 0x000fc60003f04070 */
[----:B------:R-:W-:Y:S02]  /*4700*/  IMAD.MOV R2, RZ, RZ, -R2 ;  /* 0x000000ffff027224 */ /* 0x000fe400078e0a02 */
[--C-:B------:R-:W-:Y:S02]  /*4710*/  @!P4 IMAD.IADD R58, R58, 0x1, -R0.reuse ;  /* 0x000000013a3ac824 */ /* 0x100fe400078e0a00 */
[----:B------:R-:W-:Y:S02]  /*4720*/  @!P2 IMAD.IADD R56, R56, 0x1, -R0 ;  /* 0x000000013838a824 */ /* 0x000fe400078e0a00 */
[C---:B------:R-:W-:Y:S01]  /*4730*/  IMAD R53, R0.reuse, R2, R53 ;  /* 0x0000000200357224 */ /* 0x040fe200078e0235 */
[C---:B------:R-:W-:Y:S01]  /*4740*/  ISETP.GT.U32.AND P4, PT, R0.reuse, R58, PT ;  /* 0x0000003a0000720c */ /* 0x040fe20003f84070 */
[C---:B------:R-:W-:Y:S01]  /*4750*/  IMAD R54, R0.reuse, R9, R54 ;  /* 0x0000000900367224 */ /* 0x040fe200078e0236 */
[C---:B------:R-:W-:Y:S01]  /*4760*/  ISETP.GT.U32.AND P2, PT, R0.reuse, R56, PT ;  /* 0x000000380000720c */ /* 0x040fe20003f44070 */
[----:B------:R-:W-:Y:S01]  /*4770*/  @!P3 IMAD.IADD R55, R55, 0x1, -R0 ;  /* 0x000000013737b824 */ /* 0x000fe200078e0a00 */
[----:B------:R-:W-:Y:S01]  /*4780*/  ISETP.GT.U32.AND P3, PT, R0, R53, PT ;  /* 0x000000350000720c */ /* 0x000fe20003f64070 */
[----:B------:R-:W-:-:S02]  /*4790*/  VIADD R13, R6, 0x130 ;  /* 0x00000130060d7836 */ /* 0x000fc40000000000 */
[--C-:B------:R-:W-:Y:S01]  /*47a0*/  @!P0 IMAD.IADD R57, R57, 0x1, -R0.reuse ;  /* 0x0000000139398824 */ /* 0x100fe200078e0a00 */
[----:B------:R-:W-:Y:S01]  /*47b0*/  ISETP.GT.U32.AND P0, PT, R0, R54, PT ;  /* 0x000000360000720c */ /* 0x000fe20003f04070 */
[----:B------:R-:W-:Y:S01]  /*47c0*/  VIADD R2, R6, 0x12c ;  /* 0x0000012c06027836 */ /* 0x000fe20000000000 */
[----:B------:R-:W-:Y:S01]  /*47d0*/  IABS R52, R13 ;  /* 0x0000000d00347213 */ /* 0x000fe20000000000 */
[----:B------:R-:W-:Y:S01]  /*47e0*/  @!P1 IMAD.MOV R57, RZ, RZ, -R57 ;  /* 0x000000ffff399224 */ /* 0x000fe200078e0a39 */
[----:B------:R-:W-:Y:S01]  /*47f0*/  ISETP.GE.AND P1, PT, R11, RZ, PT ;  /* 0x000000ff0b00720c */ /* 0x000fe20003f26270 */
[----:B------:R-:W-:Y:S01]  /*4800*/  @!P4 IMAD.IADD R58, R58, 0x1, -R0 ;  /* 0x000000013a3ac824 */ /* 0x000fe200078e0a00 */
[----:B------:R-:W-:Y:S01]  /*4810*/  ISETP.GE.AND P4, PT, R12, RZ, PT ;  /* 0x000000ff0c00720c */ /* 0x000fe20003f86270 */
[----:B------:R-:W-:Y:S01]  /*4820*/  IMAD.HI.U32 R8, R7, R52, RZ ;  /* 0x0000003407087227 */ /* 0x000fe200078e00ff */
[----:B------:R-:W-:-:S03]  /*4830*/  IABS R51, R2 ;  /* 0x0000000200337213 */ /* 0x000fc60000000000 */
[--C-:B------:R-:W-:Y:S01]  /*4840*/  @!P2 IMAD.IADD R56, R56, 0x1, -R0.reuse ;  /* 0x000000013838a824 */ /* 0x100fe200078e0a00 */
[----:B------:R-:W-:Y:S01]  /*4850*/  ISETP.GE.AND P2, PT, R13, RZ, PT ;  /* 0x000000ff0d00720c */ /* 0x000fe20003f46270 */
[----:B------:R-:W-:Y:S02]  /*4860*/  @!P3 IMAD.IADD R53, R53, 0x1, -R0 ;  /* 0x000000013535b824 */ /* 0x000fe400078e0a00 */
[----:B------:R-:W-:Y:S02]  /*4870*/  IMAD.MOV R9, RZ, RZ, -R8 ;  /* 0x000000ffff097224 */ /* 0x000fe400078e0a08 */
[----:B------:R-:W-:Y:S01]  /*4880*/  @!P0 IMAD.IADD R54, R54, 0x1, -R0 ;  /* 0x0000000136368824 */ /* 0x000fe200078e0a00 */
[----:B------:R-:W-:Y:S01]  /*4890*/  ISETP.GT.U32.AND P3, PT, R0, R53, PT ;  /* 0x000000350000720c */ /* 0x000fe20003f64070 */
[----:B------:R-:W-:Y:S02]  /*48a0*/  VIADD R8, R6, 0x128 ;  /* 0x0000012806087836 */ /* 0x000fe40000000000 */
[----:B------:R-:W-:Y:S01]  /*48b0*/  @!P5 IMAD.MOV R56, RZ, RZ, -R56 ;  /* 0x000000ffff38d224 */ /* 0x000fe200078e0a38 */
[----:B------:R-:W-:Y:S01]  /*48c0*/  ISETP.GE.AND P5, PT, R2, RZ, PT ;  /* 0x000000ff0200720c */ /* 0x000fe20003fa6270 */
[----:B------:R-:W-:Y:S01]  /*48d0*/  IMAD.HI.U32 R2, R7, R51, RZ ;  /* 0x0000003307027227 */ /* 0x000fe200078e00ff */
[----:B------:R-:W-:-:S02]  /*48e0*/  ISETP.GT.U32.AND P0, PT, R0, R54, PT ;  /* 0x000000360000720c */ /* 0x000fc40003f04070 */
[----:B------:R-:W-:Y:S01]  /*48f0*/  IABS R50, R8 ;  /* 0x0000000800327213 */ /* 0x000fe20000000000 */
[----:B------:R-:W-:Y:S02]  /*4900*/  IMAD.MOV R2, RZ, RZ, -R2 ;  /* 0x000000ffff027224 */ /* 0x000fe400078e0a02 */
[----:B------:R-:W-:Y:S01]  /*4910*/  @!P6 IMAD.MOV R58, RZ, RZ, -R58 ;  /* 0x000000ffff3ae224 */ /* 0x000fe200078e0a3a */
[----:B------:R-:W-:Y:S01]  /*4920*/  ISETP.GE.AND P6, PT, R10, RZ, PT ;  /* 0x000000ff0a00720c */ /* 0x000fe20003fc6270 */
[----:B------:R-:W-:Y:S01]  /*4930*/  @!P4 IMAD.MOV R55, RZ, RZ, -R55 ;  /* 0x000000ffff37c224 */ /* 0x000fe200078e0a37 */
[----:B------:R-:W-:Y:S01]  /*4940*/  ISETP.GE.AND P4, PT, R8, RZ, PT ;  /* 0x000000ff0800720c */ /* 0x000fe20003f86270 */
[----:B------:R-:W-:-:S04]  /*4950*/  IMAD.HI.U32 R8, R7, R50, RZ ;  /* 0x0000003207087227 */ /* 0x000fc800078e00ff */
[C---:B------:R-:W-:Y:S02]  /*4960*/  IMAD R51, R0.reuse, R2, R51 ;  /* 0x0000000200337224 */ /* 0x040fe400078e0233 */
[C---:B------:R-:W-:Y:S02]  /*4970*/  IMAD R52, R0.reuse, R9, R52 ;  /* 0x0000000900347224 */ /* 0x040fe400078e0234 */
[----:B------:R-:W-:Y:S02]  /*4980*/  IMAD.MOV R9, RZ, RZ, -R8 ;  /* 0x000000ffff097224 */ /* 0x000fe400078e0a08 */
[--C-:B------:R-:W-:Y:S01]  /*4990*/  @!P3 IMAD.IADD R53, R53, 0x1, -R0.reuse ;  /* 0x000000013535b824 */ /* 0x100fe200078e0a00 */
[----:B------:R-:W-:Y:S01]  /*49a0*/  ISETP.GT.U32.AND P3, PT, R0, R51, PT ;  /* 0x000000330000720c */ /* 0x000fe20003f64070 */
[----:B------:R-:W-:Y:S01]  /*49b0*/  @!P0 IMAD.IADD R54, R54, 0x1, -R0 ;  /* 0x0000000136368824 */ /* 0x000fe200078e0a00 */
[C---:B------:R-:W-:Y:S01]  /*49c0*/  ISETP.GT.U32.AND P0, PT, R0.reuse, R52, PT ;  /* 0x000000340000720c */ /* 0x040fe20003f04070 */
[----:B------:R-:W-:-:S02]  /*49d0*/  IMAD R50, R0, R9, R50 ;  /* 0x0000000900327224 */ /* 0x000fc400078e0232 */
[----:B------:R-:W-:Y:S02]  /*49e0*/  @!P6 IMAD.MOV R54, RZ, RZ, -R54 ;  /* 0x000000ffff36e224 */ /* 0x000fe400078e0a36 */
[----:B------:R-:W-:Y:S01]  /*49f0*/  VIADD R10, R6, 0x124 ;  /* 0x00000124060a7836 */ /* 0x000fe20000000000 */
[----:B------:R-:W-:Y:S01]  /*4a00*/  ISETP.GT.U32.AND P6, PT, R0, R50, PT ;  /* 0x000000320000720c */ /* 0x000fe20003fc4070 */
[----:B------:R-:W-:Y:S02]  /*4a10*/  VIADD R11, R6, 0x120 ;  /* 0x00000120060b7836 */ /* 0x000fe40000000000 */
[----:B------:R-:W-:Y:S01]  /*4a20*/  @!P1 IMAD.MOV R53, RZ, RZ, -R53 ;  /* 0x000000ffff359224 */ /* 0x000fe200078e0a35 */
[----:B------:R-:W-:Y:S01]  /*4a30*/  IABS R49, R10 ;  /* 0x0000000a00317213 */ /* 0x000fe20000000000 */
[--C-:B------:R-:W-:Y:S01]  /*4a40*/  @!P3 IMAD.IADD R51, R51, 0x1, -R0.reuse ;  /* 0x000000013333b824 */ /* 0x100fe200078e0a00 */
[----:B------:R-:W-:Y:S01]  /*4a50*/  IABS R48, R11 ;  /* 0x0000000b00307213 */ /* 0x000fe20000000000 */
[----:B------:R-:W-:Y:S01]  /*4a60*/  @!P0 IMAD.IADD R52, R52, 0x1, -R0 ;  /* 0x0000000134348824 */ /* 0x000fe200078e0a00 */
[----:B------:R-:W-:Y:S01]  /*4a70*/  ISETP.GE.AND P1, PT, R10, RZ, PT ;  /* 0x000000ff0a00720c */ /* 0x000fe20003f26270 */
[----:B------:R-:W-:Y:S01]  /*4a80*/  IMAD.HI.U32 R2, R7, R49, RZ ;  /* 0x0000003107027227 */ /* 0x000fe200078e00ff */
[----:B------:R-:W-:-:S02]  /*4a90*/  ISETP.GT.U32.AND P3, PT, R0, R51, PT ;  /* 0x000000330000720c */ /* 0x000fc40003f64070 */
[----:B------:R-:W-:Y:S01]  /*4aa0*/  ISETP.GT.U32.AND P0, PT, R0, R52, PT ;  /* 0x000000340000720c */ /* 0x000fe20003f04070 */
[----:B------:R-:W-:Y:S02]  /*4ab0*/  @!P6 IMAD.IADD R50, R50, 0x1, -R0 ;  /* 0x000000013232e824 */ /* 0x000fe400078e0a00 */
[----:B------:R-:W-:Y:S02]  /*4ac0*/  IMAD.MOV R2, RZ, RZ, -R2 ;  /* 0x000000ffff027224 */ /* 0x000fe400078e0a02 */
[----:B------:R-:W-:Y:S01]  /*4ad0*/  VIADD R10, R6, 0x11c ;  /* 0x0000011c060a7836 */ /* 0x000fe20000000000 */
[----:B------:R-:W-:Y:S01]  /*4ae0*/  ISETP.GT.U32.AND P6, PT, R0, R50, PT ;  /* 0x000000320000720c */ /* 0x000fe20003fc4070 */
[----:B------:R-:W-:-:S03]  /*4af0*/  IMAD.HI.U32 R8, R7, R48, RZ ;  /* 0x0000003007087227 */ /* 0x000fc600078e00ff */
[----:B------:R-:W-:Y:S01]  /*4b00*/  IABS R47, R10 ;  /* 0x0000000a002f7213 */ /* 0x000fe20000000000 */
[----:B------:R-:W-:Y:S02]  /*4b10*/  IMAD R49, R0, R2, R49 ;  /* 0x0000000200317224 */ /* 0x000fe400078e0231 */
[----:B------:R-:W-:Y:S02]  /*4b20*/  IMAD.MOV R9, RZ, RZ, -R8 ;  /* 0x000000ffff097224 */ /* 0x000fe400078e0a08 */
[----:B------:R-:W-:Y:S02]  /*4b30*/  VIADD R12, R6, 0x118 ;  /* 0x00000118060c7836 */ /* 0x000fe40000000000 */
[----:B------:R-:W-:Y:S01]  /*4b40*/  @!P3 IMAD.IADD R51, R51, 0x1, -R0 ;  /* 0x000000013333b824 */ /* 0x000fe200078e0a00 */
[----:B------:R-:W-:Y:S01]  /*4b50*/  ISETP.GT.U32.AND P3, PT, R0, R49, PT ;  /* 0x000000310000720c */ /* 0x000fe20003f64070 */
[----:B------:R-:W-:Y:S01]  /*4b60*/  IMAD.HI.U32 R2, R7, R47, RZ ;  /* 0x0000002f07027227 */ /* 0x000fe200078e00ff */
[----:B------:R-:W-:-:S03]  /*4b70*/  IABS R46, R12 ;  /* 0x0000000c002e7213 */ /* 0x000fc60000000000 */
[----:B------:R-:W-:Y:S02]  /*4b80*/  IMAD R48, R0, R9, R48 ;  /* 0x0000000900307224 */ /* 0x000fe400078e0230 */
[----:B------:R-:W-:Y:S02]  /*4b90*/  IMAD.MOV R9, RZ, RZ, -R2 ;  /* 0x000000ffff097224 */ /* 0x000fe400078e0a02 */
[----:B------:R-:W-:Y:S01]  /*4ba0*/  @!P6 IMAD.IADD R50, R50, 0x1, -R0 ;  /* 0x000000013232e824 */ /* 0x000fe200078e0a00 */
[----:B------:R-:W-:Y:S01]  /*4bb0*/  ISETP.GT.U32.AND P6, PT, R0, R48, PT ;  /* 0x000000300000720c */ /* 0x000fe20003fc4070 */
[----:B------:R-:W-:-:S04]  /*4bc0*/  IMAD.HI.U32 R2, R7, R46, RZ ;  /* 0x0000002e07027227 */ /* 0x000fc800078e00ff */
[----:B------:R-:W-:Y:S02]  /*4bd0*/  IMAD R47, R0, R9, R47 ;  /* 0x00000009002f7224 */ /* 0x000fe400078e022f */
[----:B------:R-:W-:Y:S01]  /*4be0*/  @!P0 IMAD.IADD R52, R52, 0x1, -R0 ;  /* 0x0000000134348824 */ /* 0x000fe200078e0a00 */
[----:B------:R-:W-:Y:S01]  /*4bf0*/  ISETP.GE.AND P0, PT, R11, RZ, PT ;  /* 0x000000ff0b00720c */ /* 0x000fe20003f06270 */
[----:B------:R-:W-:Y:S02]  /*4c00*/  IMAD.MOV R11, RZ, RZ, -R2 ;  /* 0x000000ffff0b7224 */ /* 0x000fe400078e0a02 */
[----:B------:R-:W-:Y:S01]  /*4c10*/  @!P3 IMAD.IADD R49, R49, 0x1, -R0 ;  /* 0x000000013131b824 */ /* 0x000fe200078e0a00 */
[C---:B------:R-:W-:Y:S01]  /*4c20*/  ISETP.GT.U32.AND P3, PT, R0.reuse, R47, PT ;  /* 0x0000002f0000720c */ /* 0x040fe20003f64070 */
[----:B------:R-:W-:Y:S02]  /*4c30*/  IMAD R46, R0, R11, R46 ;  /* 0x0000000b002e7224 */ /* 0x000fe400078e022e */
[----:B------:R-:W-:-:S02]  /*4c40*/  VIADD R13, R6, 0x114 ;  /* 0x00000114060d7836 */ /* 0x000fc40000000000 */
[--C-:B------:R-:W-:Y:S01]  /*4c50*/  @!P6 IMAD.IADD R48, R48, 0x1, -R0.reuse ;  /* 0x000000013030e824 */ /* 0x100fe200078e0a00 */
[----:B------:R-:W-:Y:S01]  /*4c60*/  ISETP.GT.U32.AND P6, PT, R0, R46, PT ;  /* 0x0000002e0000720c */ /* 0x000fe20003fc4070 */
[C---:B------:R-:W-:Y:S01]  /*4c70*/  VIADD R15, R6.reuse, 0x10c ;  /* 0x0000010c060f7836 */ /* 0x040fe20000000000 */
[----:B------:R-:W-:Y:S01]  /*4c80*/  IABS R45, R13 ;  /* 0x0000000d002d7213 */ /* 0x000fe20000000000 */
[----:B------:R-:W-:Y:S02]  /*4c90*/  @!P5 IMAD.MOV R51, RZ, RZ, -R51 ;  /* 0x000000ffff33d224 */ /* 0x000fe400078e0a33 */
[----:B------:R-:W-:Y:S01]  /*4ca0*/  VIADD R14, R6, 0x110 ;  /* 0x00000110060e7836 */ /* 0x000fe20000000000 */
[----:B------:R-:W-:Y:S01]  /*4cb0*/  IABS R43, R15 ;  /* 0x0000000f002b7213 */ /* 0x000fe20000000000 */
[----:B------:R-:W-:Y:S01]  /*4cc0*/  @!P3 IMAD.IADD R47, R47, 0x1, -R0 ;  /* 0x000000012f2fb824 */ /* 0x000fe200078e0a00 */
[----:B------:R-:W-:Y:S01]  /*4cd0*/  ISETP.GT.U32.AND P3, PT, R0, R48, PT ;  /* 0x000000300000720c */ /* 0x000fe20003f64070 */
[----:B------:R-:W-:Y:S01]  /*4ce0*/  IMAD.HI.U32 R8, R7, R45, RZ ;  /* 0x0000002d07087227 */ /* 0x000fe200078e00ff */
[----:B------:R-:W-:-:S02]  /*4cf0*/  IABS R44, R14 ;  /* 0x0000000e002c7213 */ /* 0x000fc40000000000 */
[----:B------:R-:W-:Y:S01]  /*4d00*/  ISETP.GT.U32.AND P5, PT, R0, R47, PT ;  /* 0x0000002f0000720c */ /* 0x000fe20003fa4070 */
[----:B------:R-:W-:-:S04]  /*4d10*/  IMAD.HI.U32 R2, R7, R43, RZ ;  /* 0x0000002b07027227 */ /* 0x000fc800078e00ff */
[----:B------:R-:W-:Y:S02]  /*4d20*/  IMAD.MOV R8, RZ, RZ, -R8 ;  /* 0x000000ffff087224 */ /* 0x000fe400078e0a08 */
[----:B------:R-:W-:Y:S02]  /*4d30*/  @!P6 IMAD.IADD R46, R46, 0x1, -R0 ;  /* 0x000000012e2ee824 */ /* 0x000fe400078e0a00 */
[----:B------:R-:W-:Y:S02]  /*4d40*/  IMAD.MOV R2, RZ, RZ, -R2 ;  /* 0x000000ffff027224 */ /* 0x000fe400078e0a02 */
[C---:B------:R-:W-:Y:S01]  /*4d50*/  IMAD R45, R0.reuse, R8, R45 ;  /* 0x00000008002d7224 */ /* 0x040fe200078e022d */
[C---:B------:R-:W-:Y:S01]  /*4d60*/  ISETP.GT.U32.AND P6, PT, R0.reuse, R46, PT ;  /* 0x0000002e0000720c */ /* 0x040fe20003fc4070 */
[C---:B------:R-:W-:Y:S02]  /*4d70*/  IMAD R43, R0.reuse, R2, R43 ;  /* 0x00000002002b7224 */ /* 0x040fe400078e022b */
[----:B------:R-:W-:Y:S01]  /*4d80*/  @!P4 IMAD.MOV R50, RZ, RZ, -R50 ;  /* 0x000000ffff32c224 */ /* 0x000fe200078e0a32 */
[----:B------:R-:W-:Y:S01]  /*4d90*/  ISETP.GT.U32.AND P4, PT, R0, R45, PT ;  /* 0x0000002d0000720c */ /* 0x000fe20003f84070 */
[----:B------:R-:W-:-:S02]  /*4da0*/  VIADD R11, R6, 0x108 ;  /* 0x00000108060b7836 */ /* 0x000fc40000000000 */
[----:B------:R-:W-:Y:S01]  /*4db0*/  @!P5 IMAD.IADD R47, R47, 0x1, -R0 ;  /* 0x000000012f2fd824 */ /* 0x000fe200078e0a00 */
[----:B------:R-:W-:Y:S01]  /*4dc0*/  ISETP.GT.U32.AND P5, PT, R0, R43, PT ;  /* 0x0000002b0000720c */ /* 0x000fe20003fa4070 */
[----:B------:R-:W-:Y:S01]  /*4dd0*/  IMAD.HI.U32 R9, R7, R44, RZ ;  /* 0x0000002c07097227 */ /* 0x000fe200078e00ff */
[----:B------:R-:W-:-:S03]  /*4de0*/  IABS R42, R11 ;  /* 0x0000000b002a7213 */ /* 0x000fc60000000000 */
[----:B------:R-:W-:-:S04]  /*4df0*/  IMAD.HI.U32 R8, R7, R41, RZ ;  /* 0x0000002907087227 */ /* 0x000fc800078e00ff */
[----:B------:R-:W-:Y:S01]  /*4e00*/  @!P2 IMAD.MOV R52, RZ, RZ, -R52 ;  /* 0x000000ffff34a224 */ /* 0x000fe200078e0a34 */
[----:B------:R-:W-:Y:S01]  /*4e10*/  ISETP.GT.U32.AND P2, PT, R0, R49, PT ;  /* 0x000000310000720c */ /* 0x000fe20003f44070 */
[--C-:B------:R-:W-:Y:S01]  /*4e20*/  @!P3 IMAD.IADD R48, R48, 0x1, -R0.reuse ;  /* 0x000000013030b824 */ /* 0x100fe200078e0a00 */
[----:B------:R-:W-:Y:S01]  /*4e30*/  ISETP.GE.AND P3, PT, R10, RZ, PT ;  /* 0x000000ff0a00720c */ /* 0x000fe20003f66270 */
[----:B------:R-:W-:Y:S01]  /*4e40*/  @!P6 IMAD.IADD R46, R46, 0x1, -R0 ;  /* 0x000000012e2ee824 */ /* 0x000fe200078e0a00 */
[----:B------:R-:W-:Y:S01]  /*4e50*/  ISETP.GE.AND P6, PT, R12, RZ, PT ;  /* 0x000000ff0c00720c */ /* 0x000fe20003fc6270 */
[----:B------:R-:W-:Y:S02]  /*4e60*/  IMAD.MOV R9, RZ, RZ, -R9 ;  /* 0x000000ffff097224 */ /* 0x000fe400078e0a09 */
[----:B------:R-:W-:Y:S02]  /*4e70*/  IMAD.MOV R8, RZ, RZ, -R8 ;  /* 0x000000ffff087224 */ /* 0x000fe400078e0a08 */
[----:B------:R-:W-:-:S04]  /*4e80*/  IMAD.HI.U32 R2, R7, R42, RZ ;  /* 0x0000002a07027227 */ /* 0x000fc800078e00ff */
[----:B------:R-:W-:Y:S01]  /*4e90*/  @!P4 IMAD.IADD R45, R45, 0x1, -R0 ;  /* 0x000000012d2dc824 */ /* 0x000fe200078e0a00 */
[----:B------:R-:W-:Y:S01]  /*4ea0*/  ISETP.GE.AND P4, PT, R13, RZ, PT ;  /* 0x000000ff0d00720c */ /* 0x000fe20003f86270 */
[C---:B------:R-:W-:Y:S02]  /*4eb0*/  IMAD R44, R0.reuse, R9, R44 ;  /* 0x00000009002c7224 */ /* 0x040fe400078e022c */
[----:B------:R-:W-:Y:S02]  /*4ec0*/  IMAD R41, R0, R8, R41 ;  /* 0x0000000800297224 */ /* 0x000fe400078e0229 */
[----:B------:R-:W-:Y:S02]  /*4ed0*/  IMAD.MOV R9, RZ, RZ, -R2 ;  /* 0x000000ffff097224 */ /* 0x000fe400078e0a02 */
[----:B------:R-:W-:Y:S02]  /*4ee0*/  VIADD R8, R6, 0x100 ;  /* 0x0000010006087836 */ /* 0x000fe40000000000 */
[----:B------:R-:W-:Y:S01]  /*4ef0*/  @!P5 IMAD.IADD R43, R43, 0x1, -R0 ;  /* 0x000000012b2bd824 */ /* 0x000fe200078e0a00 */
[C---:B------:R-:W-:Y:S01]  /*4f00*/  ISETP.GT.U32.AND P5, PT, R0.reuse, R45, PT ;  /* 0x0000002d0000720c */ /* 0x040fe20003fa4070 */
[C---:B------:R-:W-:Y:S01]  /*4f10*/  IMAD R42, R0.reuse, R9, R42 ;  /* 0x00000009002a7224 */ /* 0x040fe200078e022a */
[----:B------:R-:W-:Y:S01]  /*4f20*/  IABS R40, R8 ;  /* 0x0000000800287213 */ /* 0x000fe20000000000 */
[----:B------:R-:W-:Y:S01]  /*4f30*/  @!P0 IMAD.MOV R48, RZ, RZ, -R48 ;  /* 0x000000ffff308224 */ /* 0x000fe200078e0a30 */
[C---:B------:R-:W-:Y:S01]  /*4f40*/  ISETP.GT.U32.AND P0, PT, R0.reuse, R43, PT ;  /* 0x0000002b0000720c */ /* 0x040fe20003f04070 */
[----:B------:R-:W-:Y:S01]  /*4f50*/  @!P2 IMAD.IADD R49, R49, 0x1, -R0 ;  /* 0x000000013131a824 */ /* 0x000fe200078e0a00 */
[C---:B------:R-:W-:Y:S01]  /*4f60*/  ISETP.GT.U32.AND P2, PT, R0.reuse, R44, PT ;  /* 0x0000002c0000720c */ /* 0x040fe20003f44070 */
[----:B------:R-:W-:Y:S01]  /*4f70*/  @!P3 IMAD.MOV R47, RZ, RZ, -R47 ;  /* 0x000000ffff2fb224 */ /* 0x000fe200078e0a2f */
[----:B------:R-:W-:Y:S01]  /*4f80*/  ISETP.GT.U32.AND P3, PT, R0, R42, PT ;  /* 0x0000002a0000720c */ /* 0x000fe20003f64070 */
[----:B------:R-:W-:Y:S01]  /*4f90*/  @!P6 IMAD.MOV R46, RZ, RZ, -R46 ;  /* 0x000000ffff2ee224 */ /* 0x000fe200078e0a2e */
[----:B------:R-:W-:Y:S01]  /*4fa0*/  ISETP.GE.AND P6, PT, R15, RZ, PT ;  /* 0x000000ff0f00720c */ /* 0x000fe20003fc6270 */
[----:B------:R-:W-:-:S04]  /*4fb0*/  IMAD.HI.U32 R2, R7, R40, RZ ;  /* 0x0000002807027227 */ /* 0x000fc800078e00ff */
[----:B------:R-:W-:Y:S02]  /*4fc0*/  IMAD.MOV R9, RZ, RZ, -R2 ;  /* 0x000000ffff097224 */ /* 0x000fe400078e0a02 */
[--C-:B------:R-:W-:Y:S01]  /*4fd0*/  @!P5 IMAD.IADD R45, R45, 0x1, -R0.reuse ;  /* 0x000000012d2dd824 */ /* 0x100fe200078e0a00 */
[----:B------:R-:W-:Y:S01]  /*4fe0*/  ISETP.GT.U32.AND P5, PT, R0, R41, PT ;  /* 0x000000290000720c */ /* 0x000fe20003fa4070 */
[----:B------:R-:W-:Y:S01]  /*4ff0*/  @!P0 IMAD.IADD R43, R43, 0x1, -R0 ;  /* 0x000000012b2b8824 */ /* 0x000fe200078e0a00 */
[----:B------:R-:W-:Y:S01]  /*5000*/  ISETP.GE.AND P0, PT, R16, RZ, PT ;  /* 0x000000ff1000720c */ /* 0x000fe20003f06270 */
[----:B------:R-:W-:Y:S02]  /*5010*/  IMAD R40, R0, R9, R40 ;  /* 0x0000000900287224 */ /* 0x000fe400078e0228 */
[--C-:B------:R-:W-:Y:S01]  /*5020*/  @!P2 IMAD.IADD R44, R44, 0x1, -R0.reuse ;  /* 0x000000012c2ca824 */ /* 0x100fe200078e0a00 */
[----:B------:R-:W-:Y:S01]  /*5030*/  ISETP.GE.AND P2, PT, R14, RZ, PT ;  /* 0x000000ff0e00720c */ /* 0x000fe20003f46270 */
[----:B------:R-:W-:Y:S01]  /*5040*/  @!P3 IMAD.IADD R42, R42, 0x1, -R0 ;  /* 0x000000012a2ab824 */ /* 0x000fe200078e0a00 */
[----:B------:R-:W-:Y:S01]  /*5050*/  ISETP.GE.AND P3, PT, R8, RZ, PT ;  /* 0x000000ff0800720c */ /* 0x000fe20003f66270 */
[----:B------:R-:W-:Y:S01]  /*5060*/  @!P6 IMAD.MOV R43, RZ, RZ, -R43 ;  /* 0x000000ffff2be224 */ /* 0x000fe200078e0a2b */
[C---:B------:R-:W-:Y:S01]  /*5070*/  ISETP.GT.U32.AND P6, PT, R0.reuse, R40, PT ;  /* 0x000000280000720c */ /* 0x040fe20003fc4070 */
[----:B------:R-:W-:Y:S01]  /*5080*/  @!P1 IMAD.MOV R49, RZ, RZ, -R49 ;  /* 0x000000ffff319224 */ /* 0x000fe200078e0a31 */
[----:B------:R-:W-:Y:S01]  /*5090*/  ISETP.GT.U32.AND P1, PT, R0, R44, PT ;  /* 0x0000002c0000720c */ /* 0x000fe20003f24070 */
[----:B------:R-:W-:-:S02]  /*50a0*/  VIADD R10, R6, 0xfc ;  /* 0x000000fc060a7836 */ /* 0x000fc40000000000 */
[----:B------:R-:W-:Y:S01]  /*50b0*/  @!P4 IMAD.MOV R45, RZ, RZ, -R45 ;  /* 0x000000ffff2dc224 */ /* 0x000fe200078e0a2d */
[----:B------:R-:W-:Y:S01]  /*50c0*/  ISETP.GT.U32.AND P4, PT, R0, R42, PT ;  /* 0x0000002a0000720c */ /* 0x000fe20003f84070 */
[--C-:B------:R-:W-:Y:S01]  /*50d0*/  @!P5 IMAD.IADD R41, R41, 0x1, -R0.reuse ;  /* 0x000000012929d824 */ /* 0x100fe200078e0a00 */
[----:B------:R-:W-:Y:S01]  /*50e0*/  IABS R39, R10 ;  /* 0x0000000a00277213 */ /* 0x000fe20000000000 */
[C---:B------:R-:W-:Y:S02]  /*50f0*/  VIADD R2, R6.reuse, 0xf8 ;  /* 0x000000f806027836 */ /* 0x040fe40000000000 */
[----:B------:R-:W-:Y:S01]  /*5100*/  VIADD R12, R6, 0xe4 ;  /* 0x000000e4060c7836 */ /* 0x000fe20000000000 */
[----:B------:R-:W-:Y:S01]  /*5110*/  ISETP.GT.U32.AND P5, PT, R0, R41, PT ;  /* 0x000000290000720c */ /* 0x000fe20003fa4070 */
[----:B------:R-:W-:Y:S01]  /*5120*/  IMAD.HI.U32 R8, R7, R39, RZ ;  /* 0x0000002707087227 */ /* 0x000fe200078e00ff */
[----:B------:R-:W-:Y:S02]  /*5130*/  IABS R38, R2 ;  /* 0x0000000200267213 */ /* 0x000fe40000000000 */
[----:B------:R-:W-:Y:S01]  /*5140*/  IABS R33, R12 ;  /* 0x0000000c00217213 */ /* 0x000fe20000000000 */
[----:B------:R-:W-:-:S02]  /*5150*/  @!P6 IMAD.IADD R40, R40, 0x1, -R0 ;  /* 0x000000012828e824 */ /* 0x000fc400078e0a00 */
[----:B------:R-:W-:Y:S01]  /*5160*/  @!P1 IMAD.IADD R44, R44, 0x1, -R0 ;  /* 0x000000012c2c9824 */ /* 0x000fe200078e0a00 */
[----:B------:R-:W-:Y:S01]  /*5170*/  ISETP.GE.AND P1, PT, R11, RZ, PT ;  /* 0x000000ff0b00720c */ /* 0x000fe20003f26270 */
[----:B------:R-:W-:Y:S01]  /*5180*/  IMAD.MOV R8, RZ, RZ, -R8 ;  /* 0x000000ffff087224 */ /* 0x000fe200078e0a08 */
[----:B------:R-:W-:Y:S01]  /*5190*/  ISETP.GT.U32.AND P6, PT, R0, R40, PT ;  /* 0x000000280000720c */ /* 0x000fe20003fc4070 */
[----:B------:R-:W-:Y:S01]  /*51a0*/  @!P4 IMAD.IADD R42, R42, 0x1, -R0 ;  /* 0x000000012a2ac824 */ /* 0x000fe200078e0a00 */
[----:B------:R-:W-:Y:S01]  /*51b0*/  ISETP.GE.AND P4, PT, R2, RZ, PT ;  /* 0x000000ff0200720c */ /* 0x000fe20003f86270 */
[----:B------:R-:W-:-:S04]  /*51c0*/  IMAD.HI.U32 R2, R7, R38, RZ ;  /* 0x0000002607027227 */ /* 0x000fc800078e00ff */
[----:B------:R-:W-:Y:S02]  /*51d0*/  IMAD R39, R0, R8, R39 ;  /* 0x0000000800277224 */ /* 0x000fe400078e0227 */
[----:B------:R-:W-:Y:S02]  /*51e0*/  VIADD R8, R6, 0xf4 ;  /* 0x000000f406087836 */ /* 0x000fe40000000000 */
[----:B------:R-:W-:Y:S02]  /*51f0*/  IMAD.MOV R11, RZ, RZ, -R2 ;  /* 0x000000ffff0b7224 */ /* 0x000fe400078e0a02 */
[----:B------:R-:W-:Y:S01]  /*5200*/  @!P2 IMAD.MOV R44, RZ, RZ, -R44 ;  /* 0x000000ffff2ca224 */ /* 0x000fe200078e0a2c */
[----:B------:R-:W-:Y:S01]  /*5210*/  ISETP.GE.AND P2, PT, R10, RZ, PT ;  /* 0x000000ff0a00720c */ /* 0x000fe20003f46270 */
[----:B------:R-:W-:Y:S01]  /*5220*/  @!P5 IMAD.IADD R41, R41, 0x1, -R0 ;  /* 0x000000012929d824 */ /* 0x000fe200078e0a00 */
[----:B------:R-:W-:Y:S01]  /*5230*/  ISETP.GT.U32.AND P5, PT, R0, R39, PT ;  /* 0x000000270000720c */ /* 0x000fe20003fa4070 */
[----:B------:R-:W-:Y:S01]  /*5240*/  VIADD R10, R6, 0xf0 ;  /* 0x000000f0060a7836 */ /* 0x000fe20000000000 */
[----:B------:R-:W-:Y:S01]  /*5250*/  IABS R37, R8 ;  /* 0x0000000800257213 */ /* 0x000fe20000000000 */
[----:B------:R-:W-:-:S02]  /*5260*/  IMAD R38, R0, R11, R38 ;  /* 0x0000000b00267224 */ /* 0x000fc400078e0226 */
[----:B------:R-:W-:Y:S01]  /*5270*/  @!P1 IMAD.MOV R42, RZ, RZ, -R42 ;  /* 0x000000ffff2a9224 */ /* 0x000fe200078e0a2a */
[----:B------:R-:W-:Y:S01]  /*5280*/  ISETP.GE.AND P1, PT, R8, RZ, PT ;  /* 0x000000ff0800720c */ /* 0x000fe20003f26270 */
[----:B------:R-:W-:Y:S01]  /*5290*/  @!P6 IMAD.IADD R40, R40, 0x1, -R0 ;  /* 0x000000012828e824 */ /* 0x000fe200078e0a00 */
[----:B------:R-:W-:Y:S01]  /*52a0*/  IABS R36, R10 ;  /* 0x0000000a00247213 */ /* 0x000fe20000000000 */
[----:B------:R-:W-:Y:S01]  /*52b0*/  IMAD.HI.U32 R8, R7, R37, RZ ;  /* 0x0000002507087227 */ /* 0x000fe200078e00ff */
[----:B------:R-:W-:-:S03]  /*52c0*/  ISETP.GT.U32.AND P6, PT, R0, R38, PT ;  /* 0x000000260000720c */ /* 0x000fc60003fc4070 */
[----:B------:R-:W-:Y:S02]  /*52d0*/  IMAD.MOV R8, RZ, RZ, -R8 ;  /* 0x000000ffff087224 */ /* 0x000fe400078e0a08 */
[----:B------:R-:W-:-:S04]  /*52e0*/  IMAD.HI.U32 R9, R7, R36, RZ ;  /* 0x0000002407097227 */ /* 0x000fc800078e00ff */
[----:B------:R-:W-:Y:S02]  /*52f0*/  @!P5 IMAD.IADD R39, R39, 0x1, -R0 ;  /* 0x000000012727d824 */ /* 0x000fe400078e0a00 */
[C---:B------:R-:W-:Y:S02]  /*5300*/  IMAD R37, R0.reuse, R8, R37 ;  /* 0x0000000800257224 */ /* 0x040fe400078e0225 */
[----:B------:R-:W-:Y:S01]  /*5310*/  IMAD.MOV R9, RZ, RZ, -R9 ;  /* 0x000000ffff097224 */ /* 0x000fe200078e0a09 */
[----:B------:R-:W-:Y:S01]  /*5320*/  ISETP.GT.U32.AND P5, PT, R0, R39, PT ;  /* 0x000000270000720c */ /* 0x000fe20003fa4070 */
[----:B------:R-:W-:Y:S02]  /*5330*/  VIADD R8, R6, 0xec ;  /* 0x000000ec06087836 */ /* 0x000fe40000000000 */
[----:B------:R-:W-:Y:S02]  /*5340*/  IMAD R36, R0, R9, R36 ;  /* 0x0000000900247224 */ /* 0x000fe400078e0224 */
[----:B------:R-:W-:Y:S01]  /*5350*/  @!P6 IMAD.IADD R38, R38, 0x1, -R0 ;  /* 0x000000012626e824 */ /* 0x000fe200078e0a00 */
[----:B------:R-:W-:Y:S01]  /*5360*/  IABS R35, R8 ;  /* 0x0000000800237213 */ /* 0x000fe20000000000 */
[----:B------:R-:W-:Y:S01]  /*5370*/  @!P3 IMAD.MOV R40, RZ, RZ, -R40 ;  /* 0x000000ffff28b224 */ /* 0x000fe200078e0a28 */
[C---:B------:R-:W-:Y:S01]  /*5380*/  ISETP.GT.U32.AND P6, PT, R0.reuse, R36, PT ;  /* 0x000000240000720c */ /* 0x040fe20003fc4070 */
[----:B------:R-:W-:Y:S01]  /*5390*/  @!P0 IMAD.MOV R41, RZ, RZ, -R41 ;  /* 0x000000ffff298224 */ /* 0x000fe200078e0a29 */
[----:B------:R-:W-:Y:S01]  /*53a0*/  ISETP.GT.U32.AND P3, PT, R0, R38, PT ;  /* 0x000000260000720c */ /* 0x000fe20003f64070 */
[----:B------:R-:W-:Y:S01]  /*53b0*/  IMAD.HI.U32 R2, R7, R35, RZ ;  /* 0x0000002307027227 */ /* 0x000fe200078e00ff */
[----:B------:R-:W-:-:S03]  /*53c0*/  ISETP.GE.AND P0, PT, R10, RZ, PT ;  /* 0x000000ff0a00720c */ /* 0x000fc60003f06270 */
[----:B------:R-:W-:Y:S02]  /*53d0*/  IMAD.MOV R2, RZ, RZ, -R2 ;  /* 0x000000ffff027224 */ /* 0x000fe400078e0a02 */
[--C-:B------:R-:W-:Y:S01]  /*53e0*/  @!P5 IMAD.IADD R39, R39, 0x1, -R0.reuse ;  /* 0x000000012727d824 */ /* 0x100fe200078e0a00 */
[C---:B------:R-:W-:Y:S01]  /*53f0*/  ISETP.GT.U32.AND P5, PT, R0.reuse, R37, PT ;  /* 0x000000250000720c */ /* 0x040fe20003fa4070 */
[----:B------:R-:W-:Y:S02]  /*5400*/  IMAD R35, R0, R2, R35 ;  /* 0x0000000200237224 */ /* 0x000fe400078e0223 */
[----:B------:R-:W-:Y:S02]  /*5410*/  VIADD R10, R6, 0xe8 ;  /* 0x000000e8060a7836 */ /* 0x000fe40000000000 */
[--C-:B------:R-:W-:Y:S01]  /*5420*/  @!P3 IMAD.IADD R38, R38, 0x1, -R0.reuse ;  /* 0x000000012626b824 */ /* 0x100fe200078e0a00 */
[----:B------:R-:W-:Y:S01]  /*5430*/  ISETP.GT.U32.AND P3, PT, R0, R35, PT ;  /* 0x000000230000720c */ /* 0x000fe20003f64070 */
[----:B------:R-:W-:Y:S01]  /*5440*/  @!P6 IMAD.IADD R36, R36, 0x1, -R0 ;  /* 0x000000012424e824 */ /* 0x000fe200078e0a00 */
[----:B------:R-:W-:Y:S01]  /*5450*/  IABS R34, R10 ;  /* 0x0000000a00227213 */ /* 0x000fe20000000000 */
[----:B------:R-:W-:Y:S01]  /*5460*/  @!P2 IMAD.MOV R39, RZ, RZ, -R39 ;  /* 0x000000ffff27a224 */ /* 0x000fe200078e0a27 */
[----:B------:R-:W-:Y:S01]  /*5470*/  ISETP.GE.AND P2, PT, R8, RZ, PT ;  /* 0x000000ff0800720c */ /* 0x000fe20003f46270 */
[----:B------:R-:W-:Y:S01]  /*5480*/  IMAD.HI.U32 R8, R7, R33, RZ ;  /* 0x0000002107087227 */ /* 0x000fe200078e00ff */
[----:B------:R-:W-:-:S03]  /*5490*/  ISETP.GT.U32.AND P6, PT, R0, R36, PT ;  /* 0x000000240000720c */ /* 0x000fc60003fc4070 */
[----:B------:R-:W-:Y:S02]  /*54a0*/  @!P5 IMAD.IADD R37, R37, 0x1, -R0 ;  /* 0x000000012525d824 */ /* 0x000fe400078e0a00 */
[----:B------:R-:W-:-:S03]  /*54b0*/  IMAD.HI.U32 R2, R7, R34, RZ ;  /* 0x0000002207027227 */ /* 0x000fc600078e00ff */
[C---:B------:R-:W-:Y:S01]  /*54c0*/  ISETP.GT.U32.AND P5, PT, R0.reuse, R37, PT ;  /* 0x000000250000720c */ /* 0x040fe20003fa4070 */
[----:B------:R-:W-:Y:S02]  /*54d0*/  IMAD.MOV R8, RZ, RZ, -R8 ;  /* 0x000000ffff087224 */ /* 0x000fe400078e0a08 */
[----:B------:R-:W-:Y:S02]  /*54e0*/  IMAD.MOV R11, RZ, RZ, -R2 ;  /* 0x000000ffff0b7224 */ /* 0x000fe400078e0a02 */
[C---:B------:R-:W-:Y:S02]  /*54f0*/  IMAD R33, R0.reuse, R8, R33 ;  /* 0x0000000800217224 */ /* 0x040fe400078e0221 */
[----:B------:R-:W-:Y:S02]  /*5500*/  @!P3 IMAD.IADD R35, R35, 0x1, -R0 ;  /* 0x000000012323b824 */ /* 0x000fe400078e0a00 */
[C---:B------:R-:W-:Y:S02]  /*5510*/  IMAD R34, R0.reuse, R11, R34 ;  /* 0x0000000b00227224 */ /* 0x040fe400078e0222 */
[----:B------:R-:W-:Y:S01]  /*5520*/  @!P4 IMAD.MOV R38, RZ, RZ, -R38 ;  /* 0x000000ffff26c224 */ /* 0x000fe200078e0a26 */
[----:B------:R-:W-:Y:S01]  /*5530*/  ISETP.GT.U32.AND P4, PT, R0, R35, PT ;  /* 0x000000230000720c */ /* 0x000fe20003f84070 */
[----:B------:R-:W-:Y:S01]  /*5540*/  @!P6 IMAD.IADD R36, R36, 0x1, -R0 ;  /* 0x000000012424e824 */ /* 0x000fe200078e0a00 */
[----:B------:R-:W-:Y:S01]  /*5550*/  ISETP.GT.U32.AND P6, PT, R0, R33, PT ;  /* 0x000000210000720c */ /* 0x000fe20003fc4070 */
[----:B------:R-:W-:Y:S01]  /*5560*/  VIADD R8, R6, 0xdc ;  /* 0x000000dc06087836 */ /* 0x000fe20000000000 */
[----:B------:R-:W-:Y:S01]  /*5570*/  ISETP.GT.U32.AND P3, PT, R0, R34, PT ;  /* 0x000000220000720c */ /* 0x000fe20003f64070 */
[----:B------:R-:W-:-:S02]  /*5580*/  VIADD R13, R6, 0xe0 ;  /* 0x000000e0060d7836 */ /* 0x000fc40000000000 */
[----:B------:R-:W-:Y:S01]  /*5590*/  @!P5 IMAD.IADD R37, R37, 0x1, -R0 ;  /* 0x000000012525d824 */ /* 0x000fe200078e0a00 */
[----:B------:R-:W-:Y:S01]  /*55a0*/  IABS R31, R8 ;  /* 0x00000008001f7213 */ /* 0x000fe20000000000 */
[----:B------:R-:W-:Y:S01]  /*55b0*/  @!P0 IMAD.MOV R36, RZ, RZ, -R36 ;  /* 0x000000ffff248224 */ /* 0x000fe200078e0a24 */
[----:B------:R-:W-:Y:S01]  /*55c0*/  IABS R32, R13 ;  /* 0x0000000d00207213 */ /* 0x000fe20000000000 */
[----:B------:R-:W-:Y:S01]  /*55d0*/  VIADD R11, R6, 0xd4 ;  /* 0x000000d4060b7836 */ /* 0x000fe20000000000 */
[----:B------:R-:W-:Y:S01]  /*55e0*/  ISETP.GE.AND P5, PT, R10, RZ, PT ;  /* 0x000000ff0a00720c */ /* 0x000fe20003fa6270 */
[----:B------:R-:W-:Y:S02]  /*55f0*/  VIADD R10, R6, 0xd8 ;  /* 0x000000d8060a7836 */ /* 0x000fe40000000000 */
[C---:B------:R-:W-:Y:S01]  /*5600*/  IMAD.HI.U32 R2, R7.reuse, R31, RZ ;  /* 0x0000001f07027227 */ /* 0x040fe200078e00ff */
[----:B------:R-:W-:Y:S02]  /*5610*/  IABS R29, R11 ;  /* 0x0000000b001d7213 */ /* 0x000fe40000000000 */
[----:B------:R-:W-:Y:S01]  /*5620*/  IABS R30, R10 ;  /* 0x0000000a001e7213 */ /* 0x000fe20000000000 */
[----:B------:R-:W-:-:S04]  /*5630*/  IMAD.HI.U32 R9, R7, R32, RZ ;  /* 0x0000002007097227 */ /* 0x000fc800078e00ff */
[--C-:B------:R-:W-:Y:S01]  /*5640*/  @!P4 IMAD.IADD R35, R35, 0x1, -R0.reuse ;  /* 0x000000012323c824 */ /* 0x100fe200078e0a00 */
[----:B------:R-:W-:Y:S01]  /*5650*/  ISETP.GE.AND P4, PT, R13, RZ, PT ;  /* 0x000000ff0d00720c */ /* 0x000fe20003f86270 */
[----:B------:R-:W-:Y:S02]  /*5660*/  @!P6 IMAD.IADD R33, R33, 0x1, -R0 ;  /* 0x000000012121e824 */ /* 0x000fe400078e0a00 */
[----:B------:R-:W-:Y:S02]  /*5670*/  IMAD.MOV R2, RZ, RZ, -R2 ;  /* 0x000000ffff027224 */ /* 0x000fe400078e0a02 */
[----:B------:R-:W-:Y:S02]  /*5680*/  IMAD.MOV R9, RZ, RZ, -R9 ;  /* 0x000000ffff097224 */ /* 0x000fe400078e0a09 */
[----:B------:R-:W-:Y:S01]  /*5690*/  @!P3 IMAD.IADD R34, R34, 0x1, -R0 ;  /* 0x000000012222b824 */ /* 0x000fe200078e0a00 */
[----:B------:R-:W-:Y:S01]  /*56a0*/  ISETP.GE.AND P3, PT, R8, RZ, PT ;  /* 0x000000ff0800720c */ /* 0x000fe20003f66270 */
[----:B------:R-:W-:Y:S01]  /*56b0*/  @!P2 IMAD.MOV R35, RZ, RZ, -R35 ;  /* 0x000000ffff23a224 */ /* 0x000fe200078e0a23 */
[C---:B------:R-:W-:Y:S01]  /*56c0*/  ISETP.GT.U32.AND P2, PT, R0.reuse, R33, PT ;  /* 0x000000210000720c */ /* 0x040fe20003f44070 */
[C---:B------:R-:W-:Y:S01]  /*56d0*/  IMAD R31, R0.reuse, R2, R31 ;  /* 0x00000002001f7224 */ /* 0x040fe200078e021f */
[C---:B------:R-:W-:Y:S01]  /*56e0*/  ISETP.GT.U32.AND P6, PT, R0.reuse, R34, PT ;  /* 0x000000220000720c */ /* 0x040fe20003fc4070 */
[----:B------:R-:W-:-:S02]  /*56f0*/  IMAD R32, R0, R9, R32 ;  /* 0x0000000900207224 */ /* 0x000fc400078e0220 */
[----:B------:R-:W-:-:S03]  /*5700*/  IMAD.HI.U32 R2, R7, R30, RZ ;  /* 0x0000001e07027227 */ /* 0x000fc600078e00ff */
[----:B------:R-:W-:Y:S01]  /*5710*/  ISETP.GT.U32.AND P0, PT, R0, R32, PT ;  /* 0x000000200000720c */ /* 0x000fe20003f04070 */
[----:B------:R-:W-:Y:S02]  /*5720*/  IMAD.MOV R9, RZ, RZ, -R2 ;  /* 0x000000ffff097224 */ /* 0x000fe400078e0a02 */
[----:B------:R-:W-:Y:S01]  /*5730*/  @!P1 IMAD.MOV R37, RZ, RZ, -R37 ;  /* 0x000000ffff259224 */ /* 0x000fe200078e0a25 */
[----:B------:R-:W-:Y:S01]  /*5740*/  ISETP.GE.AND P1, PT, R12, RZ, PT ;  /* 0x000000ff0c00720c */ /* 0x000fe20003f26270 */
[----:B------:R-:W-:Y:S02]  /*5750*/  IMAD R30, R0, R9, R30 ;  /* 0x00000009001e7224 */ /* 0x000fe400078e021e */
[--C-:B------:R-:W-:Y:S02]  /*5760*/  @!P2 IMAD.IADD R33, R33, 0x1, -R0.reuse ;  /* 0x000000012121a824 */ /* 0x100fe400078e0a00 */
[--C-:B------:R-:W-:Y:S01]  /*5770*/  @!P6 IMAD.IADD R34, R34, 0x1, -R0.reuse ;  /* 0x000000012222e824 */ /* 0x100fe200078e0a00 */
[----:B------:R-:W-:Y:S01]  /*5780*/  ISETP.GT.U32.AND P2, PT, R0, R30, PT ;  /* 0x0000001e0000720c */ /* 0x000fe20003f44070 */
[----:B------:R-:W-:Y:S01]  /*5790*/  VIADD R12, R6, 0xd0 ;  /* 0x000000d0060c7836 */ /* 0x000fe20000000000 */
[----:B------:R-:W-:Y:S01]  /*57a0*/  ISETP.GT.U32.AND P6, PT, R0, R31, PT ;  /* 0x0000001f0000720c */ /* 0x000fe20003fc4070 */
[----:B------:R-:W-:-:S02]  /*57b0*/  @!P0 IMAD.IADD R32, R32, 0x1, -R0 ;  /* 0x0000000120208824 */ /* 0x000fc400078e0a00 */
[----:B------:R-:W-:Y:S01]  /*57c0*/  VIADD R13, R6, 0xcc ;  /* 0x000000cc060d7836 */ /* 0x000fe20000000000 */
[----:B------:R-:W-:Y:S01]  /*57d0*/  IABS R28, R12 ;  /* 0x0000000c001c7213 */ /* 0x000fe20000000000 */
[C---:B------:R-:W-:Y:S01]  /*57e0*/  IMAD.HI.U32 R2, R7.reuse, R29, RZ ;  /* 0x0000001d07027227 */ /* 0x040fe200078e00ff */
[----:B------:R-:W-:Y:S02]  /*57f0*/  ISETP.GT.U32.AND P0, PT, R0, R32, PT ;  /* 0x000000200000720c */ /* 0x000fe40003f04070 */
[----:B------:R-:W-:Y:S01]  /*5800*/  IABS R27, R13 ;  /* 0x0000000d001b7213 */ /* 0x000fe20000000000 */
[----:B------:R-:W-:-:S04]  /*5810*/  IMAD.HI.U32 R8, R7, R28, RZ ;  /* 0x0000001c07087227 */ /* 0x000fc800078e00ff */
[----:B------:R-:W-:Y:S02]  /*5820*/  @!P2 IMAD.IADD R30, R30, 0x1, -R0 ;  /* 0x000000011e1ea824 */ /* 0x000fe400078e0a00 */
[----:B------:R-:W-:Y:S02]  /*5830*/  IMAD.MOV R2, RZ, RZ, -R2 ;  /* 0x000000ffff027224 */ /* 0x000fe400078e0a02 */
[----:B------:R-:W-:Y:S01]  /*5840*/  @!P6 IMAD.IADD R31, R31, 0x1, -R0 ;  /* 0x000000011f1fe824 */ /* 0x000fe200078e0a00 */
[----:B------:R-:W-:Y:S01]  /*5850*/  ISETP.GE.AND P6, PT, R11, RZ, PT ;  /* 0x000000ff0b00720c */ /* 0x000fe20003fc6270 */
[----:B------:R-:W-:Y:S01]  /*5860*/  @!P5 IMAD.MOV R34, RZ, RZ, -R34 ;  /* 0x000000ffff22d224 */ /* 0x000fe200078e0a22 */
[C---:B------:R-:W-:Y:S01]  /*5870*/  ISETP.GT.U32.AND P5, PT, R0.reuse, R30, PT ;  /* 0x0000001e0000720c */ /* 0x040fe20003fa4070 */
[----:B------:R-:W-:Y:S01]  /*5880*/  IMAD.HI.U32 R9, R7, R27, RZ ;  /* 0x0000001b07097227 */ /* 0x000fe200078e00ff */
[----:B------:R-:W-:-:S03]  /*5890*/  ISETP.GT.U32.AND P2, PT, R0, R31, PT ;  /* 0x0000001f0000720c */ /* 0x000fc60003f44070 */
[----:B------:R-:W-:Y:S02]  /*58a0*/  IMAD.MOV R11, RZ, RZ, -R8 ;  /* 0x000000ffff0b7224 */ /* 0x000fe400078e0a08 */
[----:B------:R-:W-:Y:S02]  /*58b0*/  IMAD R29, R0, R2, R29 ;  /* 0x00000002001d7224 */ /* 0x000fe400078e021d */
[----:B------:R-:W-:Y:S01]  /*58c0*/  @!P0 IMAD.IADD R32, R32, 0x1, -R0 ;  /* 0x0000000120208824 */ /* 0x000fe200078e0a00 */
[----:B------:R-:W-:Y:S01]  /*58d0*/  ISETP.GE.AND P0, PT, R10, RZ, PT ;  /* 0x000000ff0a00720c */ /* 0x000fe20003f06270 */
[----:B------:R-:W-:Y:S02]  /*58e0*/  IMAD.MOV R9, RZ, RZ, -R9 ;  /* 0x000000ffff097224 */ /* 0x000fe400078e0a09 */
[C---:B------:R-:W-:Y:S02]  /*58f0*/  IMAD R28, R0.reuse, R11, R28 ;  /* 0x0000000b001c7224 */ /* 0x040fe400078e021c */
[----:B------:R-:W-:Y:S01]  /*5900*/  @!P1 IMAD.MOV R33, RZ, RZ, -R33 ;  /* 0x000000ffff219224 */ /* 0x000fe200078e0a21 */
[C---:B------:R-:W-:Y:S01]  /*5910*/  ISETP.GT.U32.AND P1, PT, R0.reuse, R29, PT ;  /* 0x0000001d0000720c */ /* 0x040fe20003f24070 */
[----:B------:R-:W-:-:S02]  /*5920*/  IMAD R27, R0, R9, R27 ;  /* 0x00000009001b7224 */ /* 0x000fc400078e021b */
[----:B------:R-:W-:Y:S01]  /*5930*/  @!P4 IMAD.MOV R32, RZ, RZ, -R32 ;  /* 0x000000ffff20c224 */ /* 0x000fe200078e0a20 */
[----:B------:R-:W-:Y:S01]  /*5940*/  ISETP.GT.U32.AND P4, PT, R0, R28, PT ;  /* 0x0000001c0000720c */ /* 0x000fe20003f84070 */
[--C-:B------:R-:W-:Y:S01]  /*5950*/  @!P5 IMAD.IADD R30, R30, 0x1, -R0.reuse ;  /* 0x000000011e1ed824 */ /* 0x100fe200078e0a00 */
[----:B------:R-:W-:Y:S01]  /*5960*/  ISETP.GT.U32.AND P5, PT, R0, R27, PT ;  /* 0x0000001b0000720c */ /* 0x000fe20003fa4070 */
[C---:B------:R-:W-:Y:S02]  /*5970*/  VIADD R8, R6.reuse, 0xc8 ;  /* 0x000000c806087836 */ /* 0x040fe40000000000 */
[C---:B------:R-:W-:Y:S02]  /*5980*/  VIADD R10, R6.reuse, 0xc4 ;  /* 0x000000c4060a7836 */ /* 0x040fe40000000000 */
[----:B------:R-:W-:Y:S01]  /*5990*/  VIADD R11, R6, 0xc0 ;  /* 0x000000c0060b7836 */ /* 0x000fe20000000000 */
[----:B------:R-:W-:Y:S01]  /*59a0*/  IABS R26, R8 ;  /* 0x00000008001a7213 */ /* 0x000fe20000000000 */
[--C-:B------:R-:W-:Y:S01]  /*59b0*/  @!P1 IMAD.IADD R29, R29, 0x1, -R0.reuse ;  /* 0x000000011d1d9824 */ /* 0x100fe200078e0a00 */
[----:B------:R-:W-:Y:S01]  /*59c0*/  IABS R25, R10 ;  /* 0x0000000a00197213 */ /* 0x000fe20000000000 */
[--C-:B------:R-:W-:Y:S01]  /*59d0*/  @!P2 IMAD.IADD R31, R31, 0x1, -R0.reuse ;  /* 0x000000011f1fa824 */ /* 0x100fe200078e0a00 */
[----:B------:R-:W-:Y:S01]  /*59e0*/  IABS R24, R11 ;  /* 0x0000000b00187213 */ /* 0x000fe20000000000 */
[----:B------:R-:W-:Y:S01]  /*59f0*/  @!P4 IMAD.IADD R28, R28, 0x1, -R0 ;  /* 0x000000011c1cc824 */ /* 0x000fe200078e0a00 */
[----:B------:R-:W-:Y:S01]  /*5a00*/  ISETP.GT.U32.AND P4, PT, R0, R29, PT ;  /* 0x0000001d0000720c */ /* 0x000fe20003f84070 */
[----:B------:R-:W-:Y:S01]  /*5a10*/  IMAD.HI.U32 R2, R7, R26, RZ ;  /* 0x0000001a07027227 */ /* 0x000fe200078e00ff */
[----:B------:R-:W-:-:S02]  /*5a20*/  ISETP.GE.AND P2, PT, R12, RZ, PT ;  /* 0x000000ff0c00720c */ /* 0x000fc40003f46270 */
[----:B------:R-:W-:Y:S01]  /*5a30*/  ISETP.GE.AND P1, PT, R13, RZ, PT ;  /* 0x000000ff0d00720c */ /* 0x000fe20003f26270 */
[----:B------:R-:W-:Y:S01]  /*5a40*/  @!P5 IMAD.IADD R27, R27, 0x1, -R0 ;  /* 0x000000011b1bd824 */ /* 0x000fe200078e0a00 */
[----:B------:R-:W-:Y:S01]  /*5a50*/  ISETP.GT.U32.AND P5, PT, R0, R28, PT ;  /* 0x0000001c0000720c */ /* 0x000fe20003fa4070 */
[----:B------:R-:W-:Y:S02]  /*5a60*/  IMAD.MOV R9, RZ, RZ, -R2 ;  /* 0x000000ffff097224 */ /* 0x000fe400078e0a02 */
[----:B------:R-:W-:-:S04]  /*5a70*/  IMAD.HI.U32 R2, R7, R25, RZ ;  /* 0x0000001907027227 */ /* 0x000fc800078e00ff */
[C---:B------:R-:W-:Y:S02]  /*5a80*/  IMAD R26, R0.reuse, R9, R26 ;  /* 0x00000009001a7224 */ /* 0x040fe400078e021a */
[----:B------:R-:W-:Y:S02]  /*5a90*/  IMAD.MOV R2, RZ, RZ, -R2 ;  /* 0x000000ffff027224 */ /* 0x000fe400078e0a02 */
[--C-:B------:R-:W-:Y:S01]  /*5aa0*/  @!P4 IMAD.IADD R29, R29, 0x1, -R0.reuse ;  /* 0x000000011d1dc824 */ /* 0x100fe200078e0a00 */
[C---:B------:R-:W-:Y:S01]  /*5ab0*/  ISETP.GT.U32.AND P4, PT, R0.reuse, R26, PT ;  /* 0x0000001a0000720c */ /* 0x040fe20003f84070 */
[----:B------:R-:W-:Y:S02]  /*5ac0*/  IMAD R25, R0, R2, R25 ;  /* 0x0000000200197224 */ /* 0x000fe400078e0219 */
[----:B------:R-:W-:Y:S02]  /*5ad0*/  @!P5 IMAD.IADD R28, R28, 0x1, -R0 ;  /* 0x000000011c1cd824 */ /* 0x000fe400078e0a00 */
[----:B------:R-:W-:Y:S01]  /*5ae0*/  IMAD.HI.U32 R2, R7, R24, RZ ;  /* 0x0000001807027227 */ /* 0x000fe200078e00ff */
[----:B------:R-:W-:-:S03]  /*5af0*/  ISETP.GT.U32.AND P5, PT, R0, R25, PT ;  /* 0x000000190000720c */ /* 0x000fc60003fa4070 */
[----:B------:R-:W-:Y:S01]  /*5b00*/  @!P3 IMAD.MOV R31, RZ, RZ, -R31 ;  /* 0x000000ffff1fb224 */ /* 0x000fe200078e0a1f */
[----:B------:R-:W-:Y:S01]  /*5b10*/  ISETP.GT.U32.AND P3, PT, R0, R27, PT ;  /* 0x0000001b0000720c */ /* 0x000fe20003f64070 */
[----:B------:R-:W-:Y:S02]  /*5b20*/  VIADD R12, R6, 0xbc ;  /* 0x000000bc060c7836 */ /* 0x000fe40000000000 */
[----:B------:R-:W-:Y:S02]  /*5b30*/  IMAD.MOV R9, RZ, RZ, -R2 ;  /* 0x000000ffff097224 */ /* 0x000fe400078e0a02 */
[----:B------:R-:W-:Y:S01]  /*5b40*/  @!P4 IMAD.IADD R26, R26, 0x1, -R0 ;  /* 0x000000011a1ac824 */ /* 0x000fe200078e0a00 */
[----:B------:R-:W-:Y:S01]  /*5b50*/  IABS R23, R12 ;  /* 0x0000000c00177213 */ /* 0x000fe20000000000 */
[----:B------:R-:W-:Y:S01]  /*5b60*/  IMAD R24, R0, R9, R24 ;  /* 0x0000000900187224 */ /* 0x000fe200078e0218 */
[----:B------:R-:W-:Y:S01]  /*5b70*/  ISETP.GE.AND P4, PT, R10, RZ, PT ;  /* 0x000000ff0a00720c */ /* 0x000fe20003f86270 */
[----:B------:R-:W-:-:S02]  /*5b80*/  @!P5 IMAD.IADD R25, R25, 0x1, -R0 ;  /* 0x000000011919d824 */ /* 0x000fc400078e0a00 */
[----:B------:R-:W-:Y:S01]  /*5b90*/  @!P0 IMAD.MOV R30, RZ, RZ, -R30 ;  /* 0x000000ffff1e8224 */ /* 0x000fe200078e0a1e */
[----:B------:R-:W-:Y:S01]  /*5ba0*/  ISETP.GT.U32.AND P0, PT, R0, R26, PT ;  /* 0x0000001a0000720c */ /* 0x000fe20003f04070 */
[----:B------:R-:W-:Y:S01]  /*5bb0*/  VIADD R13, R6, 0xb8 ;  /* 0x000000b8060d7836 */ /* 0x000fe20000000000 */
[----:B------:R-:W-:Y:S01]  /*5bc0*/  ISETP.GT.U32.AND P5, PT, R0, R24, PT ;  /* 0x000000180000720c */ /* 0x000fe20003fa4070 */
[----:B------:R-:W-:-:S03]  /*5bd0*/  IMAD.HI.U32 R2, R7, R23, RZ ;  /* 0x0000001707027227 */ /* 0x000fc600078e00ff */
[----:B------:R-:W-:Y:S01]  /*5be0*/  IABS R21, R13 ;  /* 0x0000000d00157213 */ /* 0x000fe20000000000 */
[----:B------:R-:W-:Y:S01]  /*5bf0*/  @!P3 IMAD.IADD R27, R27, 0x1, -R0 ;  /* 0x000000011b1bb824 */ /* 0x000fe200078e0a00 */
[----:B------:R-:W-:Y:S01]  /*5c00*/  ISETP.GE.AND P3, PT, R8, RZ, PT ;  /* 0x000000ff0800720c */ /* 0x000fe20003f66270 */
[----:B------:R-:W-:Y:S02]  /*5c10*/  IMAD.MOV R8, RZ, RZ, -R2 ;  /* 0x000000ffff087224 */ /* 0x000fe400078e0a02 */
[----:B------:R-:W-:Y:S01]  /*5c20*/  @!P6 IMAD.MOV R29, RZ, RZ, -R29 ;  /* 0x000000ffff1de224 */ /* 0x000fe200078e0a1d */
[C---:B------:R-:W-:Y:S01]  /*5c30*/  ISETP.GT.U32.AND P6, PT, R0.reuse, R25, PT ;  /* 0x000000190000720c */ /* 0x040fe20003fc4070 */
[----:B------:R-:W-:Y:S02]  /*5c40*/  IMAD R23, R0, R8, R23 ;  /* 0x0000000800177224 */ /* 0x000fe400078e0217 */
[----:B------:R-:W-:Y:S02]  /*5c50*/  VIADD R8, R6, 0xb4 ;  /* 0x000000b406087836 */ /* 0x000fe40000000000 */
[----:B------:R-:W-:-:S03]  /*5c60*/  IMAD.HI.U32 R2, R7, R21, RZ ;  /* 0x0000001507027227 */ /* 0x000fc600078e00ff */
[----:B------:R-:W-:Y:S01]  /*5c70*/  IABS R20, R8 ;  /* 0x0000000800147213 */ /* 0x000fe20000000000 */
[--C-:B------:R-:W-:Y:S01]  /*5c80*/  @!P0 IMAD.IADD R26, R26, 0x1, -R0.reuse ;  /* 0x000000011a1a8824 */ /* 0x100fe200078e0a00 */
[----:B------:R-:W-:Y:S01]  /*5c90*/  ISETP.GT.U32.AND P0, PT, R0, R23, PT ;  /* 0x000000170000720c */ /* 0x000fe20003f04070 */
[----:B------:R-:W-:Y:S01]  /*5ca0*/  @!P5 IMAD.IADD R24, R24, 0x1, -R0 ;  /* 0x000000011818d824 */ /* 0x000fe200078e0a00 */
[----:B------:R-:W-:Y:S01]  /*5cb0*/  ISETP.GE.AND P5, PT, R8, RZ, PT ;  /* 0x000000ff0800720c */ /* 0x000fe20003fa6270 */
[----:B------:R-:W-:Y:S02]  /*5cc0*/  IMAD.MOV R2, RZ, RZ, -R2 ;  /* 0x000000ffff027224 */ /* 0x000fe400078e0a02 */
[----:B------:R-:W-:Y:S01]  /*5cd0*/  @!P3 IMAD.MOV R26, RZ, RZ, -R26 ;  /* 0x000000ffff1ab224 */ /* 0x000fe200078e0a1a */
[C---:B------:R-:W-:Y:S01]  /*5ce0*/  ISETP.GT.U32.AND P3, PT, R0.reuse, R24, PT ;  /* 0x000000180000720c */ /* 0x040fe20003f64070 */
[----:B------:R-:W-:Y:S02]  /*5cf0*/  IMAD R21, R0, R2, R21 ;  /* 0x0000000200157224 */ /* 0x000fe400078e0215 */
[----:B------:R-:W-:-:S04]  /*5d00*/  IMAD.HI.U32 R2, R7, R20, RZ ;  /* 0x0000001407027227 */ /* 0x000fc800078e00ff */
[----:B------:R-:W-:Y:S01]  /*5d10*/  @!P6 IMAD.IADD R25, R25, 0x1, -R0 ;  /* 0x000000011919e824 */ /* 0x000fe200078e0a00 */
[----:B------:R-:W-:Y:S01]  /*5d20*/  ISETP.GE.AND P6, PT, R13, RZ, PT ;  /* 0x000000ff0d00720c */ /* 0x000fe20003fc6270 */
[----:B------:R-:W-:Y:S02]  /*5d30*/  IMAD.MOV R9, RZ, RZ, -R2 ;  /* 0x000000ffff097224 */ /* 0x000fe400078e0a02 */
[----:B------:R-:W-:Y:S01]  /*5d40*/  @!P4 IMAD.MOV R25, RZ, RZ, -R25 ;  /* 0x000000ffff19c224 */ /* 0x000fe200078e0a19 */
[C---:B------:R-:W-:Y:S01]  /*5d50*/  ISETP.GT.U32.AND P4, PT, R0.reuse, R21, PT ;  /* 0x000000150000720c */ /* 0x040fe20003f84070 */
[----:B------:R-:W-:Y:S02]  /*5d60*/  IMAD R20, R0, R9, R20 ;  /* 0x0000000900147224 */ /* 0x000fe400078e0214 */
[--C-:B------:R-:W-:Y:S02]  /*5d70*/  @!P3 IMAD.IADD R24, R24, 0x1, -R0.reuse ;  /* 0x000000011818b824 */ /* 0x100fe400078e0a00 */
[----:B------:R-:W-:Y:S01]  /*5d80*/  VIADD R10, R6, 0xb0 ;  /* 0x000000b0060a7836 */ /* 0x000fe20000000000 */
[----:B------:R-:W-:Y:S01]  /*5d90*/  ISETP.GT.U32.AND P3, PT, R0, R20, PT ;  /* 0x000000140000720c */ /* 0x000fe20003f64070 */
[----:B------:R-:W-:-:S02]  /*5da0*/  @!P0 IMAD.IADD R23, R23, 0x1, -R0 ;  /* 0x0000000117178824 */ /* 0x000fc400078e0a00 */
[----:B------:R-:W-:Y:S01]  /*5db0*/  @!P2 IMAD.MOV R28, RZ, RZ, -R28 ;  /* 0x000000ffff1ca224 */ /* 0x000fe200078e0a1c */
[----:B------:R-:W-:Y:S01]  /*5dc0*/  ISETP.GE.AND P2, PT, R11, RZ, PT ;  /* 0x000000ff0b00720c */ /* 0x000fe20003f46270 */
[C---:B------:R-:W-:Y:S01]  /*5dd0*/  VIADD R11, R6.reuse, 0xac ;  /* 0x000000ac060b7836 */ /* 0x040fe20000000000 */
[----:B------:R-:W-:Y:S01]  /*5de0*/  IABS R19, R10 ;  /* 0x0000000a00137213 */ /* 0x000fe20000000000 */
[----:B------:R-:W-:Y:S01]  /*5df0*/  VIADD R14, R6, 0xa8 ;  /* 0x000000a8060e7836 */ /* 0x000fe20000000000 */
[----:B------:R-:W-:Y:S01]  /*5e00*/  ISETP.GT.U32.AND P0, PT, R0, R23, PT ;  /* 0x000000170000720c */ /* 0x000fe20003f04070 */
[----:B------:R-:W-:Y:S01]  /*5e10*/  @!P4 IMAD.IADD R21, R21, 0x1, -R0 ;  /* 0x000000011515c824 */ /* 0x000fe200078e0a00 */
[----:B------:R-:W-:Y:S01]  /*5e20*/  IABS R17, R11 ;  /* 0x0000000b00117213 */ /* 0x000fe20000000000 */
[----:B------:R-:W-:Y:S01]  /*5e30*/  @!P1 IMAD.MOV R27, RZ, RZ, -R27 ;  /* 0x000000ffff1b9224 */ /* 0x000fe200078e0a1b */
[----:B------:R-:W-:Y:S01]  /*5e40*/  ISETP.GE.AND P1, PT, R12, RZ, PT ;  /* 0x000000ff0c00720c */ /* 0x000fe20003f26270 */
[----:B------:R-:W-:Y:S01]  /*5e50*/  IMAD.HI.U32 R2, R7, R19, RZ ;  /* 0x0000001307027227 */ /* 0x000fe200078e00ff */
[----:B------:R-:W-:-:S02]  /*5e60*/  IABS R15, R14 ;  /* 0x0000000e000f7213 */ /* 0x000fc40000000000 */
[----:B------:R-:W-:Y:S01]  /*5e70*/  ISETP.GE.AND P4, PT, R11, RZ, PT ;  /* 0x000000ff0b00720c */ /* 0x000fe20003f86270 */
[----:B------:R-:W-:Y:S01]  /*5e80*/  @!P3 IMAD.IADD R20, R20, 0x1, -R0 ;  /* 0x000000011414b824 */ /* 0x000fe200078e0a00 */
[----:B------:R-:W-:Y:S01]  /*5e90*/  ISETP.GT.U32.AND P3, PT, R0, R21, PT ;  /* 0x000000150000720c */ /* 0x000fe20003f64070 */
[----:B------:R-:W-:Y:S01]  /*5ea0*/  IMAD.HI.U32 R8, R7, R17, RZ ;  /* 0x0000001107087227 */ /* 0x000fe200078e00ff */
[----:B------:R-:W-:-:S03]  /*5eb0*/  IABS R11, R18 ;  /* 0x00000012000b7213 */ /* 0x000fc60000000000 */
[----:B------:R-:W-:Y:S02]  /*5ec0*/  IMAD.MOV R9, RZ, RZ, -R2 ;  /* 0x000000ffff097224 */ /* 0x000fe400078e0a02 */
[----:B------:R-:W-:Y:S01]  /*5ed0*/  @!P2 IMAD.MOV R24, RZ, RZ, -R24 ;  /* 0x000000ffff18a224 */ /* 0x000fe200078e0a18 */
[----:B------:R-:W-:Y:S01]  /*5ee0*/  ISETP.GT.U32.AND P2, PT, R0, R20, PT ;  /* 0x000000140000720c */ /* 0x000fe20003f44070 */
[----:B------:R-:W-:-:S04]  /*5ef0*/  IMAD.HI.U32 R2, R7, R15, RZ ;  /* 0x0000000f07027227 */ /* 0x000fc800078e00ff */
[----:B------:R-:W-:Y:S02]  /*5f00*/  IMAD.MOV R8, RZ, RZ, -R8 ;  /* 0x000000ffff087224 */ /* 0x000fe400078e0a08 */
[----:B------:R-:W-:Y:S01]  /*5f10*/  @!P0 IMAD.IADD R23, R23, 0x1, -R0 ;  /* 0x0000000117178824 */ /* 0x000fe200078e0a00 */
[----:B------:R-:W-:Y:S01]  /*5f20*/  ISETP.GE.AND P0, PT, R10, RZ, PT ;  /* 0x000000ff0a00720c */ /* 0x000fe20003f06270 */
[C---:B------:R-:W-:Y:S01]  /*5f30*/  IMAD R19, R0.reuse, R9, R19 ;  /* 0x0000000900137224 */ /* 0x040fe200078e0213 */
[----:B------:R-:W-:Y:S01]  /*5f40*/  IABS R10, R22 ;  /* 0x00000016000a7213 */ /* 0x000fe20000000000 */
[----:B------:R-:W-:Y:S02]  /*5f50*/  IMAD.MOV R2, RZ, RZ, -R2 ;  /* 0x000000ffff027224 */ /* 0x000fe400078e0a02 */
[C---:B------:R-:W-:Y:S02]  /*5f60*/  IMAD R17, R0.reuse, R8, R17 ;  /* 0x0000000800117224 */ /* 0x040fe400078e0211 */
[----:B------:R-:W-:Y:S01]  /*5f70*/  @!P1 IMAD.MOV R23, RZ, RZ, -R23 ;  /* 0x000000ffff179224 */ /* 0x000fe200078e0a17 */
[C---:B------:R-:W-:Y:S01]  /*5f80*/  ISETP.GT.U32.AND P1, PT, R0.reuse, R19, PT ;  /* 0x000000130000720c */ /* 0x040fe20003f24070 */
[----:B------:R-:W-:-:S02]  /*5f90*/  IMAD R15, R0, R2, R15 ;  /* 0x00000002000f7224 */ /* 0x000fc400078e020f */
[--C-:B------:R-:W-:Y:S01]  /*5fa0*/  @!P3 IMAD.IADD R21, R21, 0x1, -R0.reuse ;  /* 0x000000011515b824 */ /* 0x100fe200078e0a00 */
[----:B------:R-:W-:Y:S01]  /*5fb0*/  ISETP.GT.U32.AND P3, PT, R0, R17, PT ;  /* 0x000000110000720c */ /* 0x000fe20003f64070 */
[----:B------:R-:W-:Y:S01]  /*5fc0*/  @!P2 IMAD.IADD R20, R20, 0x1, -R0 ;  /* 0x000000011414a824 */ /* 0x000fe200078e0a00 */
[----:B------:R-:W-:Y:S01]  /*5fd0*/  ISETP.GT.U32.AND P2, PT, R0, R15, PT ;  /* 0x0000000f0000720c */ /* 0x000fe20003f44070 */
[----:B------:R-:W-:Y:S02]  /*5fe0*/  VIADD R16, R6, 0xa4 ;  /* 0x000000a406107836 */ /* 0x000fe40000000000 */
[----:B------:R-:W-:-:S03]  /*5ff0*/  IMAD.HI.U32 R8, R7, R11, RZ ;  /* 0x0000000b07087227 */ /* 0x000fc600078e00ff */
[----:B------:R-:W-:Y:S01]  /*6000*/  IABS R13, R16 ;  /* 0x00000010000d7213 */ /* 0x000fe20000000000 */
[----:B------:R-:W-:Y:S01]  /*6010*/  @!P1 IMAD.IADD R19, R19, 0x1, -R0 ;  /* 0x0000000113139824 */ /* 0x000fe200078e0a00 */
[----:B------:R-:W-:Y:S01]  /*6020*/  ISETP.GE.AND P1, PT, R14, RZ, PT ;  /* 0x000000ff0e00720c */ /* 0x000fe20003f26270 */
[----:B------:R-:W-:Y:S02]  /*6030*/  IMAD.MOV R9, RZ, RZ, -R8 ;  /* 0x000000ffff097224 */ /* 0x000fe400078e0a08 */
[----:B------:R-:W-:Y:S01]  /*6040*/  @!P3 IMAD.IADD R17, R17, 0x1, -R0 ;  /* 0x000000011111b824 */ /* 0x000fe200078e0a00 */
[----:B------:R-:W-:Y:S01]  /*6050*/  ISETP.GT.U32.AND P3, PT, R0, R19, PT ;  /* 0x000000130000720c */ /* 0x000fe20003f64070 */
[----:B------:R-:W-:-:S04]  /*6060*/  IMAD.HI.U32 R2, R7, R13, RZ ;  /* 0x0000000d07027227 */ /* 0x000fc800078e00ff */
[----:B------:R-:W-:Y:S01]  /*6070*/  @!P2 IMAD.IADD R15, R15, 0x1, -R0 ;  /* 0x000000010f0fa824 */ /* 0x000fe200078e0a00 */
[C---:B------:R-:W-:Y:S01]  /*6080*/  ISETP.GT.U32.AND P2, PT, R0.reuse, R17, PT ;  /* 0x000000110000720c */ /* 0x040fe20003f44070 */
[----:B------:R-:W-:Y:S02]  /*6090*/  IMAD.MOV R2, RZ, RZ, -R2 ;  /* 0x000000ffff027224 */ /* 0x000fe400078e0a02 */
[C---:B------:R-:W-:Y:S02]  /*60a0*/  IMAD R11, R0.reuse, R9, R11 ;  /* 0x00000009000b7224 */ /* 0x040fe400078e020b */
[----:B------:R-:W-:Y:S02]  /*60b0*/  IMAD R13, R0, R2, R13 ;  /* 0x00000002000d7224 */ /* 0x000fe400078e020d */
[----:B------:R-:W-:Y:S02]  /*60c0*/  @!P3 IMAD.IADD R19, R19, 0x1, -R0 ;  /* 0x000000011313b824 */ /* 0x000fe400078e0a00 */
[----:B------:R-:W-:Y:S01]  /*60d0*/  VIADD R78, R6, 0x98 ;  /* 0x00000098064e7836 */ /* 0x000fe20000000000 */
[----:B------:R-:W-:Y:S01]  /*60e0*/  ISETP.GT.U32.AND P3, PT, R0, R13, PT ;  /* 0x0000000d0000720c */ /* 0x000fe20003f64070 */
[----:B------:R-:W-:-:S03]  /*60f0*/  IMAD.HI.U32 R2, R7, R10, RZ ;  /* 0x0000000a07027227 */ /* 0x000fc600078e00ff */
[----:B------:R-:W-:Y:S01]  /*6100*/  IABS R12, R78 ;  /* 0x0000004e000c7213 */ /* 0x000fe20000000000 */
[----:B------:R-:W-:Y:S01]  /*6110*/  @!P2 IMAD.IADD R17, R17, 0x1, -R0 ;  /* 0x000000011111a824 */ /* 0x000fe200078e0a00 */
[C---:B------:R-:W-:Y:S01]  /*6120*/  ISETP.GT.U32.AND P2, PT, R0.reuse, R11, PT ;  /* 0x0000000b0000720c */ /* 0x040fe20003f44070 */
[----:B------:R-:W-:Y:S02]  /*6130*/  IMAD.MOV R9, RZ, RZ, -R2 ;  /* 0x000000ffff097224 */ /* 0x000fe400078e0a02 */
[----:B------:R-:W-:Y:S01]  /*6140*/  @!P6 IMAD.MOV R21, RZ, RZ, -R21 ;  /* 0x000000ffff15e224 */ /* 0x000fe200078e0a15 */
[C---:B------:R-:W-:Y:S01]  /*6150*/  ISETP.GT.U32.AND P6, PT, R0.reuse, R15, PT ;  /* 0x0000000f0000720c */ /* 0x040fe20003fc4070 */
[----:B------:R-:W-:Y:S02]  /*6160*/  IMAD R9, R0, R9, R10 ;  /* 0x0000000900097224 */ /* 0x000fe400078e020a */
[----:B------:R-:W-:-:S04]  /*6170*/  IMAD.HI.U32 R8, R7, R12, RZ ;  /* 0x0000000c07087227 */ /* 0x000fc800078e00ff */
[----:B------:R-:W-:Y:S01]  /*6180*/  @!P3 IMAD.IADD R13, R13, 0x1, -R0 ;  /* 0x000000010d0db824 */ /* 0x000fe200078e0a00 */
[----:B------:R-:W-:Y:S01]  /*6190*/  ISETP.GT.U32.AND P3, PT, R0, R9, PT ;  /* 0x000000090000720c */ /* 0x000fe20003f64070 */
[----:B------:R-:W-:Y:S02]  /*61a0*/  IMAD.MOV R81, RZ, RZ, -R8 ;  /* 0x000000ffff517224 */ /* 0x000fe400078e0a08 */
[----:B------:R-:W-:Y:S02]  /*61b0*/  VIADD R80, R6, 0x90 ;  /* 0x0000009006507836 */ /* 0x000fe40000000000 */
[----:B------:R-:W-:Y:S01]  /*61c0*/  @!P2 IMAD.IADD R11, R11, 0x1, -R0 ;  /* 0x000000010b0ba824 */ /* 0x000fe200078e0a00 */
[----:B------:R-:W-:Y:S01]  /*61d0*/  ISETP.GT.U32.AND P2, PT, R0, R13, PT ;  /* 0x0000000d0000720c */ /* 0x000fe20003f44070 */
[----:B------:R-:W-:Y:S01]  /*61e0*/  @!P5 IMAD.MOV R20, RZ, RZ, -R20 ;  /* 0x000000ffff14d224 */ /* 0x000fe200078e0a14 */
[----:B------:R-:W-:Y:S01]  /*61f0*/  ISETP.GE.AND P5, PT, R16, RZ, PT ;  /* 0x000000ff1000720c */ /* 0x000fe20003fa6270 */
[C---:B------:R-:W-:Y:S01]  /*6200*/  IMAD R2, R0.reuse, R81, R12 ;  /* 0x0000005100027224 */ /* 0x040fe200078e020c */
[----:B------:R-:W-:Y:S01]  /*6210*/  IABS R16, R80 ;  /* 0x0000005000107213 */ /* 0x000fe20000000000 */
[----:B------:R-:W-:Y:S01]  /*6220*/  @!P0 IMAD.MOV R19, RZ, RZ, -R19 ;  /* 0x000000ffff138224 */ /* 0x000fe200078e0a13 */
[C---:B------:R-:W-:Y:S01]  /*6230*/  ISETP.GT.U32.AND P0, PT, R0.reuse, R11, PT ;  /* 0x0000000b0000720c */ /* 0x040fe20003f04070 */
[----:B------:R-:W-:Y:S01]  /*6240*/  @!P4 IMAD.MOV R17, RZ, RZ, -R17 ;  /* 0x000000ffff11c224 */ /* 0x000fe200078e0a11 */
[----:B------:R-:W-:Y:S01]  /*6250*/  ISETP.GT.U32.AND P4, PT, R0, R2, PT ;  /* 0x000000020000720c */ /* 0x000fe20003f84070 */
[----:B------:R-:W-:Y:S01]  /*6260*/  @!P6 IMAD.IADD R15, R15, 0x1, -R0 ;  /* 0x000000010f0fe824 */ /* 0x000fe200078e0a00 */
[----:B------:R-:W-:Y:S01]  /*6270*/  ISETP.GE.AND P6, PT, R18, RZ, PT ;  /* 0x000000ff1200720c */ /* 0x000fe20003fc6270 */
[----:B------:R-:W-:-:S04]  /*6280*/  IMAD.HI.U32 R10, R7, R16, RZ ;  /* 0x00000010070a7227 */ /* 0x000fc800078e00ff */
[----:B------:R-:W-:Y:S02]  /*6290*/  @!P3 IMAD.IADD R9, R9, 0x1, -R0 ;  /* 0x000000010909b824 */ /* 0x000fe400078e0a00 */
[----:B------:R-:W-:Y:S02]  /*62a0*/  VIADD R14, R6, 0x94 ;  /* 0x00000094060e7836 */ /* 0x000fe40000000000 */
[----:B------:R-:W-:Y:S01]  /*62b0*/  IMAD.MOV R83, RZ, RZ, -R10 ;  /* 0x000000ffff537224 */ /* 0x000fe200078e0a0a */
[C---:B------:R-:W-:Y:S01]  /*62c0*/  ISETP.GT.U32.AND P3, PT, R0.reuse, R9, PT ;  /* 0x000000090000720c */ /* 0x040fe20003f64070 */
[----:B------:R-:W-:Y:S01]  /*62d0*/  @!P0 IMAD.IADD R11, R11, 0x1, -R0 ;  /* 0x000000010b0b8824 */ /* 0x000fe200078e0a00 */
[----:B------:R-:W-:Y:S01]  /*62e0*/  IABS R18, R14 ;  /* 0x0000000e00127213 */ /* 0x000fe20000000000 */
[----:B------:R-:W-:Y:S01]  /*62f0*/  IMAD R16, R0, R83, R16 ;  /* 0x0000005300107224 */ /* 0x000fe200078e0210 */
[----:B------:R-:W-:Y:S01]  /*6300*/  ISETP.GE.AND P0, PT, R14, RZ, PT ;  /* 0x000000ff0e00720c */ /* 0x000fe20003f06270 */
[----:B------:R-:W-:Y:S01]  /*6310*/  @!P1 IMAD.MOV R15, RZ, RZ, -R15 ;  /* 0x000000ffff0f9224 */ /* 0x000fe200078e0a0f */
[----:B------:R-:W-:Y:S01]  /*6320*/  ISETP.GE.AND P1, PT, R22, RZ, PT ;  /* 0x000000ff1600720c */ /* 0x000fe20003f26270 */
[----:B------:R-:W-:-:S02]  /*6330*/  @!P4 IMAD.IADD R2, R2, 0x1, -R0 ;  /* 0x000000010202c824 */ /* 0x000fc400078e0a00 */
[----:B------:R-:W-:Y:S01]  /*6340*/  @!P6 IMAD.MOV R11, RZ, RZ, -R11 ;  /* 0x000000ffff0be224 */ /* 0x000fe200078e0a0b */
[C---:B------:R-:W-:Y:S01]  /*6350*/  ISETP.GT.U32.AND P6, PT, R0.reuse, R16, PT ;  /* 0x000000100000720c */ /* 0x040fe20003fc4070 */
[----:B------:R-:W-:Y:S01]  /*6360*/  IMAD.HI.U32 R8, R7, R18, RZ ;  /* 0x0000001207087227 */ /* 0x000fe200078e00ff */
[----:B------:R-:W-:-:S03]  /*6370*/  ISETP.GT.U32.AND P4, PT, R0, R2, PT ;  /* 0x000000020000720c */ /* 0x000fc60003f84070 */
[----:B------:R-:W-:Y:S02]  /*6380*/  IMAD.MOV R81, RZ, RZ, -R8 ;  /* 0x000000ffff517224 */ /* 0x000fe400078e0a08 */
[----:B------:R-:W-:Y:S02]  /*6390*/  VIADD R8, R6, 0x8c ;  /* 0x0000008c06087836 */ /* 0x000fe40000000000 */
[--C-:B------:R-:W-:Y:S01]  /*63a0*/  @!P3 IMAD.IADD R9, R9, 0x1, -R0.reuse ;  /* 0x000000010909b824 */ /* 0x100fe200078e0a00 */
[----:B------:R-:W-:Y:S01]  /*63b0*/  ISETP.GE.AND P3, PT, R80, RZ, PT ;  /* 0x000000ff5000720c */ /* 0x000fe20003f66270 */
[----:B------:R-:W-:Y:S01]  /*63c0*/  @!P2 IMAD.IADD R13, R13, 0x1, -R0 ;  /* 0x000000010d0da824 */ /* 0x000fe200078e0a00 */
[----:B------:R-:W-:Y:S01]  /*63d0*/  IABS R14, R8 ;  /* 0x00000008000e7213 */ /* 0x000fe20000000000 */
[----:B------:R-:W-:Y:S01]  /*63e0*/  IMAD R18, R0, R81, R18 ;  /* 0x0000005100127224 */ /* 0x000fe200078e0212 */
[----:B------:R-:W-:Y:S01]  /*63f0*/  ISETP.GE.AND P2, PT, R78, RZ, PT ;  /* 0x000000ff4e00720c */ /* 0x000fe20003f46270 */
[----:B------:R-:W-:Y:S01]  /*6400*/  @!P1 IMAD.MOV R9, RZ, RZ, -R9 ;  /* 0x000000ffff099224 */ /* 0x000fe200078e0a09 */
[----:B------:R-:W-:Y:S01]  /*6410*/  ISETP.GE.AND P1, PT, R8, RZ, PT ;  /* 0x000000ff0800720c */ /* 0x000fe20003f26270 */
[----:B------:R-:W-:-:S02]  /*6420*/  VIADD R8, R6, 0x88 ;  /* 0x0000008806087836 */ /* 0x000fc40000000000 */
[----:B------:R-:W-:Y:S01]  /*6430*/  @!P5 IMAD.MOV R13, RZ, RZ, -R13 ;  /* 0x000000ffff0dd224 */ /* 0x000fe200078e0a0d */
[----:B------:R-:W-:Y:S01]  /*6440*/  ISETP.GT.U32.AND P5, PT, R0, R18, PT ;  /* 0x000000120000720c */ /* 0x000fe20003fa4070 */
[--C-:B------:R-:W-:Y:S01]  /*6450*/  @!P6 IMAD.IADD R16, R16, 0x1, -R0.reuse ;  /* 0x000000011010e824 */ /* 0x100fe200078e0a00 */
[----:B------:R-:W-:Y:S01]  /*6460*/  IABS R12, R8 ;  /* 0x00000008000c7213 */ /* 0x000fe20000000000 */
[----:B------:R-:W-:Y:S01]  /*6470*/  @!P4 IMAD.IADD R2, R2, 0x1, -R0 ;  /* 0x000000010202c824 */ /* 0x000fe200078e0a00 */
[----:B------:R-:W-:Y:S01]  /*6480*/  ISETP.GE.AND P4, PT, R8, RZ, PT ;  /* 0x000000ff0800720c */ /* 0x000fe20003f86270 */
[----:B------:R-:W-:Y:S01]  /*6490*/  IMAD.HI.U32 R8, R7, R14, RZ ;  /* 0x0000000e07087227 */ /* 0x000fe200078e00ff */
[----:B------:R-:W-:-:S03]  /*64a0*/  ISETP.GT.U32.AND P6, PT, R0, R16, PT ;  /* 0x000000100000720c */ /* 0x000fc60003fc4070 */
[----:B------:R-:W-:Y:S02]  /*64b0*/  IMAD.MOV R81, RZ, RZ, -R8 ;  /* 0x000000ffff517224 */ /* 0x000fe400078e0a08 */
[----:B------:R-:W-:-:S04]  /*64c0*/  IMAD.HI.U32 R8, R7, R12, RZ ;  /* 0x0000000c07087227 */ /* 0x000fc800078e00ff */
[----:B------:R-:W-:Y:S02]  /*64d0*/  IMAD R14, R0, R81, R14 ;  /* 0x00000051000e7224 */ /* 0x000fe400078e020e */
[----:B------:R-:W-:Y:S02]  /*64e0*/  @!P5 IMAD.IADD R18, R18, 0x1, -R0 ;  /* 0x000000011212d824 */ /* 0x000fe400078e0a00 */
[----:B------:R-:W-:Y:S02]  /*64f0*/  IMAD.MOV R81, RZ, RZ, -R8 ;  /* 0x000000ffff517224 */ /* 0x000fe400078e0a08 */
[----:B------:R-:W-:Y:S01]  /*6500*/  VIADD R10, R6, 0x84 ;  /* 0x00000084060a7836 */ /* 0x000fe20000000000 */
[----:B------:R-:W-:Y:S01]  /*6510*/  ISETP.GT.U32.AND P5, PT, R0, R18, PT ;  /* 0x000000120000720c */ /* 0x000fe20003fa4070 */
[----:B------:R-:W-:Y:S02]  /*6520*/  @!P6 IMAD.IADD R16, R16, 0x1, -R0 ;  /* 0x000000011010e824 */ /* 0x000fe400078e0a00 */
[----:B------:R-:W-:Y:S01]  /*6530*/  IMAD R12, R0, R81, R12 ;  /* 0x00000051000c7224 */ /* 0x000fe200078e020c */
[----:B------:R-:W-:Y:S01]  /*6540*/  IABS R22, R10 ;  /* 0x0000000a00167213 */ /* 0x000fe20000000000 */
[----:B------:R-:W-:-:S02]  /*6550*/  @!P3 IMAD.MOV R16, RZ, RZ, -R16 ;  /* 0x000000ffff10b224 */ /* 0x000fc400078e0a10 */
[----:B------:R-:W-:Y:S01]  /*6560*/  @!P2 IMAD.MOV R2, RZ, RZ, -R2 ;  /* 0x000000ffff02a224 */ /* 0x000fe200078e0a02 */
[----:B------:R-:W-:Y:S01]  /*6570*/  ISETP.GT.U32.AND P3, PT, R0, R12, PT ;  /* 0x0000000c0000720c */ /* 0x000fe20003f64070 */
[----:B------:R-:W-:Y:S01]  /*6580*/  VIADD R80, R6, 0x80 ;  /* 0x0000008006507836 */ /* 0x000fe20000000000 */
[----:B------:R-:W-:Y:S01]  /*6590*/  ISETP.GE.AND P2, PT, R10, RZ, PT ;  /* 0x000000ff0a00720c */ /* 0x000fe20003f46270 */
[----:B------:R-:W-:-:S03]  /*65a0*/  IMAD.HI.U32 R10, R7, R22, RZ ;  /* 0x00000016070a7227 */ /* 0x000fc600078e00ff */
[----:B------:R-:W-:Y:S01]  /*65b0*/  IABS R78, R80 ;  /* 0x00000050004e7213 */ /* 0x000fe20000000000 */
[----:B------:R-:W-:Y:S01]  /*65c0*/  @!P5 IMAD.IADD R18, R18, 0x1, -R0 ;  /* 0x000000011212d824 */ /* 0x000fe200078e0a00 */
[----:B------:R-:W-:Y:S01]  /*65d0*/  ISETP.GT.U32.AND P5, PT, R0, R14, PT ;  /* 0x0000000e0000720c */ /* 0x000fe20003fa4070 */
[----:B------:R-:W-:Y:S01]  /*65e0*/  IMAD.MOV R83, RZ, RZ, -R10 ;  /* 0x000000ffff537224 */ /* 0x000fe200078e0a0a */
[----:B------:R-:W-:Y:S01]  /*65f0*/  ISETP.GE.AND P6, PT, R80, RZ, PT ;  /* 0x000000ff5000720c */ /* 0x000fe20003fc6270 */
[----:B------:R-:W-:Y:S02]  /*6600*/  VIADD R88, R6, 0x78 ;  /* 0x0000007806587836 */ /* 0x000fe40000000000 */
[----:B------:R-:W-:Y:S02]  /*6610*/  IMAD R10, R0, R83, R22 ;  /* 0x00000053000a7224 */ /* 0x000fe400078e0216 */
[----:B------:R-:W-:Y:S01]  /*6620*/  @!P3 IMAD.IADD R12, R12, 0x1, -R0 ;  /* 0x000000010c0cb824 */ /* 0x000fe200078e0a00 */
[----:B------:R-:W-:Y:S01]  /*6630*/  IABS R82, R88 ;  /* 0x0000005800527213 */ /* 0x000fe20000000000 */
[----:B------:R-:W-:-:S02]  /*6640*/  VIADD R22, R6, 0x7c ;  /* 0x0000007c06167836 */ /* 0x000fc40000000000 */
[----:B------:R-:W-:Y:S01]  /*6650*/  IMAD.HI.U32 R8, R7, R78, RZ ;  /* 0x0000004e07087227 */ /* 0x000fe200078e00ff */
[----:B------:R-:W-:Y:S02]  /*6660*/  ISETP.GT.U32.AND P3, PT, R0, R12, PT ;  /* 0x0000000c0000720c */ /* 0x000fe40003f64070 */
[----:B------:R-:W-:Y:S01]  /*6670*/  IABS R80, R22 ;  /* 0x0000001600507213 */ /* 0x000fe20000000000 */
[----:B------:R-:W-:Y:S01]  /*6680*/  @!P0 IMAD.MOV R18, RZ, RZ, -R18 ;  /* 0x000000ffff128224 */ /* 0x000fe200078e0a12 */
[----:B------:R-:W-:Y:S01]  /*6690*/  ISETP.GE.AND P0, PT, R22, RZ, PT ;  /* 0x000000ff1600720c */ /* 0x000fe20003f06270 */
[----:B------:R-:W-:Y:S02]  /*66a0*/  IMAD.MOV R81, RZ, RZ, -R8 ;  /* 0x000000ffff517224 */ /* 0x000fe400078e0a08 */
[----:B------:R-:W-:Y:S02]  /*66b0*/  @!P5 IMAD.IADD R14, R14, 0x1, -R0 ;  /* 0x000000010e0ed824 */ /* 0x000fe400078e0a00 */
[----:B------:R-:W-:-:S02]  /*66c0*/  VIADD R89, R6, 0x74 ;  /* 0x0000007406597836 */ /* 0x000fc40000000000 */
[C---:B------:R-:W-:Y:S01]  /*66d0*/  IMAD.HI.U32 R22, R7.reuse, R80, RZ ;  /* 0x0000005007167227 */ /* 0x040fe200078e00ff */
[C---:B------:R-:W-:Y:S02]  /*66e0*/  ISETP.GT.U32.AND P5, PT, R0.reuse, R14, PT ;  /* 0x0000000e0000720c */ /* 0x040fe40003fa4070 */
[----:B------:R-:W-:Y:S01]  /*66f0*/  IABS R84, R89 ;  /* 0x0000005900547213 */ /* 0x000fe20000000000 */
[----:B------:R-:W-:Y:S02]  /*6700*/  IMAD R8, R0, R81, R78 ;  /* 0x0000005100087224 */ /* 0x000fe400078e024e */
[----:B------:R-:W-:-:S04]  /*6710*/  IMAD.HI.U32 R78, R7, R82, RZ ;  /* 0x00000052074e7227 */ /* 0x000fc800078e00ff */
[----:B------:R-:W-:Y:S02]  /*6720*/  IMAD.MOV R81, RZ, RZ, -R22 ;  /* 0x000000ffff517224 */ /* 0x000fe400078e0a16 */
[----:B------:R-:W-:Y:S02]  /*6730*/  IMAD.MOV R83, RZ, RZ, -R78 ;  /* 0x000000ffff537224 */ /* 0x000fe400078e0a4e */
[----:B------:R-:W-:Y:S01]  /*6740*/  @!P3 IMAD.IADD R12, R12, 0x1, -R0 ;  /* 0x000000010c0cb824 */ /* 0x000fe200078e0a00 */
[C---:B------:R-:W-:Y:S01]  /*6750*/  ISETP.GT.U32.AND P3, PT, R0.reuse, R8, PT ;  /* 0x000000080000720c */ /* 0x040fe20003f64070 */
[----:B------:R-:W-:Y:S02]  /*6760*/  IMAD R78, R0, R81, R80 ;  /* 0x00000051004e7224 */ /* 0x000fe400078e0250 */
[----:B------:R-:W-:-:S04]  /*6770*/  IMAD.HI.U32 R80, R7, R84, RZ ;  /* 0x0000005407507227 */ /* 0x000fc800078e00ff */
[----:B------:R-:W-:Y:S02]  /*6780*/  IMAD R22, R0, R83, R82 ;  /* 0x0000005300167224 */ /* 0x000fe400078e0252 */
[----:B------:R-:W-:Y:S02]  /*6790*/  IMAD.MOV R83, RZ, RZ, -R80 ;  /* 0x000000ffff537224 */ /* 0x000fe400078e0a50 */
[----:B------:R-:W-:Y:S01]  /*67a0*/  @!P5 IMAD.IADD R14, R14, 0x1, -R0 ;  /* 0x000000010e0ed824 */ /* 0x000fe200078e0a00 */
[C---:B------:R-:W-:Y:S01]  /*67b0*/  ISETP.GT.U32.AND P5, PT, R0.reuse, R10, PT ;  /* 0x0000000a0000720c */ /* 0x040fe20003fa4070 */
[C---:B------:R-:W-:Y:S02]  /*67c0*/  IMAD R80, R0.reuse, R83, R84 ;  /* 0x0000005300507224 */ /* 0x040fe400078e0254 */
[----:B------:R-:W-:Y:S01]  /*67d0*/  @!P1 IMAD.MOV R14, RZ, RZ, -R14 ;  /* 0x000000ffff0e9224 */ /* 0x000fe200078e0a0e */
[----:B------:R-:W-:Y:S01]  /*67e0*/  ISETP.GT.U32.AND P1, PT, R0, R78, PT ;  /* 0x0000004e0000720c */ /* 0x000fe20003f24070 */
[----:B------:R-:W-:Y:S01]  /*67f0*/  @!P3 IMAD.IADD R8, R8, 0x1, -R0 ;  /* 0x000000010808b824 */ /* 0x000fe200078e0a00 */
[----:B------:R-:W-:Y:S01]  /*6800*/  ISETP.GT.U32.AND P3, PT, R0, R80, PT ;  /* 0x000000500000720c */ /* 0x000fe20003f64070 */
[----:B------:R-:W-:-:S02]  /*6810*/  VIADD R90, R6, 0x70 ;  /* 0x00000070065a7836 */ /* 0x000fc40000000000 */
[C---:B------:R-:W-:Y:S02]  /*6820*/  VIADD R91, R6.reuse, 0x6c ;  /* 0x0000006c065b7836 */ /* 0x040fe40000000000 */
[----:B------:R-:W-:Y:S01]  /*6830*/  VIADD R92, R6, 0x68 ;  /* 0x00000068065c7836 */ /* 0x000fe20000000000 */
[----:B------:R-:W-:Y:S01]  /*6840*/  IABS R85, R90 ;  /* 0x0000005a00557213 */ /* 0x000fe20000000000 */
[----:B------:R-:W-:Y:S01]  /*6850*/  @!P5 IMAD.IADD R10, R10, 0x1, -R0 ;  /* 0x000000010a0ad824 */ /* 0x000fe200078e0a00 */
[----:B------:R-:W-:Y:S01]  /*6860*/  IABS R86, R91 ;  /* 0x0000005b00567213 */ /* 0x000fe20000000000 */
[----:B------:R-:W-:Y:S01]  /*6870*/  @!P4 IMAD.MOV R12, RZ, RZ, -R12 ;  /* 0x000000ffff0cc224 */ /* 0x000fe200078e0a0c */
[----:B------:R-:W-:Y:S01]  /*6880*/  IABS R84, R92 ;  /* 0x0000005c00547213 */ /* 0x000fe20000000000 */
[--C-:B------:R-:W-:Y:S01]  /*6890*/  @!P1 IMAD.IADD R78, R78, 0x1, -R0.reuse ;  /* 0x000000014e4e9824 */ /* 0x100fe200078e0a00 */
[----:B------:R-:W-:Y:S01]  /*68a0*/  ISETP.GT.U32.AND P1, PT, R0, R8, PT ;  /* 0x000000080000720c */ /* 0x000fe20003f24070 */
[----:B------:R-:W-:Y:S01]  /*68b0*/  @!P3 IMAD.IADD R80, R80, 0x1, -R0 ;  /* 0x000000015050b824 */ /* 0x000fe200078e0a00 */
[C---:B------:R-:W-:Y:S01]  /*68c0*/  ISETP.GT.U32.AND P5, PT, R0.reuse, R10, PT ;  /* 0x0000000a0000720c */ /* 0x040fe20003fa4070 */
[----:B------:R-:W-:Y:S01]  /*68d0*/  IMAD.HI.U32 R81, R7, R85, RZ ;  /* 0x0000005507517227 */ /* 0x000fe200078e00ff */
[----:B------:R-:W-:-:S02]  /*68e0*/  ISETP.GT.U32.AND P4, PT, R0, R22, PT ;  /* 0x000000160000720c */ /* 0x000fc40003f84070 */
[----:B------:R-:W-:Y:S01]  /*68f0*/  ISETP.GT.U32.AND P3, PT, R0, R80, PT ;  /* 0x000000500000720c */ /* 0x000fe20003f64070 */
[----:B------:R-:W-:-:S04]  /*6900*/  IMAD.HI.U32 R82, R7, R86, RZ ;  /* 0x0000005607527227 */ /* 0x000fc800078e00ff */
[----:B------:R-:W-:Y:S02]  /*6910*/  IMAD.MOV R81, RZ, RZ, -R81 ;  /* 0x000000ffff517224 */ /* 0x000fe400078e0a51 */
[----:B------:R-:W-:Y:S02]  /*6920*/  IMAD.MOV R87, RZ, RZ, -R82 ;  /* 0x000000ffff577224 */ /* 0x000fe400078e0a52 */
[----:B------:R-:W-:-:S04]  /*6930*/  IMAD.HI.U32 R82, R7, R84, RZ ;  /* 0x0000005407527227 */ /* 0x000fc800078e00ff */
[----:B------:R-:W-:Y:S02]  /*6940*/  IMAD R83, R0, R81, R85 ;  /* 0x0000005100537224 */ /* 0x000fe400078e0255 */
[----:B------:R-:W-:Y:S02]  /*6950*/  IMAD.MOV R85, RZ, RZ, -R82 ;  /* 0x000000ffff557224 */ /* 0x000fe400078e0a52 */
[----:B------:R-:W-:Y:S01]  /*6960*/  @!P1 IMAD.IADD R8, R8, 0x1, -R0 ;  /* 0x0000000108089824 */ /* 0x000fe200078e0a00 */
[C---:B------:R-:W-:Y:S01]  /*6970*/  ISETP.GT.U32.AND P1, PT, R0.reuse, R83, PT ;  /* 0x000000530000720c */ /* 0x040fe20003f24070 */
[----:B------:R-:W-:Y:S02]  /*6980*/  IMAD R82, R0, R85, R84 ;  /* 0x0000005500527224 */ /* 0x000fe400078e0254 */
[--C-:B------:R-:W-:Y:S02]  /*6990*/  @!P3 IMAD.IADD R80, R80, 0x1, -R0.reuse ;  /* 0x000000015050b824 */ /* 0x100fe400078e0a00 */
[----:B------:R-:W-:Y:S01]  /*69a0*/  VIADD R94, R6, 0x60 ;  /* 0x00000060065e7836 */ /* 0x000fe20000000000 */
[----:B------:R-:W-:Y:S01]  /*69b0*/  ISETP.GT.U32.AND P3, PT, R0, R82, PT ;  /* 0x000000520000720c */ /* 0x000fe20003f64070 */
[--C-:B------:R-:W-:Y:S01]  /*69c0*/  @!P5 IMAD.IADD R10, R10, 0x1, -R0.reuse ;  /* 0x000000010a0ad824 */ /* 0x100fe200078e0a00 */
[----:B------:R-:W-:Y:S01]  /*69d0*/  ISETP.GE.AND P5, PT, R88, RZ, PT ;  /* 0x000000ff5800720c */ /* 0x000fe20003fa6270 */
[----:B------:R-:W-:Y:S01]  /*69e0*/  @!P4 IMAD.IADD R22, R22, 0x1, -R0 ;  /* 0x000000011616c824 */ /* 0x000fe200078e0a00 */
[----:B------:R-:W-:Y:S01]  /*69f0*/  IABS R88, R94 ;  /* 0x0000005e00587213 */ /* 0x000fe20000000000 */
[----:B------:R-:W-:Y:S01]  /*6a00*/  @!P2 IMAD.MOV R10, RZ, RZ, -R10 ;  /* 0x000000ffff0aa224 */ /* 0x000fe200078e0a0a */
[C---:B------:R-:W-:Y:S01]  /*6a10*/  ISETP.GT.U32.AND P4, PT, R0.reuse, R78, PT ;  /* 0x0000004e0000720c */ /* 0x040fe20003f84070 */
[----:B------:R-:W-:Y:S01]  /*6a20*/  @!P1 IMAD.IADD R83, R83, 0x1, -R0 ;  /* 0x0000000153539824 */ /* 0x000fe200078e0a00 */
[----:B------:R-:W-:Y:S01]  /*6a30*/  ISETP.GT.U32.AND P2, PT, R0, R22, PT ;  /* 0x000000160000720c */ /* 0x000fe20003f44070 */
[----:B------:R-:W-:Y:S01]  /*6a40*/  VIADD R93, R6, 0x64 ;  /* 0x00000064065d7836 */ /* 0x000fe20000000000 */
[----:B------:R-:W-:Y:S01]  /*6a50*/  ISETP.GE.AND P1, PT, R90, RZ, PT ;  /* 0x000000ff5a00720c */ /* 0x000fe20003f26270 */
[----:B------:R-:W-:-:S04]  /*6a60*/  IMAD.HI.U32 R85, R7, R88, RZ ;  /* 0x0000005807557227 */ /* 0x000fc800078e00ff */
[----:B------:R-:W-:Y:S01]  /*6a70*/  @!P3 IMAD.IADD R82, R82, 0x1, -R0 ;  /* 0x000000015252b824 */ /* 0x000fe200078e0a00 */
[C---:B------:R-:W-:Y:S01]  /*6a80*/  ISETP.GT.U32.AND P3, PT, R0.reuse, R83, PT ;  /* 0x000000530000720c */ /* 0x040fe20003f64070 */
[----:B------:R-:W-:Y:S01]  /*6a90*/  IMAD R81, R0, R87, R86 ;  /* 0x0000005700517224 */ /* 0x000fe200078e0256 */
[----:B------:R-:W-:Y:S01]  /*6aa0*/  IABS R86, R93 ;  /* 0x0000005d00567213 */ /* 0x000fe20000000000 */
[----:B------:R-:W-:Y:S02]  /*6ab0*/  IMAD.MOV R85, RZ, RZ, -R85 ;  /* 0x000000ffff557224 */ /* 0x000fe400078e0a55 */
[----:B------:R-:W-:Y:S01]  /*6ac0*/  @!P2 IMAD.IADD R22, R22, 0x1, -R0 ;  /* 0x000000011616a824 */ /* 0x000fe200078e0a00 */
[----:B------:R-:W-:Y:S01]  /*6ad0*/  ISETP.GE.AND P2, PT, R89, RZ, PT ;  /* 0x000000ff5900720c */ /* 0x000fe20003f46270 */
[----:B------:R-:W-:Y:S02]  /*6ae0*/  IMAD R85, R0, R85, R88 ;  /* 0x0000005500557224 */ /* 0x000fe400078e0258 */
[----:B------:R-:W-:-:S04]  /*6af0*/  IMAD.HI.U32 R84, R7, R86, RZ ;  /* 0x0000005607547227 */ /* 0x000fc800078e00ff */
[----:B------:R-:W-:Y:S01]  /*6b00*/  @!P3 IMAD.IADD R83, R83, 0x1, -R0 ;  /* 0x000000015353b824 */ /* 0x000fe200078e0a00 */
[----:B------:R-:W-:Y:S01]  /*6b10*/  ISETP.GT.U32.AND P3, PT, R0, R85, PT ;  /* 0x000000550000720c */ /* 0x000fe20003f64070 */
[----:B------:R-:W-:Y:S02]  /*6b20*/  IMAD.MOV R87, RZ, RZ, -R84 ;  /* 0x000000ffff577224 */ /* 0x000fe400078e0a54 */
[----:B------:R-:W-:Y:S02]  /*6b30*/  VIADD R89, R6, 0x5c ;  /* 0x0000005c06597836 */ /* 0x000fe40000000000 */
[----:B------:R-:W-:Y:S01]  /*6b40*/  @!P4 IMAD.IADD R78, R78, 0x1, -R0 ;  /* 0x000000014e4ec824 */ /* 0x000fe200078e0a00 */
[C---:B------:R-:W-:Y:S01]  /*6b50*/  ISETP.GT.U32.AND P4, PT, R0.reuse, R81, PT ;  /* 0x000000510000720c */ /* 0x040fe20003f84070 */
[----:B------:R-:W-:Y:S01]  /*6b60*/  IMAD R84, R0, R87, R86 ;  /* 0x0000005700547224 */ /* 0x000fe200078e0256 */
[----:B------:R-:W-:Y:S01]  /*6b70*/  IABS R87, R89 ;  /* 0x0000005900577213 */ /* 0x000fe20000000000 */
[----:B------:R-:W-:-:S02]  /*6b80*/  VIADD R90, R6, 0x58 ;  /* 0x00000058065a7836 */ /* 0x000fc40000000000 */
[----:B------:R-:W-:Y:S01]  /*6b90*/  @!P5 IMAD.MOV R22, RZ, RZ, -R22 ;  /* 0x000000ffff16d224 */ /* 0x000fe200078e0a16 */
[----:B------:R-:W-:Y:S01]  /*6ba0*/  ISETP.GT.U32.AND P5, PT, R0, R84, PT ;  /* 0x000000540000720c */ /* 0x000fe20003fa4070 */
[----:B------:R-:W-:Y:S01]  /*6bb0*/  IMAD.HI.U32 R86, R7, R87, RZ ;  /* 0x0000005707567227 */ /* 0x000fe200078e00ff */
[----:B------:R-:W-:-:S03]  /*6bc0*/  IABS R88, R90 ;  /* 0x0000005a00587213 */ /* 0x000fc60000000000 */
[----:B------:R-:W-:Y:S02]  /*6bd0*/  @!P3 IMAD.IADD R85, R85, 0x1, -R0 ;  /* 0x000000015555b824 */ /* 0x000fe400078e0a00 */
[----:B------:R-:W-:Y:S02]  /*6be0*/  IMAD.MOV R86, RZ, RZ, -R86 ;  /* 0x000000ffff567224 */ /* 0x000fe400078e0a56 */
[----:B------:R-:W-:Y:S01]  /*6bf0*/  @!P4 IMAD.IADD R81, R81, 0x1, -R0 ;  /* 0x000000015151c824 */ /* 0x000fe200078e0a00 */
[C---:B------:R-:W-:Y:S01]  /*6c00*/  ISETP.GT.U32.AND P3, PT, R0.reuse, R85, PT ;  /* 0x000000550000720c */ /* 0x040fe20003f64070 */
[----:B------:R-:W-:Y:S01]  /*6c10*/  IMAD R86, R0, R86, R87 ;  /* 0x0000005600567224 */ /* 0x000fe200078e0257 */
[----:B------:R-:W-:Y:S01]  /*6c20*/  ISETP.GE.AND P4, PT, R91, RZ, PT ;  /* 0x000000ff5b00720c */ /* 0x000fe20003f86270 */
[----:B------:R-:W-:-:S04]  /*6c30*/  IMAD.HI.U32 R87, R7, R88, RZ ;  /* 0x0000005807577227 */ /* 0x000fc800078e00ff */
[----:B------:R-:W-:Y:S01]  /*6c40*/  @!P0 IMAD.MOV R78, RZ, RZ, -R78 ;  /* 0x000000ffff4e8224 */ /* 0x000fe200078e0a4e */
[----:B------:R-:W-:Y:S01]  /*6c50*/  ISETP.GT.U32.AND P0, PT, R0, R81, PT ;  /* 0x000000510000720c */ /* 0x000fe20003f04070 */
[----:B------:R-:W-:Y:S02]  /*6c60*/  IMAD.MOV R87, RZ, RZ, -R87 ;  /* 0x000000ffff577224 */ /* 0x000fe400078e0a57 */
[----:B------:R-:W-:Y:S01]  /*6c70*/  @!P5 IMAD.IADD R84, R84, 0x1, -R0 ;  /* 0x000000015454d824 */ /* 0x000fe200078e0a00 */
[----:B------:R-:W-:Y:S01]  /*6c80*/  ISETP.GE.AND P5, PT, R89, RZ, PT ;  /* 0x000000ff5900720c */ /* 0x000fe20003fa6270 */
[C---:B------:R-:W-:Y:S02]  /*6c90*/  IMAD R87, R0.reuse, R87, R88 ;  /* 0x0000005700577224 */ /* 0x040fe400078e0258 */
[----:B------:R-:W-:Y:S01]  /*6ca0*/  @!P1 IMAD.MOV R83, RZ, RZ, -R83 ;  /* 0x000000ffff539224 */ /* 0x000fe200078e0a53 */
[C---:B------:R-:W-:Y:S01]  /*6cb0*/  ISETP.GT.U32.AND P1, PT, R0.reuse, R84, PT ;  /* 0x000000540000720c */ /* 0x040fe20003f24070 */
[----:B------:R-:W-:Y:S01]  /*6cc0*/  @!P3 IMAD.IADD R85, R85, 0x1, -R0 ;  /* 0x000000015555b824 */ /* 0x000fe200078e0a00 */
[C---:B------:R-:W-:Y:S01]  /*6cd0*/  ISETP.GT.U32.AND P3, PT, R0.reuse, R87, PT ;  /* 0x000000570000720c */ /* 0x040fe20003f64070 */
[----:B------:R-:W-:Y:S01]  /*6ce0*/  @!P6 IMAD.MOV R8, RZ, RZ, -R8 ;  /* 0x000000ffff08e224 */ /* 0x000fe200078e0a08 */
[----:B------:R-:W-:Y:S01]  /*6cf0*/  ISETP.GT.U32.AND P6, PT, R0, R82, PT ;  /* 0x000000520000720c */ /* 0x000fe20003fc4070 */
[----:B------:R-:W-:Y:S01]  /*6d00*/  @!P0 IMAD.IADD R81, R81, 0x1, -R0 ;  /* 0x0000000151518824 */ /* 0x000fe200078e0a00 */
[----:B------:R-:W-:Y:S01]  /*6d10*/  ISETP.GE.AND P0, PT, R93, RZ, PT ;  /* 0x000000ff5d00720c */ /* 0x000fe20003f06270 */
[----:B------:R-:W-:Y:S01]  /*6d20*/  @!P2 IMAD.MOV R80, RZ, RZ, -R80 ;  /* 0x000000ffff50a224 */ /* 0x000fe200078e0a50 */
[----:B------:R-:W-:Y:S01]  /*6d30*/  ISETP.GE.AND P2, PT, R92, RZ, PT ;  /* 0x000000ff5c00720c */ /* 0x000fe20003f46270 */
[----:B------:R-:W-:Y:S01]  /*6d40*/  @!P4 IMAD.MOV R81, RZ, RZ, -R81 ;  /* 0x000000ffff51c224 */ /* 0x000fe200078e0a51 */
[----:B------:R-:W-:Y:S01]  /*6d50*/  ISETP.GT.U32.AND P4, PT, R0, R86, PT ;  /* 0x000000560000720c */ /* 0x000fe20003f84070 */
[----:B------:R-:W-:-:S02]  /*6d60*/  VIADD R95, R6, 0x4c ;  /* 0x0000004c065f7836 */ /* 0x000fc40000000000 */
[--C-:B------:R-:W-:Y:S02]  /*6d70*/  @!P1 IMAD.IADD R84, R84, 0x1, -R0.reuse ;  /* 0x0000000154549824 */ /* 0x100fe400078e0a00 */
[--C-:B------:R-:W-:Y:S01]  /*6d80*/  @!P3 IMAD.IADD R87, R87, 0x1, -R0.reuse ;  /* 0x000000015757b824 */ /* 0x100fe200078e0a00 */
[----:B------:R-:W-:Y:S01]  /*6d90*/  IABS R93, R95 ;  /* 0x0000005f005d7213 */ /* 0x000fe20000000000 */
[----:B------:R-:W-:Y:S01]  /*6da0*/  @!P6 IMAD.IADD R82, R82, 0x1, -R0 ;  /* 0x000000015252e824 */ /* 0x000fe200078e0a00 */
[----:B------:R-:W-:Y:S01]  /*6db0*/  ISETP.GE.AND P6, PT, R94, RZ, PT ;  /* 0x000000ff5e00720c */ /* 0x000fe20003fc6270 */
[----:B------:R-:W-:Y:S02]  /*6dc0*/  VIADD R88, R6, 0x54 ;  /* 0x0000005406587836 */ /* 0x000fe40000000000 */
[----:B------:R-:W-:Y:S01]  /*6dd0*/  @!P0 IMAD.MOV R84, RZ, RZ, -R84 ;  /* 0x000000ffff548224 */ /* 0x000fe200078e0a54 */
[----:B------:R-:W-:Y:S01]  /*6de0*/  ISETP.GT.U32.AND P0, PT, R0, R87, PT ;  /* 0x000000570000720c */ /* 0x000fe20003f04070 */
[----:B------:R-:W-:Y:S01]  /*6df0*/  @!P2 IMAD.MOV R82, RZ, RZ, -R82 ;  /* 0x000000ffff52a224 */ /* 0x000fe200078e0a52 */
[----:B------:R-:W-:Y:S01]  /*6e00*/  ISETP.GE.AND P2, PT, R90, RZ, PT ;  /* 0x000000ff5a00720c */ /* 0x000fe20003f46270 */
[----:B------:R-:W-:Y:S01]  /*6e10*/  IMAD.HI.U32 R90, R7, R93, RZ ;  /* 0x0000005d075a7227 */ /* 0x000fe200078e00ff */
[----:B------:R-:W-:-:S02]  /*6e20*/  IABS R91, R88 ;  /* 0x00000058005b7213 */ /* 0x000fc40000000000 */
[----:B------:R-:W-:Y:S01]  /*6e30*/  ISETP.GE.AND P1, PT, R88, RZ, PT ;  /* 0x000000ff5800720c */ /* 0x000fe20003f26270 */
[----:B------:R-:W-:Y:S02]  /*6e40*/  VIADD R96, R6, 0x48 ;  /* 0x0000004806607836 */ /* 0x000fe40000000000 */
[----:B------:R-:W-:Y:S02]  /*6e50*/  @!P4 IMAD.IADD R86, R86, 0x1, -R0 ;  /* 0x000000015656c824 */ /* 0x000fe400078e0a00 */
[----:B------:R-:W-:Y:S01]  /*6e60*/  IMAD.HI.U32 R88, R7, R91, RZ ;  /* 0x0000005b07587227 */ /* 0x000fe200078e00ff */
[----:B------:R-:W-:Y:S02]  /*6e70*/  IABS R94, R96 ;  /* 0x00000060005e7213 */ /* 0x000fe40000000000 */
[----:B------:R-:W-:Y:S01]  /*6e80*/  ISETP.GT.U32.AND P3, PT, R0, R86, PT ;  /* 0x000000560000720c */ /* 0x000fe20003f64070 */
[----:B------:R-:W-:Y:S02]  /*6e90*/  IMAD.MOV R90, RZ, RZ, -R90 ;  /* 0x000000ffff5a7224 */ /* 0x000fe400078e0a5a */
[----:B------:R-:W-:-:S02]  /*6ea0*/  IMAD.MOV R88, RZ, RZ, -R88 ;  /* 0x000000ffff587224 */ /* 0x000fc400078e0a58 */
[C---:B------:R-:W-:Y:S02]  /*6eb0*/  IMAD R90, R0.reuse, R90, R93 ;  /* 0x0000005a005a7224 */ /* 0x040fe400078e025d */
[----:B------:R-:W-:Y:S02]  /*6ec0*/  @!P0 IMAD.IADD R87, R87, 0x1, -R0 ;  /* 0x0000000157578824 */ /* 0x000fe400078e0a00 */
[C---:B------:R-:W-:Y:S02]  /*6ed0*/  IMAD R88, R0.reuse, R88, R91 ;  /* 0x0000005800587224 */ /* 0x040fe400078e025b */
[----:B------:R-:W-:Y:S01]  /*6ee0*/  @!P2 IMAD.MOV R87, RZ, RZ, -R87 ;  /* 0x000000ffff57a224 */ /* 0x000fe200078e0a57 */
[----:B------:R-:W-:Y:S01]  /*6ef0*/  ISETP.GT.U32.AND P2, PT, R0, R90, PT ;  /* 0x0000005a0000720c */ /* 0x000fe20003f44070 */
[----:B------:R-:W-:Y:S02]  /*6f00*/  VIADD R89, R6, 0x50 ;  /* 0x0000005006597836 */ /* 0x000fe40000000000 */
[----:B------:R-:W-:-:S03]  /*6f10*/  IMAD.HI.U32 R91, R7, R94, RZ ;  /* 0x0000005e075b7227 */ /* 0x000fc600078e00ff */
[----:B------:R-:W-:Y:S01]  /*6f20*/  IABS R92, R89 ;  /* 0x00000059005c7213 */ /* 0x000fe20000000000 */
[----:B------:R-:W-:Y:S01]  /*6f30*/  IMAD.MOV R91, RZ, RZ, -R91 ;  /* 0x000000ffff5b7224 */ /* 0x000fe200078e0a5b */
[----:B------:R-:W-:Y:S01]  /*6f40*/  ISETP.GE.AND P4, PT, R89, RZ, PT ;  /* 0x000000ff5900720c */ /* 0x000fe20003f86270 */
[----:B------:R-:W-:Y:S01]  /*6f50*/  @!P3 IMAD.IADD R86, R86, 0x1, -R0 ;  /* 0x000000015656b824 */ /* 0x000fe200078e0a00 */
[C---:B------:R-:W-:Y:S01]  /*6f60*/  ISETP.GT.U32.AND P3, PT, R0.reuse, R88, PT ;  /* 0x000000580000720c */ /* 0x040fe20003f64070 */
[----:B------:R-:W-:Y:S02]  /*6f70*/  IMAD R91, R0, R91, R94 ;  /* 0x0000005b005b7224 */ /* 0x000fe400078e025e */
[----:B------:R-:W-:Y:S02]  /*6f80*/  VIADD R94, R6, 0x44 ;  /* 0x00000044065e7836 */ /* 0x000fe40000000000 */
[----:B------:R-:W-:-:S03]  /*6f90*/  IMAD.HI.U32 R89, R7, R92, RZ ;  /* 0x0000005c07597227 */ /* 0x000fc600078e00ff */
[----:B------:R-:W-:Y:S01]  /*6fa0*/  IABS R100, R94 ;  /* 0x0000005e00647213 */ /* 0x000fe20000000000 */
[----:B------:R-:W-:Y:S02]  /*6fb0*/  @!P2 IMAD.IADD R90, R90, 0x1, -R0 ;  /* 0x000000015a5aa824 */ /* 0x000fe400078e0a00 */
[----:B------:R-:W-:Y:S02]  /*6fc0*/  IMAD.MOV R89, RZ, RZ, -R89 ;  /* 0x000000ffff597224 */ /* 0x000fe400078e0a59 */
[----:B------:R-:W-:Y:S01]  /*6fd0*/  @!P6 IMAD.MOV R85, RZ, RZ, -R85 ;  /* 0x000000ffff55e224 */ /* 0x000fe200078e0a55 */
[C---:B------:R-:W-:Y:S01]  /*6fe0*/  ISETP.GT.U32.AND P2, PT, R0.reuse, R90, PT ;  /* 0x0000005a0000720c */ /* 0x040fe20003f44070 */
[----:B------:R-:W-:Y:S01]  /*6ff0*/  IMAD R89, R0, R89, R92 ;  /* 0x0000005900597224 */ /* 0x000fe200078e025c */
[----:B------:R-:W-:Y:S01]  /*7000*/  ISETP.GE.AND P6, PT, R95, RZ, PT ;  /* 0x000000ff5f00720c */ /* 0x000fe20003fc6270 */
[----:B------:R-:W-:-:S03]  /*7010*/  IMAD.HI.U32 R92, R7, R100, RZ ;  /* 0x00000064075c7227 */ /* 0x000fc600078e00ff */
[----:B------:R-:W-:Y:S01]  /*7020*/  ISETP.GT.U32.AND P0, PT, R0, R89, PT ;  /* 0x000000590000720c */ /* 0x000fe20003f04070 */
[----:B------:R-:W-:Y:S02]  /*7030*/  @!P3 IMAD.IADD R88, R88, 0x1, -R0 ;  /* 0x000000015858b824 */ /* 0x000fe400078e0a00 */
[----:B------:R-:W-:Y:S02]  /*7040*/  IMAD.MOV R95, RZ, RZ, -R92 ;  /* 0x000000ffff5f7224 */ /* 0x000fe400078e0a5c */
[----:B------:R-:W-:Y:S01]  /*7050*/  VIADD R108, R6, 0x3c ;  /* 0x0000003c066c7836 */ /* 0x000fe20000000000 */
[C---:B------:R-:W-:Y:S01]  /*7060*/  ISETP.GT.U32.AND P3, PT, R0.reuse, R88, PT ;  /* 0x000000580000720c */ /* 0x040fe20003f64070 */
[----:B------:R-:W-:Y:S02]  /*7070*/  IMAD R100, R0, R95, R100 ;  /* 0x0000005f00647224 */ /* 0x000fe400078e0264 */
[----:B------:R-:W-:Y:S01]  /*7080*/  @!P2 IMAD.IADD R90, R90, 0x1, -R0 ;  /* 0x000000015a5aa824 */ /* 0x000fe200078e0a00 */
[----:B------:R-:W-:Y:S01]  /*7090*/  IABS R102, R108 ;  /* 0x0000006c00667213 */ /* 0x000fe20000000000 */
[----:B------:R-:W-:Y:S01]  /*70a0*/  @!P5 IMAD.MOV R86, RZ, RZ, -R86 ;  /* 0x000000ffff56d224 */ /* 0x000fe200078e0a56 */
[----:B------:R-:W-:Y:S01]  /*70b0*/  ISETP.GT.U32.AND P2, PT, R0, R100, PT ;  /* 0x000000640000720c */ /* 0x000fe20003f44070 */
[----:B------:R-:W-:Y:S01]  /*70c0*/  VIADD R110, R6, 0x34 ;  /* 0x00000034066e7836 */ /* 0x000fe20000000000 */
[----:B------:R-:W-:Y:S01]  /*70d0*/  ISETP.GE.AND P5, PT, R96, RZ, PT ;  /* 0x000000ff6000720c */ /* 0x000fe20003fa6270 */
[----:B------:R-:W-:-:S02]  /*70e0*/  VIADD R96, R6, 0x40 ;  /* 0x0000004006607836 */ /* 0x000fc40000000000 */
[----:B------:R-:W-:-:S03]  /*70f0*/  IMAD.HI.U32 R93, R7, R102, RZ ;  /* 0x00000066075d7227 */ /* 0x000fc600078e00ff */
[----:B------:R-:W-:Y:S01]  /*7100*/  IABS R101, R96 ;  /* 0x0000006000657213 */ /* 0x000fe20000000000 */
[--C-:B------:R-:W-:Y:S01]  /*7110*/  @!P3 IMAD.IADD R88, R88, 0x1, -R0.reuse ;  /* 0x000000015858b824 */ /* 0x100fe200078e0a00 */
[----:B------:R-:W-:Y:S01]  /*7120*/  ISETP.GT.U32.AND P3, PT, R0, R91, PT ;  /* 0x0000005b0000720c */ /* 0x000fe20003f64070 */
[----:B------:R-:W-:Y:S02]  /*7130*/  IMAD.MOV R93, RZ, RZ, -R93 ;  /* 0x000000ffff5d7224 */ /* 0x000fe400078e0a5d */
[----:B------:R-:W-:Y:S02]  /*7140*/  @!P2 IMAD.IADD R100, R100, 0x1, -R0 ;  /* 0x000000016464a824 */ /* 0x000fe400078e0a00 */
[----:B------:R-:W-:-:S03]  /*7150*/  IMAD.HI.U32 R92, R7, R101, RZ ;  /* 0x00000065075c7227 */ /* 0x000fc600078e00ff */
[C---:B------:R-:W-:Y:S01]  /*7160*/  ISETP.GT.U32.AND P2, PT, R0.reuse, R100, PT ;  /* 0x000000640000720c */ /* 0x040fe20003f44070 */
[----:B------:R-:W-:Y:S02]  /*7170*/  IMAD R102, R0, R93, R102 ;  /* 0x0000005d00667224 */ /* 0x000fe400078e0266 */
[----:B------:R-:W-:Y:S02]  /*7180*/  @!P1 IMAD.MOV R88, RZ, RZ, -R88 ;  /* 0x000000ffff589224 */ /* 0x000fe400078e0a58 */
[--C-:B------:R-:W-:Y:S01]  /*7190*/  @!P3 IMAD.IADD R91, R91, 0x1, -R0.reuse ;  /* 0x000000015b5bb824 */ /* 0x100fe200078e0a00 */
[----:B------:R-:W-:Y:S01]  /*71a0*/  ISETP.GE.AND P3, PT, R96, RZ, PT ;  /* 0x000000ff6000720c */ /* 0x000fe20003f66270 */
[----:B------:R-:W-:Y:S01]  /*71b0*/  @!P0 IMAD.IADD R89, R89, 0x1, -R0 ;  /* 0x0000000159598824 */ /* 0x000fe200078e0a00 */
[----:B------:R-:W-:Y:S01]  /*71c0*/  IABS R96, R110 ;  /* 0x0000006e00607213 */ /* 0x000fe20000000000 */
[----:B------:R-:W-:Y:S01]  /*71d0*/  IMAD.MOV R92, RZ, RZ, -R92 ;  /* 0x000000ffff5c7224 */ /* 0x000fe200078e0a5c */
[----:B------:R-:W-:Y:S01]  /*71e0*/  ISETP.GT.U32.AND P1, PT, R0, R91, PT ;  /* 0x0000005b0000720c */ /* 0x000fe20003f24070 */
[----:B------:R-:W-:Y:S01]  /*71f0*/  VIADD R109, R6, 0x38 ;  /* 0x00000038066d7836 */ /* 0x000fe20000000000 */
[----:B------:R-:W-:Y:S01]  /*7200*/  ISETP.GT.U32.AND P0, PT, R0, R89, PT ;  /* 0x000000590000720c */ /* 0x000fe20003f04070 */
[----:B------:R-:W-:Y:S01]  /*7210*/  @!P2 IMAD.IADD R100, R100, 0x1, -R0 ;  /* 0x000000016464a824 */ /* 0x000fe200078e0a00 */
[C---:B------:R-:W-:Y:S01]  /*7220*/  ISETP.GT.U32.AND P2, PT, R0.reuse, R102, PT ;  /* 0x000000660000720c */ /* 0x040fe20003f44070 */
[----:B------:R-:W-:Y:S01]  /*7230*/  IMAD R101, R0, R92, R101 ;  /* 0x0000005c00657224 */ /* 0x000fe200078e0265 */
[----:B------:R-:W-:Y:S01]  /*7240*/  IABS R99, R109 ;  /* 0x0000006d00637213 */ /* 0x000fe20000000000 */
[----:B------:R-:W-:-:S04]  /*7250*/  IMAD.HI.U32 R92, R7, R96, RZ ;  /* 0x00000060075c7227 */ /* 0x000fc800078e00ff */
[----:B------:R-:W-:Y:S02]  /*7260*/  IMAD.MOV R95, RZ, RZ, -R92 ;  /* 0x000000ffff5f7224 */ /* 0x000fe400078e0a5c */
[----:B------:R-:W-:Y:S01]  /*7270*/  @!P1 IMAD.IADD R91, R91, 0x1, -R0 ;  /* 0x000000015b5b9824 */ /* 0x000fe200078e0a00 */
[C---:B------:R-:W-:Y:S01]  /*7280*/  ISETP.GT.U32.AND P1, PT, R0.reuse, R101, PT ;  /* 0x000000650000720c */ /* 0x040fe20003f24070 */
[----:B------:R-:W-:Y:S02]  /*7290*/  IMAD R96, R0, R95, R96 ;  /* 0x0000005f00607224 */ /* 0x000fe400078e0260 */
[----:B------:R-:W-:Y:S02]  /*72a0*/  VIADD R111, R6, 0x30 ;  /* 0x00000030066f7836 */ /* 0x000fe40000000000 */
[--C-:B------:R-:W-:Y:S01]  /*72b0*/  @!P2 IMAD.IADD R102, R102, 0x1, -R0.reuse ;  /* 0x000000016666a824 */ /* 0x100fe200078e0a00 */
[----:B------:R-:W-:Y:S01]  /*72c0*/  ISETP.GT.U32.AND P2, PT, R0, R96, PT ;  /* 0x000000600000720c */ /* 0x000fe20003f44070 */
[----:B------:R-:W-:Y:S01]  /*72d0*/  @!P0 IMAD.IADD R89, R89, 0x1, -R0 ;  /* 0x0000000159598824 */ /* 0x000fe200078e0a00 */
[----:B------:R-:W-:Y:S01]  /*72e0*/  ISETP.GE.AND P0, PT, R94, RZ, PT ;  /* 0x000000ff5e00720c */ /* 0x000fe20003f06270 */
[----:B------:R-:W-:Y:S01]  /*72f0*/  VIADD R115, R6, 0x2c ;  /* 0x0000002c06737836 */ /* 0x000fe20000000000 */
[----:B------:R-:W-:Y:S01]  /*7300*/  IABS R97, R111 ;  /* 0x0000006f00617213 */ /* 0x000fe20000000000 */
[----:B------:R-:W-:-:S03]  /*7310*/  IMAD.HI.U32 R94, R7, R99, RZ ;  /* 0x00000063075e7227 */ /* 0x000fc600078e00ff */
[----:B------:R-:W-:Y:S01]  /*7320*/  IABS R98, R115 ;  /* 0x0000007300627213 */ /* 0x000fe20000000000 */
[----:B------:R-:W-:Y:S02]  /*7330*/  IMAD.MOV R94, RZ, RZ, -R94 ;  /* 0x000000ffff5e7224 */ /* 0x000fe400078e0a5e */
[----:B------:R-:W-:Y:S02]  /*7340*/  VIADD R116, R6, 0x28 ;  /* 0x0000002806747836 */ /* 0x000fe40000000000 */
[----:B------:R-:W-:-:S03]  /*7350*/  IMAD.HI.U32 R93, R7, R97, RZ ;  /* 0x00000061075d7227 */ /* 0x000fc600078e00ff */
[----:B------:R-:W-:Y:S01]  /*7360*/  IABS R104, R116 ;  /* 0x0000007400687213 */ /* 0x000fe20000000000 */
[----:B------:R-:W-:Y:S02]  /*7370*/  @!P1 IMAD.IADD R101, R101, 0x1, -R0 ;  /* 0x0000000165659824 */ /* 0x000fe400078e0a00 */
[----:B------:R-:W-:Y:S02]  /*7380*/  IMAD R99, R0, R94, R99 ;  /* 0x0000005e00637224 */ /* 0x000fe400078e0263 */
[----:B------:R-:W-:-:S03]  /*7390*/  IMAD.HI.U32 R94, R7, R98, RZ ;  /* 0x00000062075e7227 */ /* 0x000fc600078e00ff */
[----:B------:R-:W-:Y:S01]  /*73a0*/  ISETP.GT.U32.AND P1, PT, R0, R99, PT ;  /* 0x000000630000720c */ /* 0x000fe20003f24070 */
[----:B------:R-:W-:Y:S02]  /*73b0*/  VIADD R117, R6, 0x24 ;  /* 0x0000002406757836 */ /* 0x000fe40000000000 */
[----:B------:R-:W-:Y:S02]  /*73c0*/  IMAD.MOV R93, RZ, RZ, -R93 ;  /* 0x000000ffff5d7224 */ /* 0x000fe400078e0a5d */
[----:B------:R-:W-:Y:S01]  /*73d0*/  @!P2 IMAD.IADD R96, R96, 0x1, -R0 ;  /* 0x000000016060a824 */ /* 0x000fe200078e0a00 */
[C---:B------:R-:W-:Y:S01]  /*73e0*/  ISETP.GT.U32.AND P2, PT, R0.reuse, R101, PT ;  /* 0x000000650000720c */ /* 0x040fe20003f44070 */
[----:B------:R-:W-:Y:S02]  /*73f0*/  IMAD.MOV R103, RZ, RZ, -R94 ;  /* 0x000000ffff677224 */ /* 0x000fe400078e0a5e */
[----:B------:R-:W-:Y:S02]  /*7400*/  IMAD.MOV.U32 R94, RZ, RZ, R104 ;  /* 0x000000ffff5e7224 */ /* 0x000fe400078e0068 */
[----:B------:R-:W-:Y:S01]  /*7410*/  IMAD R95, R0, R93, R97 ;  /* 0x0000005d005f7224 */ /* 0x000fe200078e0261 */
[----:B------:R-:W-:Y:S01]  /*7420*/  IABS R97, R117 ;  /* 0x0000007500617213 */ /* 0x000fe20000000000 */
[----:B------:R-:W-:-:S02]  /*7430*/  VIADD R118, R6, 0x20 ;  /* 0x0000002006767836 */ /* 0x000fc40000000000 */
[----:B------:R-:W-:-:S03]  /*7440*/  IMAD.HI.U32 R92, R7, R94, RZ ;  /* 0x0000005e075c7227 */ /* 0x000fc600078e00ff */
[----:B------:R-:W-:Y:S01]  /*7450*/  IABS R104, R118 ;  /* 0x0000007600687213 */ /* 0x000fe20000000000 */
[C---:B------:R-:W-:Y:S02]  /*7460*/  IMAD R93, R0.reuse, R103, R98 ;  /* 0x00000067005d7224 */ /* 0x040fe400078e0262 */
[----:B------:R-:W-:Y:S02]  /*7470*/  IMAD.MOV.U32 R98, RZ, RZ, R97 ;  /* 0x000000ffff627224 */ /* 0x000fe400078e0061 */
[----:B------:R-:W-:Y:S02]  /*7480*/  IMAD.MOV R97, RZ, RZ, -R92 ;  /* 0x000000ffff617224 */ /* 0x000fe400078e0a5c */
[----:B------:R-:W-:Y:S01]  /*7490*/  @!P2 IMAD.IADD R101, R101, 0x1, -R0 ;  /* 0x000000016565a824 */ /* 0x000fe200078e0a00 */
[----:B------:R-:W-:Y:S01]  /*74a0*/  ISETP.GT.U32.AND P2, PT, R0, R93, PT ;  /* 0x0000005d0000720c */ /* 0x000fe20003f44070 */
[----:B------:R-:W-:-:S04]  /*74b0*/  IMAD.HI.U32 R92, R7, R98, RZ ;  /* 0x00000062075c7227 */ /* 0x000fc800078e00ff */
[----:B------:R-:W-:Y:S02]  /*74c0*/  IMAD R94, R0, R97, R94 ;  /* 0x00000061005e7224 */ /* 0x000fe400078e025e */
[----:B------:R-:W-:-:S04]  /*74d0*/  IMAD.HI.U32 R97, R7, R104, RZ ;  /* 0x0000006807617227 */ /* 0x000fc800078e00ff */
[----:B------:R-:W-:Y:S02]  /*74e0*/  IMAD.MOV R103, RZ, RZ, -R92 ;  /* 0x000000ffff677224 */ /* 0x000fe400078e0a5c */
[----:B------:R-:W-:Y:S02]  /*74f0*/  VIADD R119, R6, 0x1c ;  /* 0x0000001c06777836 */ /* 0x000fe40000000000 */
[----:B------:R-:W-:Y:S02]  /*7500*/  IMAD.MOV R105, RZ, RZ, -R97 ;  /* 0x000000ffff697224 */ /* 0x000fe400078e0a61 */
[C---:B------:R-:W-:Y:S01]  /*7510*/  IMAD R92, R0.reuse, R103, R98 ;  /* 0x00000067005c7224 */ /* 0x040fe200078e0262 */
[----:B------:R-:W-:Y:S01]  /*7520*/  IABS R106, R119 ;  /* 0x00000077006a7213 */ /* 0x000fe20000000000 */
[C---:B------:R-:W-:Y:S02]  /*7530*/  IMAD R98, R0.reuse, R105, R104 ;  /* 0x0000006900627224 */ /* 0x040fe400078e0268 */
[--C-:B------:R-:W-:Y:S01]  /*7540*/  @!P1 IMAD.IADD R99, R99, 0x1, -R0.reuse ;  /* 0x0000000163639824 */ /* 0x100fe200078e0a00 */
[C---:B------:R-:W-:Y:S01]  /*7550*/  ISETP.GT.U32.AND P1, PT, R0.reuse, R95, PT ;  /* 0x0000005f0000720c */ /* 0x040fe20003f24070 */
[----:B------:R-:W-:Y:S01]  /*7560*/  @!P2 IMAD.IADD R93, R93, 0x1, -R0 ;  /* 0x000000015d5da824 */ /* 0x000fe200078e0a00 */
[----:B------:R-:W-:Y:S01]  /*7570*/  ISETP.GT.U32.AND P2, PT, R0, R98, PT ;  /* 0x000000620000720c */ /* 0x000fe20003f44070 */
[----:B------:R-:W-:-:S04]  /*7580*/  IMAD.HI.U32 R97, R7, R106, RZ ;  /* 0x0000006a07617227 */ /* 0x000fc800078e00ff */
[----:B------:R-:W-:Y:S02]  /*7590*/  VIADD R120, R6, 0x18 ;  /* 0x0000001806787836 */ /* 0x000fe40000000000 */
[----:B------:R-:W-:Y:S02]  /*75a0*/  IMAD.MOV R97, RZ, RZ, -R97 ;  /* 0x000000ffff617224 */ /* 0x000fe400078e0a61 */
[----:B------:R-:W-:Y:S01]  /*75b0*/  @!P4 IMAD.MOV R89, RZ, RZ, -R89 ;  /* 0x000000ffff59c224 */ /* 0x000fe200078e0a59 */
[C---:B------:R-:W-:Y:S01]  /*75c0*/  ISETP.GT.U32.AND P4, PT, R0.reuse, R102, PT ;  /* 0x000000660000720c */ /* 0x040fe20003f84070 */
[C---:B------:R-:W-:Y:S01]  /*75d0*/  IMAD R97, R0.reuse, R97, R106 ;  /* 0x0000006100617224 */ /* 0x040fe200078e026a */
[----:B------:R-:W-:Y:S01]  /*75e0*/  IABS R107, R120 ;  /* 0x00000078006b7213 */ /* 0x000fe20000000000 */
[----:B------:R-:W-:Y:S01]  /*75f0*/  @!P5 IMAD.MOV R91, RZ, RZ, -R91 ;  /* 0x000000ffff5bd224 */ /* 0x000fe200078e0a5b */
[----:B------:R-:W-:Y:S01]  /*7600*/  ISETP.GT.U32.AND P5, PT, R0, R99, PT ;  /* 0x000000630000720c */ /* 0x000fe20003fa4070 */
[----:B------:R-:W-:-:S02]  /*7610*/  @!P1 IMAD.IADD R95, R95, 0x1, -R0 ;  /* 0x000000015f5f9824 */ /* 0x000fc400078e0a00 */
[----:B------:R-:W-:Y:S01]  /*7620*/  @!P2 IMAD.IADD R98, R98, 0x1, -R0 ;  /* 0x000000016262a824 */ /* 0x000fe200078e0a00 */
[C---:B------:R-:W-:Y:S01]  /*7630*/  ISETP.GT.U32.AND P2, PT, R0.reuse, R97, PT ;  /* 0x000000610000720c */ /* 0x040fe20003f44070 */
[----:B------:R-:W-:Y:S01]  /*7640*/  IMAD.HI.U32 R103, R7, R107, RZ ;  /* 0x0000006b07677227 */ /* 0x000fe200078e00ff */
[----:B------:R-:W-:-:S03]  /*7650*/  ISETP.GT.U32.AND P1, PT, R0, R95, PT ;  /* 0x0000005f0000720c */ /* 0x000fc60003f24070 */
[----:B------:R-:W-:Y:S02]  /*7660*/  IMAD.MOV R103, RZ, RZ, -R103 ;  /* 0x000000ffff677224 */ /* 0x000fe400078e0a67 */
[----:B------:R-:W-:Y:S01]  /*7670*/  @!P4 IMAD.IADD R102, R102, 0x1, -R0 ;  /* 0x000000016666c824 */ /* 0x000fe200078e0a00 */
[C---:B------:R-:W-:Y:S01]  /*7680*/  ISETP.GT.U32.AND P4, PT, R0.reuse, R94, PT ;  /* 0x0000005e0000720c */ /* 0x040fe20003f84070 */
[----:B------:R-:W-:Y:S01]  /*7690*/  @!P6 IMAD.MOV R90, RZ, RZ, -R90 ;  /* 0x000000ffff5ae224 */ /* 0x000fe200078e0a5a */
[C---:B------:R-:W-:Y:S01]  /*76a0*/  ISETP.GT.U32.AND P6, PT, R0.reuse, R96, PT ;  /* 0x000000600000720c */ /* 0x040fe20003fc4070 */
[C---:B------:R-:W-:Y:S02]  /*76b0*/  IMAD R106, R0.reuse, R103, R107 ;  /* 0x00000067006a7224 */ /* 0x040fe400078e026b */
[----:B------:R-:W-:Y:S01]  /*76c0*/  @!P5 IMAD.IADD R99, R99, 0x1, -R0 ;  /* 0x000000016363d824 */ /* 0x000fe200078e0a00 */
[----:B------:R-:W-:Y:S01]  /*76d0*/  ISETP.GT.U32.AND P5, PT, R0, R92, PT ;  /* 0x0000005c0000720c */ /* 0x000fe20003fa4070 */
[----:B------:R-:W-:-:S02]  /*76e0*/  VIADD R122, R6, 0x10 ;  /* 0x00000010067a7836 */ /* 0x000fc40000000000 */
[--C-:B------:R-:W-:Y:S01]  /*76f0*/  @!P2 IMAD.IADD R97, R97, 0x1, -R0.reuse ;  /* 0x000000016161a824 */ /* 0x100fe200078e0a00 */
[----:B------:R-:W-:Y:S01]  /*7700*/  ISETP.GT.U32.AND P2, PT, R0, R106, PT ;  /* 0x0000006a0000720c */ /* 0x000fe20003f44070 */
[----:B------:R-:W-:Y:S01]  /*7710*/  @!P1 IMAD.IADD R95, R95, 0x1, -R0 ;  /* 0x000000015f5f9824 */ /* 0x000fe200078e0a00 */
[----:B------:R-:W-:Y:S01]  /*7720*/  ISETP.GE.AND P1, PT, R109, RZ, PT ;  /* 0x000000ff6d00720c */ /* 0x000fe20003f26270 */
[C---:B------:R-:W-:Y:S01]  /*7730*/  VIADD R121, R6.reuse, 0x14 ;  /* 0x0000001406797836 */ /* 0x040fe20000000000 */
[----:B------:R-:W-:Y:S01]  /*7740*/  IABS R109, R122 ;  /* 0x0000007a006d7213 */ /* 0x000fe20000000000 */
[C---:B------:R-:W-:Y:S02]  /*7750*/  VIADD R123, R6.reuse, 0xc ;  /* 0x0000000c067b7836 */ /* 0x040fe40000000000 */
[----:B------:R-:W-:Y:S01]  /*7760*/  VIADD R124, R6, 0x8 ;  /* 0x00000008067c7836 */ /* 0x000fe20000000000 */
[----:B------:R-:W-:Y:S01]  /*7770*/  IABS R107, R121 ;  /* 0x00000079006b7213 */ /* 0x000fe20000000000 */
[----:B------:R-:W-:Y:S01]  /*7780*/  @!P0 IMAD.MOV R100, RZ, RZ, -R100 ;  /* 0x000000ffff648224 */ /* 0x000fe200078e0a64 */
[----:B------:R-:W-:Y:S01]  /*7790*/  ISETP.GT.U32.AND P0, PT, R0, R93, PT ;  /* 0x0000005d0000720c */ /* 0x000fe20003f04070 */
[--C-:B------:R-:W-:Y:S01]  /*77a0*/  @!P4 IMAD.IADD R94, R94, 0x1, -R0.reuse ;  /* 0x000000015e5ec824 */ /* 0x100fe200078e0a00 */
[----:B------:R-:W-:Y:S01]  /*77b0*/  ISETP.GE.AND P4, PT, R110, RZ, PT ;  /* 0x000000ff6e00720c */ /* 0x000fe20003f86270 */
[----:B------:R-:W-:Y:S01]  /*77c0*/  @!P6 IMAD.IADD R96, R96, 0x1, -R0 ;  /* 0x000000016060e824 */ /* 0x000fe200078e0a00 */
[----:B------:R-:W-:Y:S01]  /*77d0*/  ISETP.GE.AND P6, PT, R108, RZ, PT ;  /* 0x000000ff6c00720c */ /* 0x000fe20003fc6270 */
[----:B------:R-:W-:Y:S01]  /*77e0*/  IMAD.HI.U32 R103, R7, R109, RZ ;  /* 0x0000006d07677227 */ /* 0x000fe200078e00ff */
[----:B------:R-:W-:-:S02]  /*77f0*/  IABS R110, R123 ;  /* 0x0000007b006e7213 */ /* 0x000fc40000000000 */
[----:B------:R-:W-:Y:S01]  /*7800*/  IABS R112, R124 ;  /* 0x0000007c00707213 */ /* 0x000fe20000000000 */
[----:B------:R-:W-:Y:S01]  /*7810*/  @!P5 IMAD.IADD R92, R92, 0x1, -R0 ;  /* 0x000000015c5cd824 */ /* 0x000fe200078e0a00 */
[----:B------:R-:W-:Y:S01]  /*7820*/  ISETP.GE.AND P5, PT, R111, RZ, PT ;  /* 0x000000ff6f00720c */ /* 0x000fe20003fa6270 */
[----:B------:R-:W-:Y:S02]  /*7830*/  VIADD R108, R6, 0x4 ;  /* 0x00000004066c7836 */ /* 0x000fe40000000000 */
[----:B------:R-:W-:-:S03]  /*7840*/  IMAD.HI.U32 R6, R7, R107, RZ ;  /* 0x0000006b07067227 */ /* 0x000fc600078e00ff */
[----:B------:R-:W-:Y:S01]  /*7850*/  IABS R114, R108 ;  /* 0x0000006c00727213 */ /* 0x000fe20000000000 */
[----:B------:R-:W-:Y:S02]  /*7860*/  IMAD.MOV R103, RZ, RZ, -R103 ;  /* 0x000000ffff677224 */ /* 0x000fe400078e0a67 */
[----:B------:R-:W-:Y:S01]  /*7870*/  @!P2 IMAD.IADD R106, R106, 0x1, -R0 ;  /* 0x000000016a6aa824 */ /* 0x000fe200078e0a00 */
[----:B------:R-:W-:Y:S01]  /*7880*/  ISETP.GT.U32.AND P2, PT, R0, R94, PT ;  /* 0x0000005e0000720c */ /* 0x000fe20003f44070 */
[----:B------:R-:W-:-:S04]  /*7890*/  IMAD.HI.U32 R104, R7, R110, RZ ;  /* 0x0000006e07687227 */ /* 0x000fc800078e00ff */
[----:B------:R-:W-:-:S04]  /*78a0*/  IMAD.HI.U32 R105, R7, R112, RZ ;  /* 0x0000007007697227 */ /* 0x000fc800078e00ff */
[----:B------:R-:W-:Y:S02]  /*78b0*/  IMAD.MOV R6, RZ, RZ, -R6 ;  /* 0x000000ffff067224 */ /* 0x000fe400078e0a06 */
[C---:B------:R-:W-:Y:S01]  /*78c0*/  IMAD R103, R0.reuse, R103, R109 ;  /* 0x0000006700677224 */ /* 0x040fe200078e026d */
[----:B------:R-:W-:Y:S01]  /*78d0*/  SHF.R.S32.HI R109, RZ, 0x2, R153 ;  /* 0x00000002ff6d7819 */ /* 0x000fe20000011499 */
[----:B------:R-:W-:Y:S01]  /*78e0*/  @!P3 IMAD.MOV R101, RZ, RZ, -R101 ;  /* 0x000000ffff65b224 */ /* 0x000fe200078e0a65 */
[C---:B------:R-:W-:Y:S01]  /*78f0*/  ISETP.GT.U32.AND P3, PT, R0.reuse, R92, PT ;  /* 0x0000005c0000720c */ /* 0x040fe20003f64070 */
[----:B------:R-:W-:Y:S01]  /*7900*/  IMAD.MOV R111, RZ, RZ, -R104 ;  /* 0x000000ffff6f7224 */ /* 0x000fe200078e0a68 */
[----:B------:R-:W-:Y:S01]  /*7910*/  SGXT R109, R109, 0x1 ;  /* 0x000000016d6d781a */ /* 0x000fe20000000200 */
[----:B------:R-:W-:Y:S02]  /*7920*/  IMAD.MOV R113, RZ, RZ, -R105 ;  /* 0x000000ffff717224 */ /* 0x000fe400078e0a69 */
[C---:B------:R-:W-:Y:S01]  /*7930*/  IMAD R105, R0.reuse, R6, R107 ;  /* 0x0000000600697224 */ /* 0x040fe200078e026b */
[----:B------:R-:W-:Y:S01]  /*7940*/  LOP3.LUT R109, R109, 0x90, RZ, 0xc0, !PT ;  /* 0x000000906d6d7812 */ /* 0x000fe200078ec0ff */
[----:B------:R-:W-:Y:S01]  /*7950*/  @!P0 IMAD.IADD R93, R93, 0x1, -R0 ;  /* 0x000000015d5d8824 */ /* 0x000fe200078e0a00 */
[C---:B------:R-:W-:Y:S01]  /*7960*/  ISETP.GT.U32.AND P0, PT, R0.reuse, R103, PT ;  /* 0x000000670000720c */ /* 0x040fe20003f04070 */
[C---:B------:R-:W-:Y:S01]  /*7970*/  IMAD R107, R0.reuse, R111, R110 ;  /* 0x0000006f006b7224 */ /* 0x040fe200078e026e */
[----:B------:R-:W-:Y:S01]  /*7980*/  CS2R R110, SRZ ;  /* 0x00000000006e7805 */ /* 0x000fe2000001ff00 */
[----:B------:R-:W-:Y:S01]  /*7990*/  @!P1 IMAD.MOV R99, RZ, RZ, -R99 ;  /* 0x000000ffff639224 */ /* 0x000fe200078e0a63 */
[C---:B------:R-:W-:Y:S01]  /*79a0*/  ISETP.GT.U32.AND P1, PT, R0.reuse, R98, PT ;  /* 0x000000620000720c */ /* 0x040fe20003f24070 */
[----:B------:R-:W-:Y:S01]  /*79b0*/  @!P5 IMAD.MOV R95, RZ, RZ, -R95 ;  /* 0x000000ffff5fd224 */ /* 0x000fe200078e0a5f */
[----:B------:R-:W-:Y:S01]  /*79c0*/  ISETP.GT.U32.AND P5, PT, R0, R105, PT ;  /* 0x000000690000720c */ /* 0x000fe20003fa4070 */
[----:B------:R-:W-:-:S04]  /*79d0*/  IMAD.HI.U32 R7, R7, R114, RZ ;  /* 0x0000007207077227 */ /* 0x000fc800078e00ff */
[----:B------:R-:W-:Y:S01]  /*79e0*/  IMAD R104, R0, R113, R112 ;  /* 0x0000007100687224 */ /* 0x000fe200078e0270 */
[----:B------:R-:W-:Y:S01]  /*79f0*/  CS2R R112, SRZ ;  /* 0x0000000000707805 */ /* 0x000fe2000001ff00 */
[----:B------:R-:W-:Y:S01]  /*7a00*/  @!P2 IMAD.IADD R94, R94, 0x1, -R0 ;  /* 0x000000015e5ea824 */ /* 0x000fe200078e0a00 */
[C---:B------:R-:W-:Y:S01]  /*7a10*/  ISETP.GT.U32.AND P2, PT, R0.reuse, R107, PT ;  /* 0x0000006b0000720c */ /* 0x040fe20003f44070 */
[----:B------:R-:W-:Y:S01]  /*7a20*/  @!P4 IMAD.MOV R96, RZ, RZ, -R96 ;  /* 0x000000ffff60c224 */ /* 0x000fe200078e0a60 */
[----:B------:R-:W-:Y:S01]  /*7a30*/  ISETP.GT.U32.AND P4, PT, R0, R97, PT ;  /* 0x000000610000720c */ /* 0x000fe20003f84070 */
[----:B------:R-:W-:Y:S02]  /*7a40*/  IMAD.MOV R7, RZ, RZ, -R7 ;  /* 0x000000ffff077224 */ /* 0x000fe400078e0a07 */
[----:B------:R-:W-:Y:S01]  /*7a50*/  @!P3 IMAD.IADD R92, R92, 0x1, -R0 ;  /* 0x000000015c5cb824 */ /* 0x000fe200078e0a00 */
[C---:B------:R-:W-:Y:S01]  /*7a60*/  ISETP.GT.U32.AND P3, PT, R0.reuse, R104, PT ;  /* 0x000000680000720c */ /* 0x040fe20003f64070 */
[----:B------:R-:W-:-:S02]  /*7a70*/  IMAD R7, R0, R7, R114 ;  /* 0x0000000700077224 */ /* 0x000fc400078e0272 */
[--C-:B------:R-:W-:Y:S01]  /*7a80*/  @!P0 IMAD.IADD R103, R103, 0x1, -R0.reuse ;  /* 0x0000000167678824 */ /* 0x100fe200078e0a00 */
[----:B------:R-:W-:Y:S01]  /*7a90*/  ISETP.GE.AND P0, PT, R118, RZ, PT ;  /* 0x000000ff7600720c */ /* 0x000fe20003f06270 */
[--C-:B------:R-:W-:Y:S01]  /*7aa0*/  @!P1 IMAD.IADD R98, R98, 0x1, -R0.reuse ;  /* 0x0000000162629824 */ /* 0x100fe200078e0a00 */
[----:B------:R-:W-:Y:S01]  /*7ab0*/  ISETP.GT.U32.AND P1, PT, R0, R7, PT ;  /* 0x000000070000720c */ /* 0x000fe20003f24070 */
[--C-:B------:R-:W-:Y:S01]  /*7ac0*/  @!P5 IMAD.IADD R105, R105, 0x1, -R0.reuse ;  /* 0x000000016969d824 */ /* 0x100fe200078e0a00 */
[----:B------:R-:W-:Y:S01]  /*7ad0*/  ISETP.GE.AND P5, PT, R117, RZ, PT ;  /* 0x000000ff7500720c */ /* 0x000fe20003fa6270 */
[--C-:B------:R-:W-:Y:S01]  /*7ae0*/  @!P2 IMAD.IADD R107, R107, 0x1, -R0.reuse ;  /* 0x000000016b6ba824 */ /* 0x100fe200078e0a00 */
[----:B------:R-:W-:Y:S01]  /*7af0*/  ISETP.GE.AND P2, PT, R119, RZ, PT ;  /* 0x000000ff7700720c */ /* 0x000fe20003f46270 */
[--C-:B------:R-:W-:Y:S01]  /*7b00*/  @!P4 IMAD.IADD R97, R97, 0x1, -R0.reuse ;  /* 0x000000016161c824 */ /* 0x100fe200078e0a00 */
[----:B------:R-:W-:Y:S01]  /*7b10*/  ISETP.GE.AND P4, PT, R115, RZ, PT ;  /* 0x000000ff7300720c */ /* 0x000fe20003f86270 */
[----:B------:R-:W-:Y:S01]  /*7b20*/  @!P3 IMAD.IADD R104, R104, 0x1, -R0 ;  /* 0x000000016868b824 */ /* 0x000fe200078e0a00 */
[----:B------:R-:W-:Y:S01]  /*7b30*/  ISETP.GE.AND P3, PT, R120, RZ, PT ;  /* 0x000000ff7800720c */ /* 0x000fe20003f66270 */
[----:B------:R-:W-:Y:S01]  /*7b40*/  @!P6 IMAD.MOV R102, RZ, RZ, -R102 ;  /* 0x000000ffff66e224 */ /* 0x000fe200078e0a66 */
[C---:B------:R-:W-:Y:S01]  /*7b50*/  ISETP.GT.U32.AND P6, PT, R0.reuse, R106, PT ;  /* 0x0000006a0000720c */ /* 0x040fe20003fc4070 */
[----:B------:R-:W-:Y:S01]  /*7b60*/  @!P0 IMAD.MOV R98, RZ, RZ, -R98 ;  /* 0x000000ffff628224 */ /* 0x000fe200078e0a62 */
[C---:B------:R-:W-:Y:S01]  /*7b70*/  ISETP.GT.U32.AND P0, PT, R0.reuse, R104, PT ;  /* 0x000000680000720c */ /* 0x040fe20003f04070 */
[----:B------:R-:W-:Y:S01]  /*7b80*/  @!P1 IMAD.IADD R7, R7, 0x1, -R0 ;  /* 0x0000000107079824 */ /* 0x000fe200078e0a00 */
[C---:B------:R-:W-:Y:S01]  /*7b90*/  ISETP.GT.U32.AND P1, PT, R0.reuse, R105, PT ;  /* 0x000000690000720c */ /* 0x040fe20003f24070 */
[----:B------:R-:W-:Y:S01]  /*7ba0*/  @!P5 IMAD.MOV R92, RZ, RZ, -R92 ;  /* 0x000000ffff5cd224 */ /* 0x000fe200078e0a5c */
[C---:B------:R-:W-:Y:S01]  /*7bb0*/  ISETP.GT.U32.AND P5, PT, R0.reuse, R107, PT ;  /* 0x0000006b0000720c */ /* 0x040fe20003fa4070 */
[----:B------:R-:W-:Y:S01]  /*7bc0*/  @!P2 IMAD.MOV R97, RZ, RZ, -R97 ;  /* 0x000000ffff61a224 */ /* 0x000fe200078e0a61 */
[C---:B------:R-:W-:Y:S01]  /*7bd0*/  ISETP.GT.U32.AND P2, PT, R0.reuse, R7, PT ;  /* 0x000000070000720c */ /* 0x040fe20003f44070 */
[----:B------:R-:W-:Y:S01]  /*7be0*/  @!P4 IMAD.MOV R93, RZ, RZ, -R93 ;  /* 0x000000ffff5dc224 */ /* 0x000fe200078e0a5d */
[----:B------:R-:W-:Y:S01]  /*7bf0*/  ISETP.GT.U32.AND P4, PT, R0, R103, PT ;  /* 0x000000670000720c */ /* 0x000fe20003f84070 */
[----:B------:R-:W-:Y:S01]  /*7c00*/  IMAD.SHL.U32 R6, R153, 0x20, RZ ;  /* 0x0000002099067824 */ /* 0x000fe200078e00ff */
[----:B------:R-:W-:Y:S01]  /*7c10*/  CS2R R114, SRZ ;  /* 0x0000000000727805 */ /* 0x000fe2000001ff00 */
[--C-:B------:R-:W-:Y:S01]  /*7c20*/  @!P6 IMAD.IADD R106, R106, 0x1, -R0.reuse ;  /* 0x000000016a6ae824 */ /* 0x100fe200078e0a00 */
[----:B------:R-:W-:Y:S01]  /*7c30*/  ISETP.GE.AND P6, PT, R116, RZ, PT ;  /* 0x000000ff7400720c */ /* 0x000fe20003fc6270 */
[--C-:B------:R-:W-:Y:S01]  /*7c40*/  @!P0 IMAD.IADD R104, R104, 0x1, -R0.reuse ;  /* 0x0000000168688824 */ /* 0x100fe200078e0a00 */
[----:B------:R-:W-:Y:S01]  /*7c50*/  ISETP.GE.AND P0, PT, R108, RZ, PT ;  /* 0x000000ff6c00720c */ /* 0x000fe20003f06270 */
[--C-:B------:R-:W-:Y:S01]  /*7c60*/  @!P1 IMAD.IADD R105, R105, 0x1, -R0.reuse ;  /* 0x0000000169699824 */ /* 0x100fe200078e0a00 */
[----:B------:R-:W-:Y:S01]  /*7c70*/  LOP3.LUT R108, RZ, R3, RZ, 0x33, !PT ;  /* 0x00000003ff6c7212 */ /* 0x000fe200078e33ff */
[--C-:B------:R-:W-:Y:S01]  /*7c80*/  @!P5 IMAD.IADD R107, R107, 0x1, -R0.reuse ;  /* 0x000000016b6bd824 */ /* 0x100fe200078e0a00 */
[----:B------:R-:W-:Y:S01]  /*7c90*/  ISETP.GE.AND P5, PT, R124, RZ, PT ;  /* 0x000000ff7c00720c */ /* 0x000fe20003fa6270 */
[--C-:B------:R-:W-:Y:S01]  /*7ca0*/  @!P2 IMAD.IADD R7, R7, 0x1, -R0.reuse ;  /* 0x000000010707a824 */ /* 0x100fe200078e0a00 */
[----:B------:R-:W-:Y:S01]  /*7cb0*/  ISETP.NE.AND P2, PT, R3, RZ, PT ;  /* 0x000000ff0300720c */ /* 0x000fe20003f45270 */
[----:B------:R-:W-:Y:S01]  /*7cc0*/  @!P4 IMAD.IADD R103, R103, 0x1, -R0 ;  /* 0x000000016767c824 */ /* 0x000fe200078e0a00 */
[----:B------:R-:W-:Y:S01]  /*7cd0*/  ISETP.GE.AND P4, PT, R123, RZ, PT ;  /* 0x000000ff7b00720c */ /* 0x000fe20003f86270 */
[----:B------:R-:W-:Y:S01]  /*7ce0*/  IMAD.MOV.U32 R3, RZ, RZ, R7 ;  /* 0x000000ffff037224 */ /* 0x000fe200078e0007 */
[----:B------:R-:W-:Y:S01]  /*7cf0*/  ISETP.GE.AND P1, PT, R122, RZ, PT ;  /* 0x000000ff7a00720c */ /* 0x000fe20003f26270 */
[----:B------:R-:W-:Y:S01]  /*7d00*/  @!P6 IMAD.MOV R94, RZ, RZ, -R94 ;  /* 0x000000ffff5ee224 */ /* 0x000fe200078e0a5e */
[----:B------:R-:W-:Y:S01]  /*7d10*/  ISETP.GE.AND P6, PT, R121, RZ, PT ;  /* 0x000000ff7900720c */ /* 0x000fe20003fc6270 */
[----:B------:R-:W-:Y:S01]  /*7d20*/  @!P0 IMAD.MOV R3, RZ, RZ, -R3 ;  /* 0x000000ffff038224 */ /* 0x000fe200078e0a03 */
[----:B------:R-:W-:Y:S01]  /*7d30*/  LOP3.LUT R152, R109, 0xf60, R6, 0xf8, !PT ;  /* 0x00000f606d987812 */ /* 0x000fe200078ef806 */
[----:B------:R-:W-:Y:S01]  /*7d40*/  @!P3 IMAD.MOV R106, RZ, RZ, -R106 ;  /* 0x000000ffff6ab224 */ /* 0x000fe200078e0a6a */
[C---:B------:R-:W-:Y:S01]  /*7d50*/  SEL R6, R108.reuse, R78, !P2 ;  /* 0x0000004e6c067207 */ /* 0x040fe20005000000 */
[----:B------:R-:W-:Y:S01]  /*7d60*/  @!P5 IMAD.MOV R104, RZ, RZ, -R104 ;  /* 0x000000ffff68d224 */ /* 0x000fe200078e0a68 */
[----:B------:R-:W-:-:S02]  /*7d70*/  SEL R3, R108, R3, !P2 ;  /* 0x000000036c037207 */ /* 0x000fc40005000000 */
[----:B------:R-:W-:Y:S02]  /*7d80*/  CS2R R116, SRZ ;  /* 0x0000000000747805 */ /* 0x000fe4000001ff00 */
[C---:B------:R-:W-:Y:S01]  /*7d90*/  SEL R78, R108.reuse, R83, !P2 ;  /* 0x000000536c4e7207 */ /* 0x040fe20005000000 */
[----:B------:R-:W-:Y:S01]  /*7da0*/  @!P4 IMAD.MOV R107, RZ, RZ, -R107 ;  /* 0x000000ffff6bc224 */ /* 0x000fe200078e0a6b */
[C---:B------:R-:W-:Y:S01]  /*7db0*/  SEL R104, R108.reuse, R104, !P2 ;  /* 0x000000686c687207 */ /* 0x040fe20005000000 */
[----:B------:R-:W-:Y:S01]  /*7dc0*/  @!P1 IMAD.MOV R103, RZ, RZ, -R103 ;  /* 0x000000ffff679224 */ /* 0x000fe200078e0a67 */
[C---:B------:R-:W-:Y:S01]  /*7dd0*/  SEL R109, R108.reuse, R5, !P2 ;  /* 0x000000056c6d7207 */ /* 0x040fe20005000000 */
[----:B------:R-:W-:Y:S01]  /*7de0*/  IMAD R3, R3, UR4, RZ ;  /* 0x0000000403037c24 */ /* 0x000fe2000f8e02ff */
[----:B------:R-:W-:Y:S01]  /*7df0*/  SEL R107, R108, R107, !P2 ;  /* 0x0000006b6c6b7207 */ /* 0x000fe20005000000 */
[----:B------:R-:W-:Y:S01]  /*7e00*/  IMAD R104, R104, UR4, RZ ;  /* 0x0000000468687c24 */ /* 0x000fe2000f8e02ff */
[C---:B------:R-:W-:Y:S01]  /*7e10*/  SEL R103, R108.reuse, R103, !P2 ;  /* 0x000000676c677207 */ /* 0x040fe20005000000 */
[----:B------:R-:W-:Y:S01]  /*7e20*/  @!P6 IMAD.MOV R105, RZ, RZ, -R105 ;  /* 0x000000ffff69e224 */ /* 0x000fe200078e0a69 */
[----:B------:R-:W-:Y:S01]  /*7e30*/  SHF.R.S32.HI R83, RZ, 0x1f, R3 ;  /* 0x0000001fff537819 */ /* 0x000fe20000011403 */
[----:B------:R-:W-:Y:S01]  /*7e40*/  IMAD R107, R107, UR4, RZ ;  /* 0x000000046b6b7c24 */ /* 0x000fe2000f8e02ff */
[----:B------:R-:W-:Y:S01]  /*7e50*/  IADD3 R3, P4, R3, UR10, RZ ;  /* 0x0000000a03037c10 */ /* 0x000fe2000ff9e0ff */
[----:B------:R-:W-:Y:S01]  /*7e60*/  IMAD R103, R103, UR4, RZ ;  /* 0x0000000467677c24 */ /* 0x000fe2000f8e02ff */
[----:B------:R-:W-:Y:S01]  /*7e70*/  SEL R7, R108, R2, !P2 ;  /* 0x000000026c077207 */ /* 0x000fe20005000000 */
[----:B------:R-:W-:Y:S01]  /*7e80*/  IMAD R78, R78, UR4, RZ ;  /* 0x000000044e4e7c24 */ /* 0x000fe2000f8e02ff */
[----:B------:R-:W-:Y:S01]  /*7e90*/  IADD3 R2, P3, R104, UR8, RZ ;  /* 0x0000000868027c10 */ /* 0x000fe2000ff7e0ff */
[----:B------:R0:W-:Y:S01]  /*7ea0*/  STL [R1+0x920], R3 ;  /* 0x0009200301007387 */ /* 0x0001e20000100800 */
[C---:B------:R-:W-:Y:S01]  /*7eb0*/  SEL R0, R108.reuse, R22, !P2 ;  /* 0x000000166c007207 */ /* 0x040fe20005000000 */
[----:B------:R-:W-:Y:S01]  /*7ec0*/  IMAD R22, R109, UR4, RZ ;  /* 0x000000046d167c24 */ /* 0x000fe2000f8e02ff */
[C---:B------:R-:W-:Y:S01]  /*7ed0*/  SEL R201, R108.reuse, R201, !P2 ;  /* 0x000000c96cc97207 */ /* 0x040fe20005000000 */
[----:B------:R1:W-:Y:S01]  /*7ee0*/  STL [R1+0x918], R2 ;  /* 0x0009180201007387 */ /* 0x0003e20000100800 */
[C---:B------:R-:W-:Y:S01]  /*7ef0*/  SEL R203, R108.reuse, R203, !P2 ;  /* 0x000000cb6ccb7207 */ /* 0x040fe20005000000 */
[----:B------:R-:W-:Y:S01]  /*7f00*/  IMAD R7, R7, UR4, RZ ;  /* 0x0000000407077c24 */ /* 0x000fe2000f8e02ff */
        /* <DEDUP_REMOVED lines=54> */
[----:B------:R-:W-:Y:S01]  /*8270*/  SEL R74, R108, R74, !P2 ;  /* 0x0000004a6c4a7207 */ /* 0x000fe20005000000 */
        /* <DEDUP_REMOVED lines=137> */
[C---:B------:R-:W-:Y:S01]  /*8b10*/  SEL R84, R108.reuse, R84, !P2 ;  /* 0x000000546c547207 */ /* 0x040fe20005000000 */
        /* <DEDUP_REMOVED lines=41> */
[----:B0-----:R-:W-:Y:S01]  /*8db0*/  SHF.R.S32.HI R3, RZ, 0x1f, R107 ;  /* 0x0000001fff037819 */ /* 0x001fe2000001146b */
[----:B------:R-:W-:Y:S01]  /*8dc0*/  IMAD R106, R106, UR4, RZ ;  /* 0x000000046a6a7c24 */ /* 0x000fe2000f8e02ff */
[----:B------:R-:W-:Y:S01]  /*8dd0*/  SHF.R.S32.HI R80, RZ, 0x1f, R104 ;  /* 0x0000001fff507819 */ /* 0x000fe20000011468 */
[----:B------:R-:W-:Y:S01]  /*8de0*/  IMAD R105, R105, UR4, RZ ;  /* 0x0000000469697c24 */ /* 0x000fe2000f8e02ff */
[----:B------:R-:W-:Y:S01]  /*8df0*/  IADD3 R107, P2, R107, UR6, RZ ;  /* 0x000000066b6b7c10 */ /* 0x000fe2000ff5e0ff */
[----:B------:R-:W-:Y:S01]  /*8e00*/  IMAD R0, R0, UR4, RZ ;  /* 0x0000000400007c24 */ /* 0x000fe2000f8e02ff */
[----:B-1----:R-:W-:Y:S01]  /*8e10*/  SHF.R.S32.HI R2, RZ, 0x1f, R103 ;  /* 0x0000001fff027819 */ /* 0x002fe20000011467 */
[----:B------:R-:W-:Y:S01]  /*8e20*/  IMAD R5, R5, UR4, RZ ;  /* 0x0000000405057c24 */ /* 0x000fe2000f8e02ff */
[----:B------:R-:W-:Y:S01]  /*8e30*/  IADD3 R104, P1, R103, UR14, RZ ;  /* 0x0000000e67687c10 */ /* 0x000fe2000ff3e0ff */
[----:B------:R-:W-:Y:S01]  /*8e40*/  STL [R1+0x910], R107 ;  /* 0x0009106b01007387 */ /* 0x000fe20000100800 */
[----:B------:R-:W-:Y:S01]  /*8e50*/  IADD3 R103, P0, R22, UR12, RZ ;  /* 0x0000000c16677c10 */ /* 0x000fe2000ff1e0ff */
[----:B------:R-:W-:Y:S01]  /*8e60*/  UIADD3 UR4, UR5, 0x4000, URZ ;  /* 0x0000400005047890 */ /* 0x000fe2000fffe03f */
[----:B------:R-:W-:Y:S01]  /*8e70*/  IADD3.X R83, R83, UR13, RZ, P4, !PT ;  /* 0x0000000d53537c10 */ /* 0x000fe2000a7fe4ff */
[----:B------:R-:W-:Y:S01]  /*8e80*/  STL [R1+0x908], R104 ;  /* 0x0009086801007387 */ /* 0x000fe20000100800 */
[----:B------:R-:W-:Y:S01]  /*8e90*/  IADD3.X R80, R80, UR11, RZ, P3, !PT ;  /* 0x0000000b50507c10 */ /* 0x000fe20009ffe4ff */
[----:B------:R-:W-:Y:S01]  /*8ea0*/  ULDC.64 UR10, c[0x0][0x218] ;  /* 0x00008600000a7ab9 */ /* 0x000fe20000000a00 */
[----:B------:R-:W-:Y:S01]  /*8eb0*/  IADD3.X R3, R3, UR9, RZ, P2, !PT ;  /* 0x0000000903037c10 */ /* 0x000fe200097fe4ff */
[----:B------:R0:W-:Y:S01]  /*8ec0*/  STL [R1+0x928], R103 ;  /* 0x0009286701007387 */ /* 0x0001e20000100800 */
[----:B------:R-:W-:Y:S01]  /*8ed0*/  IADD3.X R2, R2, UR7, RZ, P1, !PT ;  /* 0x0000000702027c10 */ /* 0x000fe20008ffe4ff */
[----:B------:R-:W-:Y:S01]  /*8ee0*/  ULDC.64 UR8, c[0x0][0x218] ;  /* 0x0000860000087ab9 */ /* 0x000fe20000000a00 */
[----:B------:R-:W-:Y:S01]  /*8ef0*/  ULDC.64 UR6, c[0x0][0x218] ;  /* 0x0000860000067ab9 */ /* 0x000fe20000000a00 */
[----:B------:R1:W-:Y:S01]  /*8f00*/  STL [R1+0x91c], R83 ;  /* 0x00091c5301007387 */ /* 0x0003e20000100800 */
[----:B------:R-:W-:Y:S01]  /*8f10*/  ULDC.64 UR12, c[0x0][0x218] ;  /* 0x00008600000c7ab9 */ /* 0x000fe20000000a00 */
[----:B------:R-:W-:Y:S01]  /*8f20*/  SHF.R.S32.HI R204, RZ, 0x1f, R205 ;  /* 0x0000001fffcc7819 */ /* 0x000fe200000114cd */
[----:B------:R-:W-:Y:S01]  /*8f30*/  USHF.R.U32.HI UR4, URZ, 0x4, UR4 ;  /* 0x000000043f047899 */ /* 0x000fe20008011604 */
[----:B------:R2:W-:Y:S01]  /*8f40*/  STL [R1+0x914], R80 ;  /* 0x0009145001007387 */ /* 0x0005e20000100800 */
[----:B------:R-:W-:-:S02]  /*8f50*/  SHF.R.S32.HI R216, RZ, 0x1f, R217 ;  /* 0x0000001fffd87819 */ /* 0x000fc400000114d9 */
[----:B------:R-:W-:Y:S02]  /*8f60*/  CS2R R108, SRZ ;  /* 0x00000000006c7805 */ /* 0x000fe4000001ff00 */
[----:B0-----:R-:W-:Y:S01]  /*8f70*/  IADD3 R103, P2, R97, UR6, RZ ;  /* 0x0000000661677c10 */ /* 0x001fe2000ff5e0ff */
[----:B------:R0:W-:Y:S01]  /*8f80*/  STL [R1+0x90c], R3 ;  /* 0x00090c0301007387 */ /* 0x0001e20000100800 */
[----:B------:R-:W-:Y:S02]  /*8f90*/  SHF.R.S32.HI R206, RZ, 0x1f, R207 ;  /* 0x0000001fffce7819 */ /* 0x000fe400000114cf */
[----:B------:R-:W-:Y:S02]  /*8fa0*/  CS2R R118, SRZ ;  /* 0x0000000000767805 */ /* 0x000fe4000001ff00 */
[----:B-1----:R-:W-:Y:S01]  /*8fb0*/  SHF.R.S32.HI R83, RZ, 0x1f, R105 ;  /* 0x0000001fff537819 */ /* 0x002fe20000011469 */
[----:B------:R1:W-:Y:S01]  /*8fc0*/  STL [R1+0x904], R2 ;  /* 0x0009040201007387 */ /* 0x0003e20000100800 */
[----:B------:R-:W-:-:S02]  /*8fd0*/  SHF.R.S32.HI R228, RZ, 0x1f, R229 ;  /* 0x0000001fffe47819 */ /* 0x000fc400000114e5 */
[----:B------:R-:W-:Y:S02]  /*8fe0*/  CS2R R120, SRZ ;  /* 0x0000000000787805 */ /* 0x000fe4000001ff00 */
[----:B--2---:R-:W-:Y:S02]  /*8ff0*/  SHF.R.S32.HI R80, RZ, 0x1f, R106 ;  /* 0x0000001fff507819 */ /* 0x004fe4000001146a */
[----:B------:R-:W-:Y:S02]  /*9000*/  CS2R R122, SRZ ;  /* 0x00000000007a7805 */ /* 0x000fe4000001ff00 */
[----:B------:R-:W-:Y:S02]  /*9010*/  SHF.R.S32.HI R218, RZ, 0x1f, R219 ;  /* 0x0000001fffda7819 */ /* 0x000fe400000114db */
[----:B------:R-:W-:Y:S02]  /*9020*/  CS2R R124, SRZ ;  /* 0x00000000007c7805 */ /* 0x000fe4000001ff00 */
[----:B0-----:R-:W-:-:S02]  /*9030*/  IADD3 R3, P4, R105, UR10, RZ ;  /* 0x0000000a69037c10 */ /* 0x001fc4000ff9e0ff */
[----:B------:R-:W-:Y:S02]  /*9040*/  CS2R R104, SRZ ;  /* 0x0000000000687805 */ /* 0x000fe4000001ff00 */
[----:B------:R-:W-:Y:S02]  /*9050*/  SHF.R.S32.HI R208, RZ, 0x1f, R209 ;  /* 0x0000001fffd07819 */ /* 0x000fe400000114d1 */
[----:B-1----:R-:W-:Y:S01]  /*9060*/  IADD3 R2, P3, R106, UR8, RZ ;  /* 0x000000086a027c10 */ /* 0x002fe2000ff7e0ff */
[----:B------:R0:W-:Y:S01]  /*9070*/  STL [R1+0x900], R3 ;  /* 0x0009000301007387 */ /* 0x0001e20000100800 */
[----:B------:R-:W-:Y:S01]  /*9080*/  IADD3.X R83, R83, UR15, RZ, P4, !PT ;  /* 0x0000000f53537c10 */ /* 0x000fe2000a7fe4ff */
[----:B------:R-:W-:Y:S01]  /*9090*/  ULDC.64 UR14, c[0x0][0x218] ;  /* 0x00008600000e7ab9 */ /* 0x000fe20000000a00 */
[----:B------:R-:W-:Y:S01]  /*90a0*/  IADD3.X R80, R80, UR11, RZ, P3, !PT ;  /* 0x0000000b50507c10 */ /* 0x000fe20009ffe4ff */
[----:B------:R1:W-:Y:S01]  /*90b0*/  STL [R1+0x8f8], R2 ;  /* 0x0008f80201007387 */ /* 0x0003e20000100800 */
[----:B------:R-:W-:Y:S01]  /*90c0*/  ULDC.64 UR10, c[0x0][0x218] ;  /* 0x00008600000a7ab9 */ /* 0x000fe20000000a00 */
[----:B------:R-:W-:-:S02]  /*90d0*/  SHF.R.S32.HI R240, RZ, 0x1f, R241 ;  /* 0x0000001ffff07819 */ /* 0x000fc400000114f1 */
[----:B------:R-:W-:Y:S01]  /*90e0*/  CS2R R106, SRZ ;  /* 0x00000000006a7805 */ /* 0x000fe2000001ff00 */
[----:B------:R-:W-:Y:S01]  /*90f0*/  STL [R1+0x8f0], R103 ;  /* 0x0008f06701007387 */ /* 0x000fe20000100800 */
[----:B------:R-:W-:Y:S02]  /*9100*/  SHF.R.S32.HI R230, RZ, 0x1f, R231 ;  /* 0x0000001fffe67819 */ /* 0x000fe400000114e7 */
[----:B0-----:R-:W-:Y:S02]  /*9110*/  SHF.R.S32.HI R3, RZ, 0x1f, R97 ;  /* 0x0000001fff037819 */ /* 0x001fe40000011461 */
[----:B------:R-:W-:Y:S02]  /*9120*/  IADD3 R97, P1, R98, UR12, RZ ;  /* 0x0000000c62617c10 */ /* 0x000fe4000ff3e0ff */
[----:B-1----:R-:W-:Y:S02]  /*9130*/  SHF.R.S32.HI R2, RZ, 0x1f, R98 ;  /* 0x0000001fff027819 */ /* 0x002fe40000011462 */
[----:B------:R-:W-:Y:S01]  /*9140*/  IADD3.X R3, R3, UR9, RZ, P2, !PT ;  /* 0x0000000903037c10 */ /* 0x000fe200097fe4ff */
[----:B------:R-:W-:Y:S01]  /*9150*/  STL [R1+0x8e8], R97 ;  /* 0x0008e86101007387 */ /* 0x000fe20000100800 */
[----:B------:R-:W-:Y:S01]  /*9160*/  IADD3.X R2, R2, UR7, RZ, P1, !PT ;  /* 0x0000000702027c10 */ /* 0x000fe20008ffe4ff */
[----:B------:R-:W-:Y:S01]  /*9170*/  ULDC.64 UR8, c[0x0][0x218] ;  /* 0x0000860000087ab9 */ /* 0x000fe20000000a00 */
[----:B------:R-:W-:Y:S01]  /*9180*/  ULDC.64 UR6, c[0x0][0x218] ;  /* 0x0000860000067ab9 */ /* 0x000fe20000000a00 */
[----:B------:R0:W-:Y:S01]  /*9190*/  STL [R1+0x8fc], R83 ;  /* 0x0008fc5301007387 */ /* 0x0001e20000100800 */
[----:B------:R-:W-:-:S02]  /*91a0*/  SHF.R.S32.HI R220, RZ, 0x1f, R221 ;  /* 0x0000001fffdc7819 */ /* 0x000fc400000114dd */
[----:B------:R-:W-:Y:S01]  /*91b0*/  SHF.R.S32.HI R210, RZ, 0x1f, R211 ;  /* 0x0000001fffd27819 */ /* 0x000fe200000114d3 */
[----:B------:R1:W-:Y:S01]  /*91c0*/  STL [R1+0x8f4], R80 ;  /* 0x0008f45001007387 */ /* 0x0003e20000100800 */
[----:B------:R-:W-:Y:S02]  /*91d0*/  SHF.R.S32.HI R200, RZ, 0x1f, R201 ;  /* 0x0000001fffc87819 */ /* 0x000fe400000114c9 */
[----:B------:R-:W-:Y:S01]  /*91e0*/  SHF.R.S32.HI R242, RZ, 0x1f, R243 ;  /* 0x0000001ffff27819 */ /* 0x000fe200000114f3 */
[----:B------:R2:W-:Y:S01]  /*91f0*/  STL [R1+0x8ec], R3 ;  /* 0x0008ec0301007387 */ /* 0x0005e20000100800 */
[----:B------:R-:W-:Y:S02]  /*9200*/  SHF.R.S32.HI R232, RZ, 0x1f, R233 ;  /* 0x0000001fffe87819 */ /* 0x000fe400000114e9 */
[----:B0-----:R-:W-:Y:S01]  /*9210*/  SHF.R.S32.HI R83, RZ, 0x1f, R92 ;  /* 0x0000001fff537819 */ /* 0x001fe2000001145c */
[----:B------:R0:W-:Y:S01]  /*9220*/  STL [R1+0x8e4], R2 ;  /* 0x0008e40201007387 */ /* 0x0001e20000100800 */
[----:B------:R-:W-:-:S02]  /*9230*/  SHF.R.S32.HI R222, RZ, 0x1f, R223 ;  /* 0x0000001fffde7819 */ /* 0x000fc400000114df */
[----:B-1----:R-:W-:Y:S02]  /*9240*/  SHF.R.S32.HI R80, RZ, 0x1f, R94 ;  /* 0x0000001fff507819 */ /* 0x002fe4000001145e */
[----:B------:R-:W-:Y:S02]  /*9250*/  SHF.R.S32.HI R212, RZ, 0x1f, R213 ;  /* 0x0000001fffd47819 */ /* 0x000fe400000114d5 */
[----:B--2---:R-:W-:Y:S02]  /*9260*/  IADD3 R3, P4, R92, UR10, RZ ;  /* 0x0000000a5c037c10 */ /* 0x004fe4000ff9e0ff */
[----:B------:R-:W-:Y:S02]  /*9270*/  IADD3 R92, P1, R95, UR14, RZ ;  /* 0x0000000e5f5c7c10 */ /* 0x000fe4000ff3e0ff */
[----:B0-----:R-:W-:Y:S01]  /*9280*/  IADD3 R2, P3, R94, UR8, RZ ;  /* 0x000000085e027c10 */ /* 0x001fe2000ff7e0ff */
[----:B------:R0:W-:Y:S01]  /*9290*/  STL [R1+0x8e0], R3 ;  /* 0x0008e00301007387 */ /* 0x0001e20000100800 */
[----:B------:R-:W-:Y:S01]  /*92a0*/  IADD3.X R83, R83, UR13, RZ, P4, !PT ;  /* 0x0000000d53537c10 */ /* 0x000fe2000a7fe4ff */
[----:B------:R-:W-:Y:S01]  /*92b0*/  ULDC.64 UR12, c[0x0][0x218] ;  /* 0x00008600000c7ab9 */ /* 0x000fe20000000a00 */
[----:B------:R-:W-:Y:S01]  /*92c0*/  IADD3.X R80, R80, UR11, RZ, P3, !PT ;  /* 0x0000000b50507c10 */ /* 0x000fe20009ffe4ff */
[----:B------:R1:W-:Y:S01]  /*92d0*/  STL [R1+0x8d8], R2 ;  /* 0x0008d80201007387 */ /* 0x0003e20000100800 */
[----:B------:R-:W-:Y:S01]  /*92e0*/  ULDC.64 UR10, c[0x0][0x218] ;  /* 0x00008600000a7ab9 */ /* 0x000fe20000000a00 */
[----:B------:R-:W-:-:S02]  /*92f0*/  SHF.R.S32.HI R202, RZ, 0x1f, R203 ;  /* 0x0000001fffca7819 */ /* 0x000fc400000114cb */
[----:B------:R-:W-:Y:S02]  /*9300*/  SHF.R.S32.HI R244, RZ, 0x1f, R245 ;  /* 0x0000001ffff47819 */ /* 0x000fe400000114f5 */
[----:B0-----:R-:W-:Y:S02]  /*9310*/  SHF.R.S32.HI R3, RZ, 0x1f, R93 ;  /* 0x0000001fff037819 */ /* 0x001fe4000001145d */
[----:B------:R-:W-:Y:S02]  /*9320*/  IADD3 R93, P2, R93, UR6, RZ ;  /* 0x000000065d5d7c10 */ /* 0x000fe4000ff5e0ff */
[----:B-1----:R-:W-:Y:S02]  /*9330*/  SHF.R.S32.HI R2, RZ, 0x1f, R95 ;  /* 0x0000001fff027819 */ /* 0x002fe4000001145f */
[----:B------:R-:W-:Y:S02]  /*9340*/  CS2R R94, SRZ ;  /* 0x00000000005e7805 */ /* 0x000fe4000001ff00 */
[----:B------:R-:W-:Y:S01]  /*9350*/  IADD3.X R3, R3, UR9, RZ, P2, !PT ;  /* 0x0000000903037c10 */ /* 0x000fe200097fe4ff */
[----:B------:R0:W-:Y:S01]  /*9360*/  STL [R1+0x8d0], R93 ;  /* 0x0008d05d01007387 */ /* 0x0001e20000100800 */
        /* <DEDUP_REMOVED lines=8> */
[----:B0-----:R-:W-:Y:S01]  /*93f0*/  IADD3 R93, P2, R102, UR6, RZ ;  /* 0x00000006665d7c10 */ /* 0x001fe2000ff5e0ff */
[----:B------:R0:W-:Y:S01]  /*9400*/  STL [R1+0x8d4], R80 ;  /* 0x0008d45001007387 */ /* 0x0001e20000100800 */
[----:B------:R-:W-:Y:S02]  /*9410*/  SHF.R.S32.HI R246, RZ, 0x1f, R247 ;  /* 0x0000001ffff67819 */ /* 0x000fe400000114f7 */
[----:B-1----:R-:W-:Y:S01]  /*9420*/  IADD3 R92, P1, R101, UR12, RZ ;  /* 0x0000000c655c7c10 */ /* 0x002fe2000ff3e0ff */
[----:B------:R1:W-:Y:S01]  /*9430*/  STL [R1+0x8cc], R3 ;  /* 0x0008cc0301007387 */ /* 0x0003e20000100800 */
[----:B------:R-:W-:-:S02]  /*9440*/  SHF.R.S32.HI R236, RZ, 0x1f, R237 ;  /* 0x0000001fffec7819 */ /* 0x000fc400000114ed */
[----:B--2---:R-:W-:Y:S01]  /*9450*/  SHF.R.S32.HI R83, RZ, 0x1f, R96 ;  /* 0x0000001fff537819 */ /* 0x004fe20000011460 */
[----:B------:R2:W-:Y:S01]  /*9460*/  STL [R1+0x8c4], R2 ;  /* 0x0008c40201007387 */ /* 0x0005e20000100800 */
[----:B------:R-:W-:Y:S02]  /*9470*/  SHF.R.S32.HI R226, RZ, 0x1f, R227 ;  /* 0x0000001fffe27819 */ /* 0x000fe400000114e3 */
[----:B0-----:R-:W-:Y:S02]  /*9480*/  SHF.R.S32.HI R80, RZ, 0x1f, R99 ;  /* 0x0000001fff507819 */ /* 0x001fe40000011463 */
[----:B------:R-:W-:Y:S02]  /*9490*/  SHF.R.S32.HI R248, RZ, 0x1f, R249 ;  /* 0x0000001ffff87819 */ /* 0x000fe400000114f9 */
[----:B-1----:R-:W-:Y:S02]  /*94a0*/  IADD3 R3, P4, R96, UR10, RZ ;  /* 0x0000000a60037c10 */ /* 0x002fe4000ff9e0ff */
[----:B------:R-:W-:-:S02]  /*94b0*/  CS2R R96, SRZ ;  /* 0x0000000000607805 */ /* 0x000fc4000001ff00 */
[----:B------:R-:W-:Y:S02]  /*94c0*/  SHF.R.S32.HI R238, RZ, 0x1f, R239 ;  /* 0x0000001fffee7819 */ /* 0x000fe400000114ef */
[----:B--2---:R-:W-:Y:S01]  /*94d0*/  IADD3 R2, P3, R99, UR8, RZ ;  /* 0x0000000863027c10 */ /* 0x004fe2000ff7e0ff */
[----:B------:R0:W-:Y:S01]  /*94e0*/  STL [R1+0x8c0], R3 ;  /* 0x0008c00301007387 */ /* 0x0001e20000100800 */
[----:B------:R-:W-:Y:S01]  /*94f0*/  IADD3.X R83, R83, UR15, RZ, P4, !PT ;  /* 0x0000000f53537c10 */ /* 0x000fe2000a7fe4ff */
[----:B------:R-:W-:Y:S01]  /*9500*/  ULDC.64 UR14, c[0x0][0x218] ;  /* 0x00008600000e7ab9 */ /* 0x000fe20000000a00 */
[----:B------:R-:W-:Y:S01]  /*9510*/  IADD3.X R80, R80, UR11, RZ, P3, !PT ;  /* 0x0000000b50507c10 */ /* 0x000fe20009ffe4ff */
[----:B------:R1:W-:Y:S01]  /*9520*/  STL [R1+0x8b8], R2 ;  /* 0x0008b80201007387 */ /* 0x0003e20000100800 */
[----:B------:R-:W-:Y:S01]  /*9530*/  ULDC.64 UR10, c[0x0][0x218] ;  /* 0x00008600000a7ab9 */ /* 0x000fe20000000a00 */
[----:B------:R-:W-:Y:S02]  /*9540*/  SHF.R.S32.HI R250, RZ, 0x1f, R251 ;  /* 0x0000001ffffa7819 */ /* 0x000fe400000114fb */
[----:B------:R-:W-:Y:S01]  /*9550*/  CS2R R98, SRZ ;  /* 0x0000000000627805 */ /* 0x000fe2000001ff00 */
[----:B------:R-:W-:Y:S01]  /*9560*/  STL [R1+0x8b0], R93 ;  /* 0x0008b05d01007387 */ /* 0x000fe20000100800 */
[----:B------:R-:W-:-:S02]  /*9570*/  SHF.R.S32.HI R252, RZ, 0x1f, R77 ;  /* 0x0000001ffffc7819 */ /* 0x000fc4000001144d */
[----:B0-----:R-:W-:Y:S01]  /*9580*/  SHF.R.S32.HI R3, RZ, 0x1f, R102 ;  /* 0x0000001fff037819 */ /* 0x001fe20000011466 */
[----:B------:R0:W-:Y:S01]  /*9590*/  STL [R1+0x8a8], R92 ;  /* 0x0008a85c01007387 */ /* 0x0001e20000100800 */
[----:B------:R-:W-:Y:S02]  /*95a0*/  SHF.R.S32.HI R22, RZ, 0x1f, R22 ;  /* 0x0000001fff167819 */ /* 0x000fe40000011416 */
[----:B------:R-:W-:Y:S02]  /*95b0*/  CS2R R102, SRZ ;  /* 0x0000000000667805 */ /* 0x000fe4000001ff00 */
[----:B-1----:R-:W-:Y:S01]  /*95c0*/  SHF.R.S32.HI R2, RZ, 0x1f, R101 ;  /* 0x0000001fff027819 */ /* 0x002fe20000011465 */
[----:B------:R1:W-:Y:S01]  /*95d0*/  STL [R1+0x8bc], R83 ;  /* 0x0008bc5301007387 */ /* 0x0003e20000100800 */
[----:B------:R-:W-:Y:S01]  /*95e0*/  IADD3.X R3, R3, UR9, RZ, P2, !PT ;  /* 0x0000000903037c10 */ /* 0x000fe200097fe4ff */
[----:B------:R-:W-:Y:S01]  /*95f0*/  ULDC.64 UR8, c[0x0][0x218] ;  /* 0x0000860000087ab9 */ /* 0x000fe20000000a00 */
[----:B------:R-:W-:Y:S01]  /*9600*/  IADD3.X R2, R2, UR7, RZ, P1, !PT ;  /* 0x0000000702027c10 */ /* 0x000fe20008ffe4ff */
[----:B------:R2:W-:Y:S01]  /*9610*/  STL [R1+0x8b4], R80 ;  /* 0x0008b45001007387 */ /* 0x0005e20000100800 */
[----:B------:R-:W-:Y:S01]  /*9620*/  ULDC.64 UR6, c[0x0][0x218] ;  /* 0x0000860000067ab9 */ /* 0x000fe20000000a00 */
[----:B0-----:R-:W-:-:S02]  /*9630*/  CS2R R92, SRZ ;  /* 0x00000000005c7805 */ /* 0x001fc4000001ff00 */
[----:B------:R0:W-:Y:S01]  /*9640*/  STL [R1+0x8ac], R3 ;  /* 0x0008ac0301007387 */ /* 0x0001e20000100800 */
[----:B-1----:R-:W-:-:S03]  /*9650*/  SHF.R.S32.HI R83, RZ, 0x1f, R100 ;  /* 0x0000001fff537819 */ /* 0x002fc60000011464 */
[----:B------:R1:W-:Y:S01]  /*9660*/  STL [R1+0x8a4], R2 ;  /* 0x0008a40201007387 */ /* 0x0003e20000100800 */
[----:B--2---:R-:W-:Y:S02]  /*9670*/  SHF.R.S32.HI R80, RZ, 0x1f, R91 ;  /* 0x0000001fff507819 */ /* 0x004fe4000001145b */
[----:B0-----:R-:W-:Y:S02]  /*9680*/  IADD3 R3, P4, R100, UR10, RZ ;  /* 0x0000000a64037c10 */ /* 0x001fe4000ff9e0ff */
[----:B------:R-:W-:Y:S02]  /*9690*/  CS2R R100, SRZ ;  /* 0x0000000000647805 */ /* 0x000fe4000001ff00 */
[----:B-1----:R-:W-:Y:S01]  /*96a0*/  IADD3 R2, P3, R91, UR8, RZ ;  /* 0x000000085b027c10 */ /* 0x002fe2000ff7e0ff */
[----:B------:R0:W-:Y:S01]  /*96b0*/  STL [R1+0x8a0], R3 ;  /* 0x0008a00301007387 */ /* 0x0001e20000100800 */
[----:B------:R-:W-:Y:S01]  /*96c0*/  IADD3.X R83, R83, UR13, RZ, P4, !PT ;  /* 0x0000000d53537c10 */ /* 0x000fe2000a7fe4ff */
[----:B------:R-:W-:Y:S01]  /*96d0*/  ULDC.64 UR12, c[0x0][0x218] ;  /* 0x00008600000c7ab9 */ /* 0x000fe20000000a00 */
[----:B------:R-:W-:Y:S01]  /*96e0*/  IADD3.X R80, R80, UR11, RZ, P3, !PT ;  /* 0x0000000b50507c10 */ /* 0x000fe20009ffe4ff */
[----:B------:R1:W-:Y:S01]  /*96f0*/  STL [R1+0x898], R2 ;  /* 0x0008980201007387 */ /* 0x0003e20000100800 */
[----:B------:R-:W-:Y:S01]  /*9700*/  ULDC.64 UR10, c[0x0][0x218] ;  /* 0x00008600000a7ab9 */ /* 0x000fe20000000a00 */
[----:B0-----:R-:W-:-:S02]  /*9710*/  SHF.R.S32.HI R3, RZ, 0x1f, R90 ;  /* 0x0000001fff037819 */ /* 0x001fc4000001145a */
[----:B------:R-:W-:Y:S02]  /*9720*/  IADD3 R90, P2, R90, UR6, RZ ;  /* 0x000000065a5a7c10 */ /* 0x000fe4000ff5e0ff */
[----:B-1----:R-:W-:Y:S02]  /*9730*/  SHF.R.S32.HI R2, RZ, 0x1f, R89 ;  /* 0x0000001fff027819 */ /* 0x002fe40000011459 */
[----:B------:R-:W-:Y:S01]  /*9740*/  IADD3 R89, P1, R89, UR14, RZ ;  /* 0x0000000e59597c10 */ /* 0x000fe2000ff3e0ff */
[----:B------:R0:W-:Y:S01]  /*9750*/  STL [R1+0x890], R90 ;  /* 0x0008905a01007387 */ /* 0x0001e20000100800 */
[----:B------:R-:W-:Y:S01]  /*9760*/  IADD3.X R3, R3, UR9, RZ, P2, !PT ;  /* 0x0000000903037c10 */ /* 0x000fe200097fe4ff */
[----:B------:R-:W-:Y:S01]  /*9770*/  ULDC.64 UR8, c[0x0][0x218] ;  /* 0x0000860000087ab9 */ /* 0x000fe20000000a00 */
[----:B------:R-:W-:Y:S01]  /*9780*/  IADD3.X R2, R2, UR7, RZ, P1, !PT ;  /* 0x0000000702027c10 */ /* 0x000fe20008ffe4ff */
[----:B------:R-:W-:Y:S01]  /*9790*/  STL [R1+0x888], R89 ;  /* 0x0008885901007387 */ /* 0x000fe20000100800 */
[----:B------:R-:W-:-:S03]  /*97a0*/  ULDC.64 UR6, c[0x0][0x218] ;  /* 0x0000860000067ab9 */ /* 0x000fc60000000a00 */
[----:B------:R1:W-:Y:S01]  /*97b0*/  STL [R1+0x89c], R83 ;  /* 0x00089c5301007387 */ /* 0x0003e20000100800 */
[----:B0-----:R-:W-:-:S03]  /*97c0*/  CS2R R90, SRZ ;  /* 0x00000000005a7805 */ /* 0x001fc6000001ff00 */
[----:B------:R0:W-:Y:S04]  /*97d0*/  STL [R1+0x894], R80 ;  /* 0x0008945001007387 */ /* 0x0001e80000100800 */
[----:B------:R2:W-:Y:S01]  /*97e0*/  STL [R1+0x88c], R3 ;  /* 0x00088c0301007387 */ /* 0x0005e20000100800 */
[----:B-1----:R-:W-:-:S03]  /*97f0*/  SHF.R.S32.HI R83, RZ, 0x1f, R88 ;  /* 0x0000001fff537819 */ /* 0x002fc60000011458 */
[----:B------:R1:W-:Y:S01]  /*9800*/  STL [R1+0x884], R2 ;  /* 0x0008840201007387 */ /* 0x0003e20000100800 */
[----:B0-----:R-:W-:Y:S02]  /*9810*/  SHF.R.S32.HI R80, RZ, 0x1f, R87 ;  /* 0x0000001fff507819 */ /* 0x001fe40000011457 */
[----:B--2---:R-:W-:Y:S02]  /*9820*/  IADD3 R3, P4, R88, UR12, RZ ;  /* 0x0000000c58037c10 */ /* 0x004fe4000ff9e0ff */
[----:B------:R-:W-:Y:S02]  /*9830*/  CS2R R88, SRZ ;  /* 0x0000000000587805 */ /* 0x000fe4000001ff00 */
[----:B-1----:R-:W-:Y:S01]  /*9840*/  IADD3 R2, P3, R87, UR10, RZ ;  /* 0x0000000a57027c10 */ /* 0x002fe2000ff7e0ff */
[----:B------:R0:W-:Y:S01]  /*9850*/  STL [R1+0x880], R3 ;  /* 0x0008800301007387 */ /* 0x0001e20000100800 */
[----:B------:R-:W-:Y:S01]  /*9860*/  IADD3.X R83, R83, UR15, RZ, P4, !PT ;  /* 0x0000000f53537c10 */ /* 0x000fe2000a7fe4ff */
[----:B------:R-:W-:Y:S01]  /*9870*/  ULDC.64 UR14, c[0x0][0x218] ;  /* 0x00008600000e7ab9 */ /* 0x000fe20000000a00 */
[----:B------:R-:W-:Y:S01]  /*9880*/  IADD3.X R80, R80, UR13, RZ, P3, !PT ;  /* 0x0000000d50507c10 */ /* 0x000fe20009ffe4ff */
[----:B------:R1:W-:Y:S01]  /*9890*/  STL [R1+0x878], R2 ;  /* 0x0008780201007387 */ /* 0x0003e20000100800 */
[----:B------:R-:W-:-:S02]  /*98a0*/  ULDC.64 UR12, c[0x0][0x218] ;  /* 0x00008600000c7ab9 */ /* 0x000fc40000000a00 */
[----:B------:R-:W-:Y:S02]  /*98b0*/  IADD3 R209, P6, R209, UR12, RZ ;  /* 0x0000000cd1d17c10 */ /* 0x000fe4000ffde0ff */
[----:B------:R-:W-:Y:S02]  /*98c0*/  IADD3 R203, P4, R203, UR12, RZ ;  /* 0x0000000ccbcb7c10 */ /* 0x000fe4000ff9e0ff */
[----:B0-----:R-:W-:Y:S02]  /*98d0*/  SHF.R.S32.HI R3, RZ, 0x1f, R86 ;  /* 0x0000001fff037819 */ /* 0x001fe40000011456 */
[----:B------:R-:W-:Y:S02]  /*98e0*/  IADD3 R86, P2, R86, UR8, RZ ;  /* 0x0000000856567c10 */ /* 0x000fe4000ff5e0ff */
[----:B-1----:R-:W-:Y:S02]  /*98f0*/  SHF.R.S32.HI R2, RZ, 0x1f, R85 ;  /* 0x0000001fff027819 */ /* 0x002fe40000011455 */
[----:B------:R-:W-:Y:S01]  /*9900*/  IADD3 R85, P1, R85, UR6, RZ ;  /* 0x0000000655557c10 */ /* 0x000fe2000ff3e0ff */
[----:B------:R0:W-:Y:S01]  /*9910*/  STL [R1+0x870], R86 ;  /* 0x0008705601007387 */ /* 0x0001e20000100800 */
[----:B------:R-:W-:Y:S01]  /*9920*/  IADD3.X R3, R3, UR11, RZ, P2, !PT ;  /* 0x0000000b03037c10 */ /* 0x000fe200097fe4ff */
[----:B------:R-:W-:Y:S01]  /*9930*/  ULDC UR6, c[0x0][0x234] ;  /* 0x00008d0000067ab9 */ /* 0x000fe20000000800 */
[----:B------:R-:W-:Y:S01]  /*9940*/  IADD3.X R2, R2, UR9, RZ, P1, !PT ;  /* 0x0000000902027c10 */ /* 0x000fe20008ffe4ff */
[----:B------:R-:W-:Y:S01]  /*9950*/  STL [R1+0x868], R85 ;  /* 0x0008685501007387 */ /* 0x000fe20000100800 */
[----:B------:R-:W-:Y:S01]  /*9960*/  ULDC.64 UR10, c[0x0][0x218] ;  /* 0x00008600000a7ab9 */ /* 0x000fe20000000a00 */
[----:B------:R-:W-:Y:S01]  /*9970*/  ULDC.64 UR8, c[0x0][0x210] ;  /* 0x0000840000087ab9 */ /* 0x000fe20000000a00 */
[----:B------:R-:W-:Y:S01]  /*9980*/  IADD3.X R208, R208, UR13, RZ, P6, !PT ;  /* 0x0000000dd0d07c10 */ /* 0x000fe2000b7fe4ff */
[----:B------:R1:W-:Y:S01]  /*9990*/  STL [R1+0x87c], R83 ;  /* 0x00087c5301007387 */ /* 0x0003e20000100800 */
[----:B------:R-:W-:-:S02]  /*99a0*/  IADD3 R221, P6, R221, UR12, RZ ;  /* 0x0000000cdddd7c10 */ /* 0x000fc4000ffde0ff */
[----:B0-----:R-:W-:Y:S02]  /*99b0*/  CS2R R86, SRZ ;  /* 0x0000000000567805 */ /* 0x001fe4000001ff00 */
[----:B------:R-:W-:Y:S01]  /*99c0*/  IADD3.X R202, R202, UR13, RZ, P4, !PT ;  /* 0x0000000dcaca7c10 */ /* 0x000fe2000a7fe4ff */
[----:B------:R0:W-:Y:S01]  /*99d0*/  STL [R1+0x874], R80 ;  /* 0x0008745001007387 */ /* 0x0001e20000100800 */
[----:B------:R-:W-:Y:S02]  /*99e0*/  IADD3.X R220, R220, UR13, RZ, P6, !PT ;  /* 0x0000000ddcdc7c10 */ /* 0x000fe4000b7fe4ff */
[----:B------:R-:W-:Y:S01]  /*99f0*/  IADD3 R233, P6, R233, UR12, RZ ;  /* 0x0000000ce9e97c10 */ /* 0x000fe2000ffde0ff */
[----:B------:R2:W-:Y:S01]  /*9a00*/  STL [R1+0x86c], R3 ;  /* 0x00086c0301007387 */ /* 0x0005e20000100800 */
[----:B------:R-:W-:Y:S02]  /*9a10*/  IADD3 R215, P4, R215, UR12, RZ ;  /* 0x0000000cd7d77c10 */ /* 0x000fe4000ff9e0ff */
[----:B-1----:R-:W-:Y:S01]  /*9a20*/  IADD3 R83, P3, R82, UR10, RZ ;  /* 0x0000000a52537c10 */ /* 0x002fe2000ff7e0ff */
[----:B------:R1:W-:Y:S01]  /*9a30*/  STL [R1+0x864], R2 ;  /* 0x0008640201007387 */ /* 0x0003e20000100800 */
[----:B------:R-:W-:Y:S01]  /*9a40*/  IADD3.X R232, R232, UR13, RZ, P6, !PT ;  /* 0x0000000de8e87c10 */ /* 0x000fe2000b7fe4ff */
[----:B------:R-:W-:Y:S01]  /*9a50*/  UMOV UR10, 0xfffffe00 ;  /* 0xfffffe00000a7882 */ /* 0x000fe20000000000 */
[----:B0-----:R-:W-:-:S02]  /*9a60*/  SHF.R.S32.HI R80, RZ, 0x1f, R82 ;  /* 0x0000001fff507819 */ /* 0x001fc40000011452 */
[----:B------:R-:W-:Y:S02]  /*9a70*/  IADD3 R82, P2, R81, UR12, RZ ;  /* 0x0000000c51527c10 */ /* 0x000fe4000ff5e0ff */
[----:B--2---:R-:W-:Y:S02]  /*9a80*/  SHF.R.S32.HI R3, RZ, 0x1f, R84 ;  /* 0x0000001fff037819 */ /* 0x004fe40000011454 */
[----:B------:R-:W-:Y:S01]  /*9a90*/  IADD3.X R80, R80, UR15, RZ, P3, !PT ;  /* 0x0000000f50507c10 */ /* 0x000fe20009ffe4ff */
[----:B-1----:R-:W-:Y:S01]  /*9aa0*/  IMAD R2, R79, UR6, RZ ;  /* 0x000000064f027c24 */ /* 0x002fe2000f8e02ff */
[----:B------:R-:W-:Y:S01]  /*9ab0*/  IADD3 R79, P1, R84, UR14, RZ ;  /* 0x0000000e544f7c10 */ /* 0x000fe2000ff3e0ff */
[----:B------:R-:W-:Y:S01]  /*9ac0*/  ULDC UR14, c[0x0][0x21c] ;  /* 0x00008700000e7ab9 */ /* 0x000fe20000000800 */
[----:B------:R-:W-:Y:S01]  /*9ad0*/  IADD3 R205, P3, R205, UR12, RZ ;  /* 0x0000000ccdcd7c10 */ /* 0x000fe2000ff7e0ff */
[----:B------:R-:W-:Y:S01]  /*9ae0*/  USHF.R.U32.HI UR6, URZ, 0x4, UR5 ;  /* 0x000000043f067899 */ /* 0x000fe20008011605 */
[----:B------:R-:W-:Y:S01]  /*9af0*/  IADD3 R245, P6, R245, UR12, RZ ;  /* 0x0000000cf5f57c10 */ /* 0x000fe2000ffde0ff */
[----:B------:R0:W-:Y:S01]  /*9b00*/  STL [R1+0x860], R79 ;  /* 0x0008604f01007387 */ /* 0x0001e20000100800 */
[----:B------:R-:W-:Y:S01]  /*9b10*/  IADD3.X R204, R204, UR13, RZ, P3, !PT ;  /* 0x0000000dcccc7c10 */ /* 0x000fe20009ffe4ff */
[----:B------:R-:W-:Y:S01]  /*9b20*/  USGXT.U32 UR6, UR6, 0xe ;  /* 0x0000000e0606789a */ /* 0x000fe20008000000 */
[----:B------:R-:W-:Y:S01]  /*9b30*/  IADD3 R217, P3, R217, UR12, RZ ;  /* 0x0000000cd9d97c10 */ /* 0x000fe2000ff7e0ff */
[----:B------:R-:W-:Y:S01]  /*9b40*/  STL [R1+0x858], R83 ;  /* 0x0008585301007387 */ /* 0x000fe20000100800 */
[----:B------:R-:W-:-:S02]  /*9b50*/  IADD3.X R244, R244, UR13, RZ, P6, !PT ;  /* 0x0000000df4f47c10 */ /* 0x000fc4000b7fe4ff */
[----:B------:R-:W-:Y:S02]  /*9b60*/  CS2R R84, SRZ ;  /* 0x0000000000547805 */ /* 0x000fe4000001ff00 */
[----:B------:R-:W-:Y:S01]  /*9b70*/  IADD3.X R216, R216, UR13, RZ, P3, !PT ;  /* 0x0000000dd8d87c10 */ /* 0x000fe20009ffe4ff */
[----:B------:R1:W-:Y:S01]  /*9b80*/  STL [R1+0x850], R82 ;  /* 0x0008505201007387 */ /* 0x0003e20000100800 */
[----:B------:R-:W-:Y:S01]  /*9b90*/  IADD3 R229, P3, R229, UR12, RZ ;  /* 0x0000000ce5e57c10 */ /* 0x000fe2000ff7e0ff */
[----:B------:R-:W-:Y:S01]  /*9ba0*/  UMOV UR15, 0xc0000010 ;  /* 0xc0000010000f7882 */ /* 0x000fe20000000000 */
[----:B0-----:R-:W-:Y:S02]  /*9bb0*/  SHF.R.S32.HI R79, RZ, 0x1f, R81 ;  /* 0x0000001fff4f7819 */ /* 0x001fe40000011451 */
[----:B------:R-:W-:Y:S01]  /*9bc0*/  IADD3.X R81, R3, UR7, RZ, P1, !PT ;  /* 0x0000000703517c10 */ /* 0x000fe20008ffe4ff */
[----:B------:R-:W-:Y:S01]  /*9bd0*/  UMOV UR7, URZ ;  /* 0x0000003f00077c82 */ /* 0x000fe20008000000 */
[----:B------:R-:W-:Y:S01]  /*9be0*/  IADD3.X R79, R79, UR11, RZ, P2, !PT ;  /* 0x0000000b4f4f7c10 */ /* 0x000fe200097fe4ff */
[----:B------:R-:W-:Y:S01]  /*9bf0*/  UMOV UR11, 0x3fffffef ;  /* 0x3fffffef000b7882 */ /* 0x000fe20000000000 */
[----:B------:R-:W-:Y:S01]  /*9c00*/  IADD3 R207, P2, R207, UR12, RZ ;  /* 0x0000000ccfcf7c10 */ /* 0x000fe2000ff5e0ff */
[----:B------:R-:W-:Y:S01]  /*9c10*/  STL [R1+0x85c], R81 ;  /* 0x00085c5101007387 */ /* 0x000fe20000100800 */
[----:B------:R-:W-:Y:S01]  /*9c20*/  IADD3 R3, P1, R2, UR8, RZ ;  /* 0x0000000802037c10 */ /* 0x000fe2000ff3e0ff */
[----:B------:R-:W-:Y:S01]  /*9c30*/  USGXT.U32 UR8, UR4, 0xe ;  /* 0x0000000e0408789a */ /* 0x000fe20008000000 */
[----:B------:R-:W-:Y:S01]  /*9c40*/  IADD3.X R206, R206, UR13, RZ, P2, !PT ;  /* 0x0000000dcece7c10 */ /* 0x000fe200097fe4ff */
[----:B------:R0:W-:Y:S01]  /*9c50*/  STL [R1+0x854], R80 ;  /* 0x0008545001007387 */ /* 0x0001e20000100800 */
[----:B------:R-:W-:-:S02]  /*9c60*/  IADD3 R219, P2, R219, UR12, RZ ;  /* 0x0000000cdbdb7c10 */ /* 0x000fc4000ff5e0ff */
[----:B-1----:R-:W-:Y:S02]  /*9c70*/  CS2R R82, SRZ ;  /* 0x0000000000527805 */ /* 0x002fe4000001ff00 */
[----:B------:R-:W-:Y:S01]  /*9c80*/  IADD3.X R228, R228, UR13, RZ, P3, !PT ;  /* 0x0000000de4e47c10 */ /* 0x000fe20009ffe4ff */
[----:B------:R1:W-:Y:S01]  /*9c90*/  STL [R1+0x84c], R79 ;  /* 0x00084c4f01007387 */ /* 0x0003e20000100800 */
[----:B------:R-:W-:Y:S01]  /*9ca0*/  IADD3.X R218, R218, UR13, RZ, P2, !PT ;  /* 0x0000000ddada7c10 */ /* 0x000fe200097fe4ff */
[----:B------:R-:W-:Y:S01]  /*9cb0*/  UIADD3.64 UR10, UR6, -UR10, URZ ;  /* 0x8000000a060a7297 */ /* 0x000fe2000fffe03f */
[----:B------:R-:W-:Y:S01]  /*9cc0*/  IADD3 R241, P3, R241, UR12, RZ ;  /* 0x0000000cf1f17c10 */ /* 0x000fe2000ff7e0ff */
[----:B------:R-:W-:Y:S01]  /*9cd0*/  ULDC UR4, c[0x0][0x238] ;  /* 0x00008e0000047ab9 */ /* 0x000fe20000000800 */
[----:B------:R-:W-:Y:S02]  /*9ce0*/  IADD3 R231, P2, R231, UR12, RZ ;  /* 0x0000000ce7e77c10 */ /* 0x000fe4000ff5e0ff */
[----:B0-----:R-:W-:-:S02]  /*9cf0*/  CS2R R80, SRZ ;  /* 0x0000000000507805 */ /* 0x001fc4000001ff00 */
[----:B------:R-:W-:Y:S01]  /*9d00*/  LEA.HI.X.SX32 R2, R2, UR9, 0x1, P1 ;  /* 0x0000000902027c11 */ /* 0x000fe200088f0eff */
[----:B------:R-:W-:Y:S01]  /*9d10*/  UMOV UR9, URZ ;  /* 0x0000003f00097c82 */ /* 0x000fe20008000000 */
[----:B------:R-:W-:Y:S01]  /*9d20*/  IADD3 R201, P1, R201, UR12, RZ ;  /* 0x0000000cc9c97c10 */ /* 0x000fe2000ff3e0ff */
[----:B------:R-:W-:Y:S01]  /*9d30*/  UIADD3.64 UR16, UR8, -UR16, URZ ;  /* 0x8000001008107297 */ /* 0x000fe2000fffe03f */
[----:B-1----:R-:W-:Y:S02]  /*9d40*/  SHF.R.S32.HI R79, RZ, 0x1f, R78 ;  /* 0x0000001fff4f7819 */ /* 0x002fe4000001144e */
[----:B------:R-:W-:Y:S02]  /*9d50*/  IADD3 R78, P5, R78, UR12, RZ ;  /* 0x0000000c4e4e7c10 */ /* 0x000fe4000ffbe0ff */
[----:B------:R-:W-:Y:S02]  /*9d60*/  IADD3.X R240, R240, UR13, RZ, P3, !PT ;  /* 0x0000000df0f07c10 */ /* 0x000fe40009ffe4ff */
[----:B------:R-:W-:Y:S01]  /*9d70*/  IADD3.X R230, R230, UR13, RZ, P2, !PT ;  /* 0x0000000de6e67c10 */ /* 0x000fe200097fe4ff */
[----:B------:R0:W-:Y:S01]  /*9d80*/  STL [R1+0x848], R78 ;  /* 0x0008484e01007387 */ /* 0x0001e20000100800 */
[----:B------:R-:W-:-:S02]  /*9d90*/  IADD3 R243, P2, R243, UR12, RZ ;  /* 0x0000000cf3f37c10 */ /* 0x000fc4000ff5e0ff */
[----:B------:R-:W-:Y:S02]  /*9da0*/  IADD3.X R200, R200, UR13, RZ, P1, !PT ;  /* 0x0000000dc8c87c10 */ /* 0x000fe40008ffe4ff */
[----:B------:R-:W-:Y:S02]  /*9db0*/  IADD3 R213, P1, R213, UR12, RZ ;  /* 0x0000000cd5d57c10 */ /* 0x000fe4000ff3e0ff */
[----:B------:R-:W-:Y:S02]  /*9dc0*/  IADD3.X R242, R242, UR13, RZ, P2, !PT ;  /* 0x0000000df2f27c10 */ /* 0x000fe400097fe4ff */
[----:B------:R-:W-:Y:S02]  /*9dd0*/  IADD3.X R212, R212, UR13, RZ, P1, !PT ;  /* 0x0000000dd4d47c10 */ /* 0x000fe40008ffe4ff */
[----:B0-----:R-:W-:Y:S02]  /*9de0*/  IADD3.X R78, R79, UR13, RZ, P5, !PT ;  /* 0x0000000d4f4e7c10 */ /* 0x001fe4000affe4ff */
[----:B------:R-:W-:-:S02]  /*9df0*/  IADD3 R211, P5, R211, UR12, RZ ;  /* 0x0000000cd3d37c10 */ /* 0x000fc4000ffbe0ff */
[----:B------:R-:W-:Y:S01]  /*9e00*/  IADD3 R225, P1, R225, UR12, RZ ;  /* 0x0000000ce1e17c10 */ /* 0x000fe2000ff3e0ff */
[----:B------:R0:W-:Y:S01]  /*9e10*/  STL [R1+0x844], R78 ;  /* 0x0008444e01007387 */ /* 0x0001e20000100800 */
[----:B------:R-:W-:Y:S02]  /*9e20*/  IADD3.X R210, R210, UR13, RZ, P5, !PT ;  /* 0x0000000dd2d27c10 */ /* 0x000fe4000affe4ff */
[----:B------:R-:W-:Y:S02]  /*9e30*/  IADD3 R223, P5, R223, UR12, RZ ;  /* 0x0000000cdfdf7c10 */ /* 0x000fe4000ffbe0ff */
[----:B------:R-:W-:Y:S02]  /*9e40*/  IADD3.X R224, R224, UR13, RZ, P1, !PT ;  /* 0x0000000de0e07c10 */ /* 0x000fe40008ffe4ff */
[----:B------:R-:W-:Y:S02]  /*9e50*/  IADD3.X R222, R222, UR13, RZ, P5, !PT ;  /* 0x0000000ddede7c10 */ /* 0x000fe4000affe4ff */
[----:B------:R-:W-:-:S02]  /*9e60*/  IADD3 R235, P5, R235, UR12, RZ ;  /* 0x0000000cebeb7c10 */ /* 0x000fc4000ffbe0ff */
[----:B0-----:R-:W-:Y:S02]  /*9e70*/  IADD3 R78, P3, R77, UR12, RZ ;  /* 0x0000000c4d4e7c10 */ /* 0x001fe4000ff7e0ff */
[----:B------:R-:W-:Y:S02]  /*9e80*/  IADD3.X R234, R234, UR13, RZ, P5, !PT ;  /* 0x0000000deaea7c10 */ /* 0x000fe4000affe4ff */
[----:B------:R-:W-:Y:S01]  /*9e90*/  IADD3 R247, P5, R247, UR12, RZ ;  /* 0x0000000cf7f77c10 */ /* 0x000fe2000ffbe0ff */
[----:B------:R0:W-:Y:S01]  /*9ea0*/  STL [R1+0x600], R78 ;  /* 0x0006004e01007387 */ /* 0x0001e20000100800 */
[----:B------:R-:W-:Y:S02]  /*9eb0*/  IADD3.X R214, R214, UR13, RZ, P4, !PT ;  /* 0x0000000dd6d67c10 */ /* 0x000fe4000a7fe4ff */
[----:B------:R-:W-:Y:S02]  /*9ec0*/  IADD3 R237, P1, R237, UR12, RZ ;  /* 0x0000000ceded7c10 */ /* 0x000fe4000ff3e0ff */
[----:B------:R-:W-:-:S02]  /*9ed0*/  IADD3 R227, P4, R227, UR12, RZ ;  /* 0x0000000ce3e37c10 */ /* 0x000fc4000ff9e0ff */
[----:B------:R-:W-:Y:S02]  /*9ee0*/  IADD3.X R246, R246, UR13, RZ, P5, !PT ;  /* 0x0000000df6f67c10 */ /* 0x000fe4000affe4ff */
[----:B------:R-:W-:Y:S02]  /*9ef0*/  IADD3.X R236, R236, UR13, RZ, P1, !PT ;  /* 0x0000000decec7c10 */ /* 0x000fe40008ffe4ff */
[----:B0-----:R-:W-:Y:S02]  /*9f00*/  IADD3 R78, P2, R76, UR12, RZ ;  /* 0x0000000c4c4e7c10 */ /* 0x001fe4000ff5e0ff */
[----:B------:R-:W-:Y:S02]  /*9f10*/  IADD3.X R226, R226, UR13, RZ, P4, !PT ;  /* 0x0000000de2e27c10 */ /* 0x000fe4000a7fe4ff */
[----:B------:R-:W-:Y:S01]  /*9f20*/  IADD3 R249, P1, R249, UR12, RZ ;  /* 0x0000000cf9f97c10 */ /* 0x000fe2000ff3e0ff */
[----:B------:R0:W-:Y:S01]  /*9f30*/  STL [R1+0x608], R78 ;  /* 0x0006084e01007387 */ /* 0x0001e20000100800 */
[----:B------:R-:W-:-:S02]  /*9f40*/  IADD3 R239, P4, R239, UR12, RZ ;  /* 0x0000000cefef7c10 */ /* 0x000fc4000ff9e0ff */
[----:B------:R-:W-:Y:S02]  /*9f50*/  IADD3.X R248, R248, UR13, RZ, P1, !PT ;  /* 0x0000000df8f87c10 */ /* 0x000fe40008ffe4ff */
[----:B------:R-:W-:Y:S02]  /*9f60*/  IADD3.X R238, R238, UR13, RZ, P4, !PT ;  /* 0x0000000deeee7c10 */ /* 0x000fe4000a7fe4ff */
[----:B------:R-:W-:Y:S02]  /*9f70*/  IADD3 R251, P4, R251, UR12, RZ ;  /* 0x0000000cfbfb7c10 */ /* 0x000fe4000ff9e0ff */
[----:B------:R-:W-:Y:S02]  /*9f80*/  SHF.R.S32.HI R77, RZ, 0x1f, R76 ;  /* 0x0000001fff4d7819 */ /* 0x000fe4000001144c */
[----:B0-----:R-:W-:Y:S02]  /*9f90*/  IADD3 R78, P6, R75, UR12, RZ ;  /* 0x0000000c4b4e7c10 */ /* 0x001fe4000ffde0ff */
[----:B------:R-:W-:-:S02]  /*9fa0*/  IADD3.X R250, R250, UR13, RZ, P4, !PT ;  /* 0x0000000dfafa7c10 */ /* 0x000fc4000a7fe4ff */
[----:B------:R-:W-:Y:S01]  /*9fb0*/  IADD3.X R252, R252, UR13, RZ, P3, !PT ;  /* 0x0000000dfcfc7c10 */ /* 0x000fe20009ffe4ff */
[----:B------:R0:W-:Y:S01]  /*9fc0*/  STL [R1+0x610], R78 ;  /* 0x0006104e01007387 */ /* 0x0001e20000100800 */
[----:B------:R-:W-:Y:S02]  /*9fd0*/  IADD3.X R77, R77, UR13, RZ, P2, !PT ;  /* 0x0000000d4d4d7c10 */ /* 0x000fe400097fe4ff */
[----:B------:R-:W-:Y:S02]  /*9fe0*/  SHF.R.S32.HI R76, RZ, 0x1f, R75 ;  /* 0x0000001fff4c7819 */ /* 0x000fe4000001144b */
[----:B------:R-:W-:Y:S02]  /*9ff0*/  SHF.R.S32.HI R75, RZ, 0x1f, R74 ;  /* 0x0000001fff4b7819 */ /* 0x000fe4000001144a */
[----:B0-----:R-:W-:Y:S02]  /*a000*/  IADD3 R78, P5, R74, UR12, RZ ;  /* 0x0000000c4a4e7c10 */ /* 0x001fe4000ffbe0ff */
[----:B------:R-:W-:-:S02]  /*a010*/  SHF.R.S32.HI R74, RZ, 0x1f, R73 ;  /* 0x0000001fff4a7819 */ /* 0x000fc40000011449 */
[----:B------:R-:W-:Y:S01]  /*a020*/  IADD3.X R75, R75, UR13, RZ, P5, !PT ;  /* 0x0000000d4b4b7c10 */ /* 0x000fe2000affe4ff */
[----:B------:R0:W-:Y:S02]  /*a030*/  STL [R1+0x618], R78 ;  /* 0x0006184e01007387 */ /* 0x0001e40000100800 */
[----:B0-----:R-:W-:Y:S02]  /*a040*/  IADD3 R78, P1, R73, UR12, RZ ;  /* 0x0000000c494e7c10 */ /* 0x001fe4000ff3e0ff */
[----:B------:R-:W-:-:S03]  /*a050*/  SHF.R.S32.HI R73, RZ, 0x1f, R72 ;  /* 0x0000001fff497819 */ /* 0x000fc60000011448 */
[----:B------:R0:W-:Y:S02]  /*a060*/  STL [R1+0x620], R78 ;  /* 0x0006204e01007387 */ /* 0x0001e40000100800 */
[----:B0-----:R-:W-:Y:S02]  /*a070*/  IADD3 R78, P4, R72, UR12, RZ ;  /* 0x0000000c484e7c10 */ /* 0x001fe4000ff9e0ff */
[----:B------:R-:W-:Y:S02]  /*a080*/  SHF.R.S32.HI R72, RZ, 0x1f, R71 ;  /* 0x0000001fff487819 */ /* 0x000fe40000011447 */
[----:B------:R-:W-:Y:S01]  /*a090*/  IADD3.X R73, R73, UR13, RZ, P4, !PT ;  /* 0x0000000d49497c10 */ /* 0x000fe2000a7fe4ff */
[----:B------:R0:W-:Y:S02]  /*a0a0*/  STL [R1+0x628], R78 ;  /* 0x0006284e01007387 */ /* 0x0001e40000100800 */
[----:B0-----:R-:W-:Y:S02]  /*a0b0*/  IADD3 R78, P3, R71, UR12, RZ ;  /* 0x0000000c474e7c10 */ /* 0x001fe4000ff7e0ff */
[----:B------:R-:W-:-:S03]  /*a0c0*/  SHF.R.S32.HI R71, RZ, 0x1f, R70 ;  /* 0x0000001fff477819 */ /* 0x000fc60000011446 */
[----:B------:R0:W-:Y:S04]  /*a0d0*/  STL [R1+0x630], R78 ;  /* 0x0006304e01007387 */ /* 0x0001e80000100800 */
[----:B------:R1:W-:Y:S01]  /*a0e0*/  STL [R1+0x604], R77 ;  /* 0x0006044d01007387 */ /* 0x0003e20000100800 */
[----:B0-----:R-:W-:Y:S02]  /*a0f0*/  IADD3 R78, P2, R70, UR12, RZ ;  /* 0x0000000c464e7c10 */ /* 0x001fe4000ff5e0ff */
[----:B------:R-:W-:Y:S02]  /*a100*/  SHF.R.S32.HI R70, RZ, 0x1f, R69 ;  /* 0x0000001fff467819 */ /* 0x000fe40000011445 */
[----:B-1----:R-:W-:Y:S01]  /*a110*/  IADD3.X R77, R76, UR13, RZ, P6, !PT ;  /* 0x0000000d4c4d7c10 */ /* 0x002fe2000b7fe4ff */
[----:B------:R0:W-:Y:S01]  /*a120*/  STL [R1+0x638], R78 ;  /* 0x0006384e01007387 */ /* 0x0001e20000100800 */
[----:B------:R-:W-:-:S02]  /*a130*/  IADD3 R76, P6, R69, UR12, RZ ;  /* 0x0000000c454c7c10 */ /* 0x000fc4000ffde0ff */
[----:B------:R-:W-:Y:S01]  /*a140*/  IADD3.X R71, R71, UR13, RZ, P2, !PT ;  /* 0x0000000d47477c10 */ /* 0x000fe200097fe4ff */
[----:B------:R-:W-:Y:S01]  /*a150*/  STL [R1+0x60c], R77 ;  /* 0x00060c4d01007387 */ /* 0x000fe20000100800 */
[----:B------:R-:W-:-:S03]  /*a160*/  SHF.R.S32.HI R69, RZ, 0x1f, R68 ;  /* 0x0000001fff457819 */ /* 0x000fc60000011444 */
[----:B------:R1:W-:Y:S01]  /*a170*/  STL [R1+0x640], R76 ;  /* 0x0006404c01007387 */ /* 0x0003e20000100800 */
[----:B0-----:R-:W-:-:S03]  /*a180*/  CS2R R78, SRZ ;  /* 0x00000000004e7805 */ /* 0x001fc6000001ff00 */
[----:B------:R0:W-:Y:S01]  /*a190*/  STL [R1+0x614], R75 ;  /* 0x0006144b01007387 */ /* 0x0001e20000100800 */
[----:B-1----:R-:W-:Y:S02]  /*a1a0*/  IADD3 R76, P5, R68, UR12, RZ ;  /* 0x0000000c444c7c10 */ /* 0x002fe4000ffbe0ff */
[----:B------:R-:W-:Y:S02]  /*a1b0*/  SHF.R.S32.HI R68, RZ, 0x1f, R67 ;  /* 0x0000001fff447819 */ /* 0x000fe40000011443 */
[----:B0-----:R-:W-:Y:S01]  /*a1c0*/  IADD3.X R75, R74, UR13, RZ, P1, !PT ;  /* 0x0000000d4a4b7c10 */ /* 0x001fe20008ffe4ff */
[----:B------:R0:W-:Y:S01]  /*a1d0*/  STL [R1+0x648], R76 ;  /* 0x0006484c01007387 */ /* 0x0001e20000100800 */
[----:B------:R-:W-:Y:S02]  /*a1e0*/  IADD3 R74, P1, R67, UR12, RZ ;  /* 0x0000000c434a7c10 */ /* 0x000fe4000ff3e0ff */
        /* <DEDUP_REMOVED lines=295> */
[----:B------:R-:W-:Y:S01]  /*b460*/  STL [R1+0x7f8], R21 ;  /* 0x0007f81501007387 */ /* 0x000fe20000100800 */
[----:B------:R-:W-:Y:S02]  /*b470*/  IADD3 R19, P1, R18, UR12, RZ ;  /* 0x0000000c12137c10 */ /* 0x000fe4000ff3e0ff */
[----:B------:R-:W-:Y:S01]  /*b480*/  IADD3.X R9, R9, UR13, RZ, P5, !PT ;  /* 0x0000000d09097c10 */ /* 0x000fe2000affe4ff */
[----:B------:R-:W-:Y:S01]  /*b490*/  STL [R1+0x7cc], R20 ;  /* 0x0007cc1401007387 */ /* 0x000fe20000100800 */
[----:B------:R-:W-:-:S03]  /*b4a0*/  SHF.R.S32.HI R18, RZ, 0x1f, R16 ;  /* 0x0000001fff127819 */ /* 0x000fc60000011410 */
[----:B------:R0:W-:Y:S04]  /*b4b0*/  STL [R1+0x800], R19 ;  /* 0x0008001301007387 */ /* 0x0001e80000100800 */
[----:B------:R1:W-:Y:S01]  /*b4c0*/  STL [R1+0x7d4], R17 ;  /* 0x0007d41101007387 */ /* 0x0003e20000100800 */
[----:B0-----:R-:W-:Y:S02]  /*b4d0*/  IADD3 R19, P4, R16, UR12, RZ ;  /* 0x0000000c10137c10 */ /* 0x001fe4000ff9e0ff */
[----:B------:R-:W-:Y:S02]  /*b4e0*/  SHF.R.S32.HI R16, RZ, 0x1f, R14 ;  /* 0x0000001fff107819 */ /* 0x000fe4000001140e */
[----:B-1----:R-:W-:Y:S01]  /*b4f0*/  IADD3.X R17, R15, UR13, RZ, P3, !PT ;  /* 0x0000000d0f117c10 */ /* 0x002fe20009ffe4ff */
[----:B------:R-:W-:Y:S01]  /*b500*/  STL [R1+0x808], R19 ;  /* 0x0008081301007387 */ /* 0x000fe20000100800 */
[----:B------:R-:W-:-:S02]  /*b510*/  IADD3 R15, P3, R14, UR12, RZ ;  /* 0x0000000c0e0f7c10 */ /* 0x000fc4000ff7e0ff */
[----:B------:R-:W-:Y:S01]  /*b520*/  SHF.R.S32.HI R14, RZ, 0x1f, R12 ;  /* 0x0000001fff0e7819 */ /* 0x000fe2000001140c */
[----:B------:R-:W-:Y:S04]  /*b530*/  STL [R1+0x7dc], R17 ;  /* 0x0007dc1101007387 */ /* 0x000fe80000100800 */
[----:B------:R0:W-:Y:S04]  /*b540*/  STL [R1+0x810], R15 ;  /* 0x0008100f01007387 */ /* 0x0001e80000100800 */
[----:B------:R1:W-:Y:S01]  /*b550*/  STL [R1+0x7e4], R13 ;  /* 0x0007e40d01007387 */ /* 0x0003e20000100800 */
[----:B0-----:R-:W-:-:S02]  /*b560*/  IADD3 R15, P2, R12, UR12, RZ ;  /* 0x0000000c0c0f7c10 */ /* 0x001fc4000ff5e0ff */
[----:B------:R-:W-:Y:S02]  /*b570*/  SHF.R.S32.HI R12, RZ, 0x1f, R10 ;  /* 0x0000001fff0c7819 */ /* 0x000fe4000001140a */
[----:B-1----:R-:W-:Y:S01]  /*b580*/  IADD3.X R13, R11, UR13, RZ, P6, !PT ;  /* 0x0000000d0b0d7c10 */ /* 0x002fe2000b7fe4ff */
[----:B------:R-:W-:Y:S01]  /*b590*/  STL [R1+0x818], R15 ;  /* 0x0008180f01007387 */ /* 0x000fe20000100800 */
[----:B------:R-:W-:Y:S02]  /*b5a0*/  IADD3 R11, P6, R10, UR12, RZ ;  /* 0x0000000c0a0b7c10 */ /* 0x000fe4000ffde0ff */
[----:B------:R-:W-:Y:S01]  /*b5b0*/  SHF.R.S32.HI R10, RZ, 0x1f, R8 ;  /* 0x0000001fff0a7819 */ /* 0x000fe20000011408 */
[----:B------:R-:W-:Y:S04]  /*b5c0*/  STL [R1+0x7ec], R13 ;  /* 0x0007ec0d01007387 */ /* 0x000fe80000100800 */
[----:B------:R0:W-:Y:S04]  /*b5d0*/  STL [R1+0x820], R11 ;  /* 0x0008200b01007387 */ /* 0x0001e80000100800 */
[----:B------:R1:W-:Y:S01]  /*b5e0*/  STL [R1+0x7f4], R9 ;  /* 0x0007f40901007387 */ /* 0x0003e20000100800 */
[----:B0-----:R-:W-:-:S02]  /*b5f0*/  IADD3 R11, P5, R8, UR12, RZ ;  /* 0x0000000c080b7c10 */ /* 0x001fc4000ffbe0ff */
[----:B------:R-:W-:Y:S02]  /*b600*/  SHF.R.S32.HI R8, RZ, 0x1f, R6 ;  /* 0x0000001fff087819 */ /* 0x000fe40000011406 */
[----:B-1----:R-:W-:Y:S01]  /*b610*/  IADD3.X R9, R7, UR13, RZ, P1, !PT ;  /* 0x0000000d07097c10 */ /* 0x002fe20008ffe4ff */
[----:B------:R0:W-:Y:S01]  /*b620*/  STL [R1+0x828], R11 ;  /* 0x0008280b01007387 */ /* 0x0001e20000100800 */
[----:B------:R-:W-:Y:S02]  /*b630*/  IADD3 R7, P1, R6, UR12, RZ ;  /* 0x0000000c06077c10 */ /* 0x000fe4000ff3e0ff */
[----:B------:R-:W-:Y:S01]  /*b640*/  SHF.R.S32.HI R6, RZ, 0x1f, R0 ;  /* 0x0000001fff067819 */ /* 0x000fe20000011400 */
[----:B------:R1:W-:Y:S04]  /*b650*/  STL [R1+0x7fc], R9 ;  /* 0x0007fc0901007387 */ /* 0x0003e80000100800 */
[----:B------:R2:W-:Y:S01]  /*b660*/  STL [R1+0x830], R7 ;  /* 0x0008300701007387 */ /* 0x0005e20000100800 */
[----:B0-----:R-:W-:-:S02]  /*b670*/  IADD3.X R11, R16, UR13, RZ, P3, !PT ;  /* 0x0000000d100b7c10 */ /* 0x001fc40009ffe4ff */
[----:B-1----:R-:W-:Y:S02]  /*b680*/  IADD3.X R9, R18, UR13, RZ, P4, !PT ;  /* 0x0000000d12097c10 */ /* 0x002fe4000a7fe4ff */
[----:B--2---:R-:W-:-:S03]  /*b690*/  IADD3 R7, P4, R0, UR12, RZ ;  /* 0x0000000c00077c10 */ /* 0x004fc6000ff9e0ff */
[----:B------:R0:W-:Y:S01]  /*b6a0*/  STL [R1+0x804], R9 ;  /* 0x0008040901007387 */ /* 0x0001e20000100800 */
[----:B------:R-:W-:-:S03]  /*b6b0*/  SHF.R.S32.HI R0, RZ, 0x1f, R5 ;  /* 0x0000001fff007819 */ /* 0x000fc60000011405 */
[----:B------:R1:W-:Y:S04]  /*b6c0*/  STL [R1+0x838], R7 ;  /* 0x0008380701007387 */ /* 0x0003e80000100800 */
[----:B------:R-:W-:Y:S01]  /*b6d0*/  STL [R1+0x80c], R11 ;  /* 0x00080c0b01007387 */ /* 0x000fe20000100800 */
[----:B0-----:R-:W-:Y:S01]  /*b6e0*/  IADD3 R9, P3, R5, UR12, RZ ;  /* 0x0000000c05097c10 */ /* 0x001fe2000ff7e0ff */
[----:B------:R-:W-:Y:S01]  /*b6f0*/  ULDC UR12, c[0x0][0x23c] ;  /* 0x00008f00000c7ab9 */ /* 0x000fe20000000800 */
[----:B------:R-:W-:Y:S01]  /*b700*/  IADD3.X R5, R12, UR13, RZ, P6, !PT ;  /* 0x0000000d0c057c10 */ /* 0x000fe2000b7fe4ff */
[----:B------:R-:W-:Y:S01]  /*b710*/  USHF.L.U32 UR24, UR12, 0x5, URZ ;  /* 0x000000050c187899 */ /* 0x000fe2000800063f */
[----:B-1----:R-:W-:Y:S01]  /*b720*/  IADD3.X R7, R14, UR13, RZ, P2, !PT ;  /* 0x0000000d0e077c10 */ /* 0x002fe200097fe4ff */
[----:B------:R0:W-:Y:S01]  /*b730*/  STL [R1+0x840], R9 ;  /* 0x0008400901007387 */ /* 0x0001e20000100800 */
[----:B------:R-:W-:Y:S01]  /*b740*/  IADD3.X R0, R0, UR13, RZ, P3, !PT ;  /* 0x0000000d00007c10 */ /* 0x000fe20009ffe4ff */
[----:B------:R-:W-:-:S02]  /*b750*/  USHF.R.S32.HI UR25, URZ, 0x1f, UR24 ;  /* 0x0000001f3f197899 */ /* 0x000fc40008011418 */
[----:B------:R1:W-:Y:S04]  /*b760*/  STL [R1+0x814], R7 ;  /* 0x0008140701007387 */ /* 0x0003e80000100800 */
[----:B------:R2:W-:Y:S01]  /*b770*/  STL [R1+0x81c], R5 ;  /* 0x00081c0501007387 */ /* 0x0005e20000100800 */
[----:B0-----:R-:W-:Y:S02]  /*b780*/  IADD3.X R9, R10, UR13, RZ, P5, !PT ;  /* 0x0000000d0a097c10 */ /* 0x001fe4000affe4ff */
[----:B-1----:R-:W-:-:S03]  /*b790*/  IADD3.X R7, R8, UR13, RZ, P1, !PT ;  /* 0x0000000d08077c10 */ /* 0x002fc60008ffe4ff */
[----:B------:R-:W-:Y:S01]  /*b7a0*/  STL [R1+0x824], R9 ;  /* 0x0008240901007387 */ /* 0x000fe20000100800 */
[----:B------:R-:W-:Y:S02]  /*b7b0*/  LOP3.LUT R8, R152, 0x10, RZ, 0x3c, !PT ;  /* 0x0000001098087812 */ /* 0x000fe400078e3cff */
[----:B--2---:R-:W-:Y:S01]  /*b7c0*/  IADD3.X R5, R6, UR13, RZ, P4, !PT ;  /* 0x0000000d06057c10 */ /* 0x004fe2000a7fe4ff */
[----:B------:R0:W-:Y:S01]  /*b7d0*/  STL [R1+0x82c], R7 ;  /* 0x00082c0701007387 */ /* 0x0001e20000100800 */
[----:B------:R-:W-:Y:S01]  /*b7e0*/  LOP3.LUT R6, R153, 0x1f, RZ, 0xc0, !PT ;  /* 0x0000001f99067812 */ /* 0x000fe200078ec0ff */
[----:B------:R-:W-:Y:S02]  /*b7f0*/  ULDC UR13, c[0x0][0x230] ;  /* 0x00008c00000d7ab9 */ /* 0x000fe40000000800 */
[----:B------:R1:W-:Y:S04]  /*b800*/  STL [R1+0x834], R5 ;  /* 0x0008340501007387 */ /* 0x0003e80000100800 */
[----:B------:R2:W-:Y:S01]  /*b810*/  STL [R1+0x83c], R0 ;  /* 0x00083c0001007387 */ /* 0x0005e20000100800 */
[----:B0-----:R-:W-:-:S03]  /*b820*/  LOP3.LUT R7, R196, 0x10, RZ, 0x3c, !PT ;  /* 0x00000010c4077812 */ /* 0x001fc600078e3cff */
[----:B------:R-:W-:Y:S01]  /*b830*/  STL [R1+0x400], RZ ;  /* 0x000400ff01007387 */ /* 0x000fe20000100800 */
[----:B-1----:R-:W-:Y:S01]  /*b840*/  IMAD R5, R6, UR12, RZ ;  /* 0x0000000c06057c24 */ /* 0x002fe2000f8e02ff */
[----:B------:R-:W-:Y:S02]  /*b850*/  UMOV UR12, UR8 ;  /* 0x00000008000c7c82 */ /* 0x000fe40008000000 */
[----:B------:R-:W-:Y:S01]  /*b860*/  STL [R1+0x404], RZ ;  /* 0x000404ff01007387 */ /* 0x000fe20000100800 */
[----:B--2---:R-:W-:Y:S01]  /*b870*/  IADD3.X R0, R22, UR14, RZ, P0, !PT ;  /* 0x0000000e16007c10 */ /* 0x004fe200087fe4ff */
[----:B------:R-:W-:Y:S02]  /*b880*/  UMOV UR14, UR6 ;  /* 0x00000006000e7c82 */ /* 0x000fe40008000000 */
[----:B------:R-:W-:Y:S01]  /*b890*/  STL [R1+0x408], RZ ;  /* 0x000408ff01007387 */ /* 0x000fe20000100800 */
[----:B------:R-:W-:-:S03]  /*b8a0*/  SHF.R.S32.HI R197, RZ, 0x1f, R5 ;  /* 0x0000001fffc57819 */ /* 0x000fc60000011405 */
[----:B------:R-:W-:Y:S04]  /*b8b0*/  STL [R1+0x40c], RZ ;  /* 0x00040cff01007387 */ /* 0x000fe80000100800 */
        /* <DEDUP_REMOVED lines=252> */
[----:B------:R-:W-:Y:S04]  /*c880*/  STL [R1], RZ ;  /* 0x000000ff01007387 */ /* 0x000fe80000100800 */
        /* <DEDUP_REMOVED lines=127> */
[----:B------:R0:W-:Y:S04]  /*d080*/  STL [R1+0x924], R0 ;  /* 0x0009240001007387 */ /* 0x0001e80000100800 */
[----:B------:R1:W-:Y:S01]  /*d090*/  STL [R1+0x9b4], R8 ;  /* 0x0009b40801007387 */ /* 0x0003e20000100800 */
[----:B0-----:R-:W-:Y:S01]  /*d0a0*/  IMAD.U32 R0, RZ, RZ, UR13 ;  /* 0x0000000dff007e24 */ /* 0x001fe2000f8e00ff */
[----:B------:R-:W-:-:S06]  /*d0b0*/  UMOV UR13, 0xc0000010 ;  /* 0xc0000010000d7882 */ /* 0x000fcc0000000000 */
.L_x_1:
[----:B------:R0:W-:Y:S01]  /*d0c0*/  STL [R1+0x12d0], R217 ;  /* 0x0012d0d901007387 */ /* 0x0001e20000100800 */
[----:B------:R-:W-:Y:S02]  /*d0d0*/  ISETP.GT.AND P1, PT, R0, 0x1, PT ;  /* 0x000000010000780c */ /* 0x000fe40003f24270 */
[----:B-1----:R-:W-:Y:S01]  /*d0e0*/  IADD3 R8, P0, R3, UR4, RZ ;  /* 0x0000000403087c10 */ /* 0x002fe2000ff1e0ff */
[----:B------:R1:W-:Y:S01]  /*d0f0*/  STL [R1+0x12cc], R216 ;  /* 0x0012ccd801007387 */ /* 0x0003e20000100800 */
[----:B------:R-:W-:-:S03]  /*d100*/  PRMT R169, RZ, 0x7610, R169 ;  /* 0x00007610ffa97816 */ /* 0x000fc600000000a9 */
[----:B------:R2:W-:Y:S01]  /*d110*/  STL [R1+0x12c8], R213 ;  /* 0x0012c8d501007387 */ /* 0x0005e20000100800 */
[----:B0-----:R-:W0:Y:S01]  /*d120*/  LDC R217, c[0x0][0x238] ;  /* 0x00008e00ffd97b82 */ /* 0x001e220000000800 */
[----:B------:R-:W-:Y:S02]  /*d130*/  PRMT R168, RZ, 0x7610, R168 ;  /* 0x00007610ffa87816 */ /* 0x000fe400000000a8 */
[----:B------:R-:W-:Y:S01]  /*d140*/  STL [R1+0x12c4], R212 ;  /* 0x0012c4d401007387 */ /* 0x000fe20000100800 */
[----:B------:R-:W-:Y:S02]  /*d150*/  PRMT R167, RZ, 0x7610, R167 ;  /* 0x00007610ffa77816 */ /* 0x000fe400000000a7 */
[----:B------:R-:W-:Y:S01]  /*d160*/  PRMT R166, RZ, 0x7610, R166 ;  /* 0x00007610ffa67816 */ /* 0x000fe200000000a6 */
[----:B------:R-:W-:Y:S01]  /*d170*/  STL [R1+0x12c0], R209 ;  /* 0x0012c0d101007387 */ /* 0x000fe20000100800 */
[----:B-1----:R-:W2:Y:S01]  /*d180*/  LDC R216, c[0x0][0x238] ;  /* 0x00008e00ffd87b82 */ /* 0x002ea20000000800 */
[----:B------:R-:W-:-:S02]  /*d190*/  PRMT R165, RZ, 0x7610, R165 ;  /* 0x00007610ffa57816 */ /* 0x000fc400000000a5 */
[----:B------:R-:W-:Y:S04]  /*d1a0*/  STL [R1+0x12bc], R208 ;  /* 0x0012bcd001007387 */ /* 0x000fe80000100800 */
[----:B------:R-:W-:Y:S04]  /*d1b0*/  STL [R1+0x12b8], R205 ;  /* 0x0012b8cd01007387 */ /* 0x000fe80000100800 */
[----:B------:R-:W-:Y:S04]  /*d1c0*/  STL [R1+0x12b4], R204 ;  /* 0x0012b4cc01007387 */ /* 0x000fe80000100800 */
[----:B------:R-:W-:Y:S01]  /*d1d0*/  STL [R1+0x12b0], R199 ;  /* 0x0012b0c701007387 */ /* 0x000fe20000100800 */
[----:B0-----:R-:W-:-:S03]  /*d1e0*/  LEA.HI.X.SX32 R9, R217, R2, 0x1, P0 ;  /* 0x00000002d9097211 */ /* 0x001fc600000f0eff */
[----:B------:R-:W-:Y:S04]  /*d1f0*/  STL [R1+0x1038], R133 ;  /* 0x0010388501007387 */ /* 0x000fe80000100800 */
[----:B------:R0:W3:Y:S01]  /*d200*/  @P1 LDG.E.U8 R169, desc[UR32][R8.64] ;  /* 0x0000002008a91981 */ /* 0x0000e2000c1e1100 */
[----:B--2---:R-:W-:Y:S02]  /*d210*/  IMAD.SHL.U32 R213, R216, 0x2, RZ ;  /* 0x00000002d8d57824 */ /* 0x004fe400078e00ff */
[----:B------:R-:W1:Y:S01]  /*d220*/  LDC R216, c[0x0][0x238] ;  /* 0x00008e00ffd87b82 */ /* 0x000e620000000800 */
[----:B------:R-:W-:Y:S01]  /*d230*/  STL [R1+0x1034], R134 ;  /* 0x0010348601007387 */ /* 0x000fe20000100800 */
[----:B------:R-:W-:-:S03]  /*d240*/  ISETP.GT.AND P1, PT, R0, 0x2, PT ;  /* 0x000000020000780c */ /* 0x000fc60003f24270 */
[----:B------:R-:W-:Y:S01]  /*d250*/  STL [R1+0x1030], R135 ;  /* 0x0010308701007387 */ /* 0x000fe20000100800 */
[----:B0-----:R-:W-:-:S03]  /*d260*/  IADD3 R8, P0, R213, R3, RZ ;  /* 0x00000003d5087210 */ /* 0x001fc60007f1e0ff */
[----:B------:R-:W-:Y:S01]  /*d270*/  STL [R1+0x102c], R136 ;  /* 0x00102c8801007387 */ /* 0x000fe20000100800 */
[----:B------:R-:W-:-:S03]  /*d280*/  LEA.HI.X.SX32 R9, R213, R2, 0x1, P0 ;  /* 0x00000002d5097211 */ /* 0x000fc600000f0eff */
[----:B------:R-:W-:Y:S04]  /*d290*/  STL [R1+0x1028], R137 ;  /* 0x0010288901007387 */ /* 0x000fe80000100800 */
[----:B------:R0:W2:Y:S01]  /*d2a0*/  @P1 LDG.E.U8 R168, desc[UR32][R8.64] ;  /* 0x0000002008a81981 */ /* 0x0000a2000c1e1100 */
[----:B-1----:R-:W-:-:S03]  /*d2b0*/  IMAD R213, R216, 0x3, RZ ;  /* 0x00000003d8d57824 */ /* 0x002fc600078e02ff */
[----:B------:R-:W-:Y:S01]  /*d2c0*/  STL [R1+0x1024], R138 ;  /* 0x0010248a01007387 */ /* 0x000fe20000100800 */
[----:B------:R-:W1:Y:S01]  /*d2d0*/  LDC R216, c[0x0][0x238] ;  /* 0x00008e00ffd87b82 */ /* 0x000e620000000800 */
[C---:B0-----:R-:W-:Y:S02]  /*d2e0*/  IADD3 R8, P0, R213.reuse, R3, RZ ;  /* 0x00000003d5087210 */ /* 0x041fe40007f1e0ff */
[----:B------:R-:W-:Y:S02]  /*d2f0*/  STL [R1+0x1020], R139 ;  /* 0x0010208b01007387 */ /* 0x000fe40000100800 */
[----:B------:R-:W-:Y:S02]  /*d300*/  LEA.HI.X.SX32 R9, R213, R2, 0x1, P0 ;  /* 0x00000002d5097211 */ /* 0x000fe400000f0eff */
[----:B------:R-:W-:Y:S01]  /*d310*/  STL [R1+0x101c], R140 ;  /* 0x00101c8c01007387 */ /* 0x000fe20000100800 */
[----:B------:R-:W-:-:S03]  /*d320*/  ISETP.GT.AND P1, PT, R0, 0x3, PT ;  /* 0x000000030000780c */ /* 0x000fc60003f24270 */
[----:B------:R-:W-:Y:S04]  /*d330*/  STL [R1+0x1018], R141 ;  /* 0x0010188d01007387 */ /* 0x000fe80000100800 */
[----:B------:R-:W-:Y:S04]  /*d340*/  STL [R1+0x1014], R142 ;  /* 0x0010148e01007387 */ /* 0x000fe80000100800 */
[----:B------:R-:W-:Y:S01]  /*d350*/  STL [R1+0x1010], R143 ;  /* 0x0010108f01007387 */ /* 0x000fe20000100800 */
[----:B-1----:R-:W-:-:S03]  /*d360*/  IMAD.SHL.U32 R213, R216, 0x4, RZ ;  /* 0x00000004d8d57824 */ /* 0x002fc600078e00ff */
[----:B------:R0:W4:Y:S01]  /*d370*/  @P1 LDG.E.U8 R167, desc[UR32][R8.64] ;  /* 0x0000002008a71981 */ /* 0x000122000c1e1100 */
[----:B------:R-:W1:Y:S03]  /*d380*/  LDC R216, c[0x0][0x238] ;  /* 0x00008e00ffd87b82 */ /* 0x000e660000000800 */
[----:B------:R-:W-:Y:S01]  /*d390*/  STL [R1+0x100c], R144 ;  /* 0x00100c9001007387 */ /* 0x000fe20000100800 */
[----:B0-----:R-:W-:-:S03]  /*d3a0*/  IADD3 R8, P0, R213, R3, RZ ;  /* 0x00000003d5087210 */ /* 0x001fc60007f1e0ff */
[----:B------:R-:W-:Y:S01]  /*d3b0*/  STL [R1+0x1008], R145 ;  /* 0x0010089101007387 */ /* 0x000fe20000100800 */
[----:B------:R-:W-:-:S03]  /*d3c0*/  LEA.HI.X.SX32 R9, R213, R2, 0x1, P0 ;  /* 0x00000002d5097211 */ /* 0x000fc600000f0eff */
[----:B------:R-:W-:Y:S01]  /*d3d0*/  STL [R1+0x1004], R146 ;  /* 0x0010049201007387 */ /* 0x000fe20000100800 */
[----:B------:R-:W-:-:S03]  /*d3e0*/  ISETP.GT.AND P1, PT, R0, 0x4, PT ;  /* 0x000000040000780c */ /* 0x000fc60003f24270 */
[----:B------:R-:W-:Y:S04]  /*d3f0*/  STL [R1+0x1000], R147 ;  /* 0x0010009301007387 */ /* 0x000fe80000100800 */
[----:B------:R-:W-:Y:S01]  /*d400*/  STL [R1+0xffc], R148 ;  /* 0x000ffc9401007387 */ /* 0x000fe20000100800 */
[----:B-1----:R-:W-:Y:S02]  /*d410*/  IMAD R213, R216, 0x5, RZ ;  /* 0x00000005d8d57824 */ /* 0x002fe400078e02ff */
[----:B------:R-:W0:Y:S01]  /*d420*/  LDC R216, c[0x0][0x238] ;  /* 0x00008e00ffd87b82 */ /* 0x000e220000000800 */
[----:B------:R-:W-:Y:S04]  /*d430*/  STL [R1+0xff8], R149 ;  /* 0x000ff89501007387 */ /* 0x000fe80000100800 */
[----:B------:R1:W3:Y:S01]  /*d440*/  @P1 LDG.E.U8 R166, desc[UR32][R8.64] ;  /* 0x0000002008a61981 */ /* 0x0002e2000c1e1100 */
[----:B------:R-:W-:-:S03]  /*d450*/  PRMT R164, RZ, 0x7610, R164 ;  /* 0x00007610ffa47816 */ /* 0x000fc600000000a4 */
[----:B------:R-:W-:Y:S01]  /*d460*/  STL [R1+0xff4], R150 ;  /* 0x000ff49601007387 */ /* 0x000fe20000100800 */
[----:B-1----:R-:W-:-:S03]  /*d470*/  IADD3 R8, P0, R213, R3, RZ ;  /* 0x00000003d5087210 */ /* 0x002fc60007f1e0ff */
[----:B------:R-:W-:Y:S01]  /*d480*/  STL [R1+0xff0], R151 ;  /* 0x000ff09701007387 */ /* 0x000fe20000100800 */
[----:B------:R-:W-:-:S03]  /*d490*/  LEA.HI.X.SX32 R9, R213, R2, 0x1, P0 ;  /* 0x00000002d5097211 */ /* 0x000fc600000f0eff */
[----:B-----5:R1:W-:Y:S01]  /*d4a0*/  STL [R1+0xf40], R4 ;  /* 0x000f400401007387 */ /* 0x0203e20000100800 */
[----:B0-----:R-:W-:Y:S02]  /*d4b0*/  IMAD R213, R216, 0x6, RZ ;  /* 0x00000006d8d57824 */ /* 0x001fe400078e02ff */
[----:B------:R-:W0:Y:S01]  /*d4c0*/  LDC R216, c[0x0][0x238] ;  /* 0x00008e00ffd87b82 */ /* 0x000e220000000800 */
[----:B------:R-:W-:-:S13]  /*d4d0*/  ISETP.GT.AND P1, PT, R0, 0x5, PT ;  /* 0x000000050000780c */ /* 0x000fda0003f24270 */
[----:B------:R1:W3:Y:S02]  /*d4e0*/  @P1 LDG.E.U8 R165, desc[UR32][R8.64] ;  /* 0x0000002008a51981 */ /* 0x0002e4000c1e1100 */
[----:B-1----:R-:W-:-:S04]  /*d4f0*/  IADD3 R8, P0, R213, R3, RZ ;  /* 0x00000003d5087210 */ /* 0x002fc80007f1e0ff */
[----:B------:R-:W-:Y:S01]  /*d500*/  LEA.HI.X.SX32 R9, R213, R2, 0x1, P0 ;  /* 0x00000002d5097211 */ /* 0x000fe200000f0eff */
[----:B0-----:R-:W-:Y:S02]  /*d510*/  IMAD R213, R216, 0x7, RZ ;  /* 0x00000007d8d57824 */ /* 0x001fe400078e02ff */
[----:B------:R-:W0:Y:S01]  /*d520*/  LDC R216, c[0x0][0x238] ;  /* 0x00008e00ffd87b82 */ /* 0x000e220000000800 */
[----:B------:R-:W-:Y:S02]  /*d530*/  ISETP.GT.AND P1, PT, R0, 0x6, PT ;  /* 0x000000060000780c */ /* 0x000fe40003f24270 */
[----:B------:R-:W-:-:S11]  /*d540*/  PRMT R163, RZ, 0x7610, R163 ;  /* 0x00007610ffa37816 */ /* 0x000fd600000000a3 */
[----:B------:R1:W3:Y:S01]  /*d550*/  @P1 LDG.E.U8 R164, desc[UR32][R8.64] ;  /* 0x0000002008a41981 */ /* 0x0002e2000c1e1100 */
[----:B------:R-:W-:Y:S01]  /*d560*/  ISETP.GT.AND P1, PT, R0, 0x7, PT ;  /* 0x000000070000780c */ /* 0x000fe20003f24270 */
[----:B0-----:R-:W-:Y:S02]  /*d570*/  IMAD.SHL.U32 R4, R216, 0x8, RZ ;  /* 0x00000008d8047824 */ /* 0x001fe400078e00ff */
[----:B------:R-:W0:Y:S01]  /*d580*/  LDC R216, c[0x0][0x238] ;  /* 0x00008e00ffd87b82 */ /* 0x000e220000000800 */
[----:B-1----:R-:W-:-:S04]  /*d590*/  IADD3 R8, P0, R213, R3, RZ ;  /* 0x00000003d5087210 */ /* 0x002fc80007f1e0ff */
[----:B------:R-:W-:-:S05]  /*d5a0*/  LEA.HI.X.SX32 R9, R213, R2, 0x1, P0 ;  /* 0x00000002d5097211 */ /* 0x000fca00000f0eff */
[----:B------:R1:W3:Y:S02]  /*d5b0*/  @P1 LDG.E.U8 R163, desc[UR32][R8.64] ;  /* 0x0000002008a31981 */ /* 0x0002e4000c1e1100 */
[----:B-1----:R-:W-:-:S04]  /*d5c0*/  IADD3 R8, P0, R4, R3, RZ ;  /* 0x0000000304087210 */ /* 0x002fc80007f1e0ff */
[----:B------:R-:W-:Y:S01]  /*d5d0*/  LEA.HI.X.SX32 R9, R4, R2, 0x1, P0 ;  /* 0x0000000204097211 */ /* 0x000fe200000f0eff */
[----:B0-----:R-:W-:Y:S02]  /*d5e0*/  IMAD R4, R216, 0x9, RZ ;  /* 0x00000009d8047824 */ /* 0x001fe400078e02ff */
[----:B------:R-:W0:Y:S01]  /*d5f0*/  LDC R216, c[0x0][0x238] ;  /* 0x00008e00ffd87b82 */ /* 0x000e220000000800 */
[----:B------:R-:W-:Y:S02]  /*d600*/  ISETP.GT.AND P1, PT, R0, 0x8, PT ;  /* 0x000000080000780c */ /* 0x000fe40003f24270 */
[----:B------:R-:W-:-:S11]  /*d610*/  PRMT R162, RZ, 0x7610, R162 ;  /* 0x00007610ffa27816 */ /* 0x000fd600000000a2 */
        /* <DEDUP_REMOVED lines=45> */
[----:B0-----:R-:W-:Y:S02]  /*d8f0*/  IMAD.SHL.U32 R4, R216, 0x10, RZ ;  /* 0x00000010d8047824 */ /* 0x001fe400078e00ff */
        /* <DEDUP_REMOVED lines=85> */
[C---:B------:R-:W-:Y:S02]  /*de50*/  ISETP.GT.AND P1, PT, R0.reuse, 0x1b, PT ;  /* 0x0000001b0000780c */ /* 0x040fe40003f24270 */
[----:B------:R-:W-:Y:S02]  /*de60*/  PRMT R16, RZ, 0x7610, R16 ;  /* 0x00007610ff107816 */ /* 0x000fe40000000010 */
[C---:B------:R-:W-:Y:S02]  /*de70*/  ISETP.GT.AND P2, PT, R0.reuse, 0x1c, PT ;  /* 0x0000001c0000780c */ /* 0x040fe40003f44270 */
[----:B------:R-:W-:-:S07]  /*de80*/  ISETP.GT.AND P0, PT, R0, RZ, PT ;  /* 0x000000ff0000720c */ /* 0x000fce0003f04270 */
[----:B------:R1:W3:Y:S01]  /*de90*/  @P1 LDG.E.U8 R16, desc[UR32][R8.64] ;  /* 0x0000002008101981 */ /* 0x0002e2000c1e1100 */
[----:B------:R-:W-:Y:S02]  /*dea0*/  PRMT R15, RZ, 0x7610, R15 ;  /* 0x00007610ff0f7816 */ /* 0x000fe4000000000f */
[----:B-1----:R-:W-:-:S04]  /*deb0*/  IADD3 R8, P1, R4, R3, RZ ;  /* 0x0000000304087210 */ /* 0x002fc80007f3e0ff */
[----:B------:R-:W-:Y:S01]  /*dec0*/  LEA.HI.X.SX32 R9, R4, R2, 0x1, P1 ;  /* 0x0000000204097211 */ /* 0x000fe200008f0eff */
[----:B0-----:R-:W-:Y:S02]  /*ded0*/  IMAD R4, R216, 0x1d, RZ ;  /* 0x0000001dd8047824 */ /* 0x001fe400078e02ff */
[----:B------:R-:W0:Y:S01]  /*dee0*/  LDC R216, c[0x0][0x238] ;  /* 0x00008e00ffd87b82 */ /* 0x000e220000000800 */
[----:B------:R-:W-:Y:S01]  /*def0*/  PRMT R10, RZ, 0x7610, R10 ;  /* 0x00007610ff0a7816 */ /* 0x000fe2000000000a */
[----:B------:R1:W3:Y:S01]  /*df00*/  @P2 LDG.E.U8 R15, desc[UR32][R8.64] ;  /* 0x00000020080f2981 */ /* 0x0002e2000c1e1100 */
[----:B------:R-:W-:Y:S01]  /*df10*/  ISETP.GT.AND P1, PT, R0, 0x1d, PT ;  /* 0x0000001d0000780c */ /* 0x000fe20003f24270 */
[----:B-1----:R-:W-:Y:S02]  /*df20*/  @P0 IMAD.MOV.U32 R8, RZ, RZ, R3 ;  /* 0x000000ffff080224 */ /* 0x002fe400078e0003 */
[----:B------:R-:W-:Y:S01]  /*df30*/  @P0 IMAD.MOV.U32 R9, RZ, RZ, R2 ;  /* 0x000000ffff090224 */ /* 0x000fe200078e0002 */
[----:B------:R-:W-:-:S04]  /*df40*/  PRMT R14, RZ, 0x7610, R14 ;  /* 0x00007610ff0e7816 */ /* 0x000fc8000000000e */
[----:B------:R1:W3:Y:S02]  /*df50*/  @P0 LDG.E.U8 R10, desc[UR32][R8.64] ;  /* 0x00000020080a0981 */ /* 0x0002e4000c1e1100 */
[----:B-1----:R-:W-:-:S04]  /*df60*/  IADD3 R8, P0, R4, R3, RZ ;  /* 0x0000000304087210 */ /* 0x002fc80007f1e0ff */
[----:B------:R-:W-:Y:S01]  /*df70*/  LEA.HI.X.SX32 R9, R4, R2, 0x1, P0 ;  /* 0x0000000204097211 */ /* 0x000fe200000f0eff */
[----:B0-----:R-:W-:-:S04]  /*df80*/  IMAD R4, R216, 0x1e, RZ ;  /* 0x0000001ed8047824 */ /* 0x001fc800078e02ff */
[----:B------:R0:W3:Y:S01]  /*df90*/  @P1 LDG.E.U8 R14, desc[UR32][R8.64] ;  /* 0x00000020080e1981 */ /* 0x0000e2000c1e1100 */
[----:B------:R-:W-:Y:S02]  /*dfa0*/  ISETP.GT.AND P1, PT, R0, 0x1e, PT ;  /* 0x0000001e0000780c */ /* 0x000fe40003f24270 */
[----:B------:R-:W-:Y:S02]  /*dfb0*/  PRMT R13, RZ, 0x7610, R13 ;  /* 0x00007610ff0d7816 */ /* 0x000fe4000000000d */
[----:B0-----:R-:W-:-:S04]  /*dfc0*/  IADD3 R8, P0, R4, R3, RZ ;  /* 0x0000000304087210 */ /* 0x001fc80007f1e0ff */
[----:B------:R-:W-:Y:S01]  /*dfd0*/  LEA.HI.X.SX32 R9, R4, R2, 0x1, P0 ;  /* 0x0000000204097211 */ /* 0x000fe200000f0eff */
[----:B------:R-:W-:-:S04]  /*dfe0*/  IMAD R4, R217, 0x1f, RZ ;  /* 0x0000001fd9047824 */ /* 0x000fc800078e02ff */
[----:B------:R0:W3:Y:S01]  /*dff0*/  @P1 LDG.E.U8 R13, desc[UR32][R8.64] ;  /* 0x00000020080d1981 */ /* 0x0000e2000c1e1100 */
[----:B------:R-:W-:Y:S02]  /*e000*/  ISETP.GT.AND P1, PT, R0, 0x1f, PT ;  /* 0x0000001f0000780c */ /* 0x000fe40003f24270 */
[----:B------:R-:W-:Y:S02]  /*e010*/  PRMT R12, RZ, 0x7610, R12 ;  /* 0x00007610ff0c7816 */ /* 0x000fe4000000000c */
[----:B0-----:R-:W-:-:S04]  /*e020*/  IADD3 R8, P0, R4, R3, RZ ;  /* 0x0000000304087210 */ /* 0x001fc80007f1e0ff */
[----:B------:R-:W-:-:S05]  /*e030*/  LEA.HI.X.SX32 R9, R4, R2, 0x1, P0 ;  /* 0x0000000204097211 */ /* 0x000fca00000f0eff */
[----:B------:R0:W3:Y:S04]  /*e040*/  @P1 LDG.E.U8 R12, desc[UR32][R8.64] ;  /* 0x00000020080c1981 */ /* 0x0000e8000c1e1100 */
[----:B------:R-:W-:Y:S04]  /*e050*/  STL [R1+0xf54], R3 ;  /* 0x000f540301007387 */ /* 0x000fe80000100800 */
[----:B------:R1:W-:Y:S04]  /*e060*/  STL [R1+0xf48], R2 ;  /* 0x000f480201007387 */ /* 0x0003e80000100800 */
[----:B------:R-:W3:Y:S01]  /*e070*/  LDL R133, [R1+0x928] ;  /* 0x0009280001857983 */ /* 0x000ee20000100800 */
[----:B------:R-:W2:Y:S03]  /*e080*/  S2R R217, SR_TID.X ;  /* 0x0000000000d97919 */ /* 0x000ea60000002100 */
[----:B-1----:R-:W3:Y:S04]  /*e090*/  LDL R2, [R1+0x9b4] ;  /* 0x0009b40001027983 */ /* 0x002ee80000100800 */
[----:B------:R-:W3:Y:S04]  /*e0a0*/  LDL R137, [R1+0x918] ;  /* 0x0009180001897983 */ /* 0x000ee80000100800 */
[----:B------:R-:W3:Y:S04]  /*e0b0*/  LDL R136, [R1+0x914] ;  /* 0x0009140001887983 */ /* 0x000ee80000100800 */
[----:B------:R-:W3:Y:S01]  /*e0c0*/  LDL R135, [R1+0x908] ;  /* 0x0009080001877983 */ /* 0x000ee20000100800 */
[----:B--2---:R-:W-:Y:S01]  /*e0d0*/  SHF.R.S32.HI R3, RZ, 0x2, R217 ;  /* 0x00000002ff037819 */ /* 0x004fe200000114d9 */
[----:B------:R-:W-:-:S03]  /*e0e0*/  IMAD.SHL.U32 R4, R217, 0x20, RZ ;  /* 0x00000020d9047824 */ /* 0x000fc600078e00ff */
[----:B------:R-:W-:-:S04]  /*e0f0*/  SGXT R3, R3, 0x1 ;  /* 0x000000010303781a */ /* 0x000fc80000000200 */
[----:B------:R-:W-:-:S04]  /*e100*/  LOP3.LUT R3, R3, 0x90, RZ, 0xc0, !PT ;  /* 0x0000009003037812 */ /* 0x000fc800078ec0ff */
[----:B------:R-:W-:Y:S02]  /*e110*/  LOP3.LUT R3, R3, 0xf60, R4, 0xf8, !PT ;  /* 0x00000f6003037812 */ /* 0x000fe400078ef804 */
[----:B------:R-:W2:Y:S01]  /*e120*/  LDL.LU R4, [R1+0x924] ;  /* 0x0009240001047983 */ /* 0x000ea20000300800 */
[----:B------:R-:W-:Y:S02]  /*e130*/  LOP3.LUT R168, R168, 0xffff, RZ, 0xc0, !PT ;  /* 0x0000ffffa8a87812 */ /* 0x000fe400078ec0ff */
[----:B----4-:R-:W-:Y:S01]  /*e140*/  LOP3.LUT R167, R167, 0xffff, RZ, 0xc0, !PT ;  /* 0x0000ffffa7a77812 */ /* 0x010fe200078ec0ff */
[----:B------:R-:W4:Y:S01]  /*e150*/  LDL R134, [R1+0x8f8] ;  /* 0x0008f80001867983 */ /* 0x000f220000100800 */
[----:B---3--:R-:W-:Y:S02]  /*e160*/  LOP3.LUT R166, R166, 0xffff, RZ, 0xc0, !PT ;  /* 0x0000ffffa6a67812 */ /* 0x008fe400078ec0ff */
[----:B------:R-:W-:Y:S02]  /*e170*/  LOP3.LUT R165, R165, 0xffff, RZ, 0xc0, !PT ;  /* 0x0000ffffa5a57812 */ /* 0x000fe400078ec0ff */
[----:B------:R-:W-:-:S02]  /*e180*/  LOP3.LUT R164, R164, 0xffff, RZ, 0xc0, !PT ;  /* 0x0000ffffa4a47812 */ /* 0x000fc400078ec0ff */
[----:B------:R-:W-:Y:S02]  /*e190*/  LOP3.LUT R163, R163, 0xffff, RZ, 0xc0, !PT ;  /* 0x0000ffffa3a37812 */ /* 0x000fe400078ec0ff */
[----:B------:R-:W-:Y:S02]  /*e1a0*/  LOP3.LUT R162, R162, 0xffff, RZ, 0xc0, !PT ;  /* 0x0000ffffa2a27812 */ /* 0x000fe400078ec0ff */
[----:B------:R-:W-:Y:S02]  /*e1b0*/  LOP3.LUT R161, R161, 0xffff, RZ, 0xc0, !PT ;  /* 0x0000ffffa1a17812 */ /* 0x000fe400078ec0ff */
[----:B------:R-:W-:Y:S02]  /*e1c0*/  LOP3.LUT R160, R160, 0xffff, RZ, 0xc0, !PT ;  /* 0x0000ffffa0a07812 */ /* 0x000fe400078ec0ff */
[----:B------:R-:W-:Y:S02]  /*e1d0*/  LOP3.LUT R159, R159, 0xffff, RZ, 0xc0, !PT ;  /* 0x0000ffff9f9f7812 */ /* 0x000fe400078ec0ff */
[----:B------:R-:W-:-:S02]  /*e1e0*/  LOP3.LUT R158, R158, 0xffff, RZ, 0xc0, !PT ;  /* 0x0000ffff9e9e7812 */ /* 0x000fc400078ec0ff */
[----:B------:R-:W-:Y:S02]  /*e1f0*/  LOP3.LUT R157, R157, 0xffff, RZ, 0xc0, !PT ;  /* 0x0000ffff9d9d7812 */ /* 0x000fe400078ec0ff */
[----:B------:R-:W-:Y:S02]  /*e200*/  LOP3.LUT R156, R156, 0xffff, RZ, 0xc0, !PT ;  /* 0x0000ffff9c9c7812 */ /* 0x000fe400078ec0ff */
[----:B------:R-:W-:Y:S02]  /*e210*/  LOP3.LUT R11, R11, 0xffff, RZ, 0xc0, !PT ;  /* 0x0000ffff0b0b7812 */ /* 0x000fe400078ec0ff */
[----:B------:R-:W-:Y:S02]  /*e220*/  LOP3.LUT R169, R169, 0xffff, RZ, 0xc0, !PT ;  /* 0x0000ffffa9a97812 */ /* 0x000fe400078ec0ff */
[----:B------:R-:W-:Y:S02]  /*e230*/  PRMT R167, R168, 0x3340, R167 ;  /* 0x00003340a8a77816 */ /* 0x000fe400000000a7 */
[----:B------:R-:W-:-:S02]  /*e240*/  PRMT R165, R166, 0x3340, R165 ;  /* 0x00003340a6a57816 */ /* 0x000fc400000000a5 */
[----:B0-----:R-:W-:Y:S02]  /*e250*/  PRMT R9, R164, 0x3340, R163 ;  /* 0x00003340a4097816 */ /* 0x001fe400000000a3 */
[----:B------:R-:W-:Y:S02]  /*e260*/  PRMT R161, R162, 0x3340, R161 ;  /* 0x00003340a2a17816 */ /* 0x000fe400000000a1 */
[----:B------:R-:W-:Y:S02]  /*e270*/  PRMT R159, R160, 0x3340, R159 ;  /* 0x00003340a09f7816 */ /* 0x000fe4000000009f */
[----:B------:R-:W-:Y:S02]  /*e280*/  PRMT R157, R158, 0x3340, R157 ;  /* 0x000033409e9d7816 */ /* 0x000fe4000000009d */
[----:B------:R-:W-:Y:S02]  /*e290*/  PRMT R11, R156, 0x3340, R11 ;  /* 0x000033409c0b7816 */ /* 0x000fe4000000000b */
[----:B------:R-:W-:-:S02]  /*e2a0*/  PRMT R9, R165, 0x5410, R9 ;  /* 0x00005410a5097816 */ /* 0x000fc40000000009 */
[----:B------:R-:W-:Y:S02]  /*e2b0*/  PRMT R11, R157, 0x5410, R11 ;  /* 0x000054109d0b7816 */ /* 0x000fe4000000000b */
        /* <DEDUP_REMOVED lines=11> */
[----:B------:R-:W-:-:S04]  /*e370*/  LOP3.LUT R18, R18, 0xffff, RZ, 0xc0, !PT ;  /* 0x0000ffff12127812 */ /* 0x000fc800078ec0ff */
[----:B------:R-:W-:Y:S02]  /*e380*/  PRMT R18, R19, 0x3340, R18 ;  /* 0x0000334013127816 */ /* 0x000fe40000000012 */
[----:B------:R-:W-:Y:S02]  /*e390*/  LOP3.LUT R17, R17, 0xffff, RZ, 0xc0, !PT ;  /* 0x0000ffff11117812 */ /* 0x000fe400078ec0ff */
[----:B------:R-:W-:Y:S02]  /*e3a0*/  LOP3.LUT R16, R16, 0xffff, RZ, 0xc0, !PT ;  /* 0x0000ffff10107812 */ /* 0x000fe400078ec0ff */
[----:B------:R-:W-:Y:S02]  /*e3b0*/  LOP3.LUT R15, R15, 0xffff, RZ, 0xc0, !PT ;  /* 0x0000ffff0f0f7812 */ /* 0x000fe400078ec0ff */
[----:B------:R-:W-:-:S04]  /*e3c0*/  LOP3.LUT R10, R10, 0xffff, RZ, 0xc0, !PT ;  /* 0x0000ffff0a0a7812 */ /* 0x000fc800078ec0ff */
[----:B------:R-:W-:Y:S02]  /*e3d0*/  PRMT R8, R10, 0x3340, R169 ;  /* 0x000033400a087816 */ /* 0x000fe400000000a9 */
[----:B------:R-:W-:Y:S02]  /*e3e0*/  PRMT R10, R161, 0x5410, R159 ;  /* 0x00005410a10a7816 */ /* 0x000fe4000000009f */
[----:B------:R-:W-:Y:S01]  /*e3f0*/  PRMT R8, R8, 0x5410, R167 ;  /* 0x0000541008087816 */ /* 0x000fe200000000a7 */
[----:B------:R-:W-:Y:S01]  /*e400*/  BAR.SYNC.DEFER_BLOCKING 0x0 ;  /* 0x0000000000007b1d */ /* 0x000fe20000010000 */
[----:B------:R-:W-:-:S04]  /*e410*/  LOP3.LUT R14, R14, 0xffff, RZ, 0xc0, !PT ;  /* 0x0000ffff0e0e7812 */ /* 0x000fc800078ec0ff */
[----:B------:R-:W-:Y:S01]  /*e420*/  PRMT R14, R15, 0x3340, R14 ;  /* 0x000033400f0e7816 */ /* 0x000fe2000000000e */
[----:B------:R0:W-:Y:S01]  /*e430*/  STS.128 [R3+UR5+0x4000], R8 ;  /* 0x0040000803007988 */ /* 0x0001e20008000c05 */
[----:B------:R-:W-:Y:S02]  /*e440*/  LOP3.LUT R13, R13, 0xffff, RZ, 0xc0, !PT ;  /* 0x0000ffff0d0d7812 */ /* 0x000fe400078ec0ff */
[----:B0-----:R-:W-:Y:S01]  /*e450*/  PRMT R8, R153, 0x3340, R152 ;  /* 0x0000334099087816 */ /* 0x001fe20000000098 */
[----:B------:R-:W3:Y:S01]  /*e460*/  LDL R3, [R1+0x8f4] ;  /* 0x0008f40001037983 */ /* 0x000ee20000100800 */
[----:B------:R-:W-:Y:S02]  /*e470*/  PRMT R9, R21, 0x3340, R20 ;  /* 0x0000334015097816 */ /* 0x000fe40000000014 */
[----:B------:R-:W-:Y:S02]  /*e480*/  PRMT R10, R17, 0x3340, R16 ;  /* 0x00003340110a7816 */ /* 0x000fe40000000010 */
[----:B------:R-:W-:-:S04]  /*e490*/  LOP3.LUT R12, R12, 0xffff, RZ, 0xc0, !PT ;  /* 0x0000ffff0c0c7812 */ /* 0x000fc800078ec0ff */
[----:B------:R-:W-:Y:S02]  /*e4a0*/  PRMT R11, R13, 0x3340, R12 ;  /* 0x000033400d0b7816 */ /* 0x000fe4000000000c */
[----:B------:R-:W-:Y:S02]  /*e4b0*/  PRMT R8, R154, 0x5410, R8 ;  /* 0x000054109a087816 */ /* 0x000fe40000000008 */
[----:B------:R-:W-:Y:S02]  /*e4c0*/  PRMT R9, R22, 0x5410, R9 ;  /* 0x0000541016097816 */ /* 0x000fe40000000009 */
[----:B------:R-:W-:Y:S02]  /*e4d0*/  PRMT R10, R18, 0x5410, R10 ;  /* 0x00005410120a7816 */ /* 0x000fe4000000000a */
[----:B------:R-:W-:-:S05]  /*e4e0*/  PRMT R11, R14, 0x5410, R11 ;  /* 0x000054100e0b7816 */ /* 0x000fca000000000b */
[----:B------:R0:W-:Y:S04]  /*e4f0*/  STS.128 [R2+UR5+0x4000], R8 ;  /* 0x0040000802007988 */ /* 0x0001e80008000c05 */
[----:B0-----:R-:W4:Y:S01]  /*e500*/  LDL.LU R2, [R1+0x904] ;  /* 0x0009040001027983 */ /* 0x001f220000300800 */
[----:B------:R-:W-:Y:S02]  /*e510*/  IADD3 R8, P1, R5, R201, RZ ;  /* 0x000000c905087210 */ /* 0x000fe40007f3e0ff */
[----:B------:R-:W-:Y:S01]  /*e520*/  ISETP.GE.AND P0, PT, R6, R0, PT ;  /* 0x000000000600720c */ /* 0x000fe20003f06270 */
[----:B------:R0:W-:Y:S02]  /*e530*/  STL [R1+0xf44], R6 ;  /* 0x000f440601007387 */ /* 0x0001e40000100800 */
[----:B------:R-:W-:Y:S01]  /*e540*/  IMAD.X R9, R197, 0x1, R200, P1 ;  /* 0x00000001c5097824 */ /* 0x000fe200008e06c8 */
[----:B------:R-:W-:Y:S01]  /*e550*/  IADD3 R14, P1, R5, R133, RZ ;  /* 0x00000085050e7210 */ /* 0x000fe20007f3e0ff */
[----:B0-----:R-:W3:Y:S04]  /*e560*/  LDL.LU R6, [R1+0x91c] ;  /* 0x00091c0001067983 */ /* 0x001ee80000300800 */
[----:B------:R-:W3:Y:S04]  /*e570*/  LDL R133, [R1+0x8e8] ;  /* 0x0008e80001857983 */ /* 0x000ee80000100800 */
[----:B------:R-:W3:Y:S04]  /*e580*/  LDL R143, [R1+0x8e4] ;  /* 0x0008e400018f7983 */ /* 0x000ee80000100800 */
[----:B------:R-:W3:Y:S01]  /*e590*/  LDL R138, [R1+0x8d8] ;  /* 0x0008d800018a7983 */ /* 0x000ee20000100800 */
[----:B--2---:R-:W-:Y:S01]  /*e5a0*/  IMAD.X R15, R197, 0x1, R4, P1 ;  /* 0x00000001c50f7824 */ /* 0x004fe200008e0604 */
[----:B------:R-:W-:-:S02]  /*e5b0*/  IADD3 R12, P1, R5, R137, RZ ;  /* 0x00000089050c7210 */ /* 0x000fc40007f3e0ff */
[----:B------:R0:W-:Y:S04]  /*e5c0*/  STL [R1+0xf4c], R4 ;  /* 0x000f4c0401007387 */ /* 0x0001e80000100800 */
[----:B------:R-:W2:Y:S01]  /*e5d0*/  LDL R137, [R1+0x8d4] ;  /* 0x0008d40001897983 */ /* 0x000ea20000100800 */
[----:B------:R-:W-:-:S03]  /*e5e0*/  IMAD.X R13, R197, 0x1, R136, P1 ;  /* 0x00000001c50d7824 */ /* 0x000fc600008e0688 */
[----:B------:R-:W2:Y:S01]  /*e5f0*/  LDL R136, [R1+0x8c8] ;  /* 0x0008c80001887983 */ /* 0x000ea20000100800 */
[----:B------:R-:W-:-:S03]  /*e600*/  PRMT R198, RZ, 0x7610, R198 ;  /* 0x00007610ffc67816 */ /* 0x000fc600000000c6 */
[----:B------:R-:W2:Y:S04]  /*e610*/  LDL R142, [R1+0x8c4] ;  /* 0x0008c400018e7983 */ /* 0x000ea80000100800 */
[----:B------:R1:W2:Y:S04]  /*e620*/  @!P0 LDG.E.U8 R198, desc[UR32][R8.64] ;  /* 0x0000002008c68981 */ /* 0x0002a8000c1e1100 */
[----:B0-----:R-:W2:Y:S04]  /*e630*/  LDL.LU R4, [R1+0x8fc] ;  /* 0x0008fc0001047983 */ /* 0x001ea80000300800 */
[----:B------:R-:W2:Y:S01]  /*e640*/  LDL R141, [R1+0x8b4] ;  /* 0x0008b400018d7983 */ /* 0x000ea20000100800 */
[----:B-1----:R-:W-:-:S03]  /*e650*/  IADD3 R8, P1, R5, R135, RZ ;  /* 0x0000008705087210 */ /* 0x002fc60007f3e0ff */
[----:B------:R-:W2:Y:S01]  /*e660*/  LDL R135, [R1+0x8b8] ;  /* 0x0008b80001877983 */ /* 0x000ea20000100800 */
[----:B------:R-:W-:Y:S02]  /*e670*/  PRMT R19, RZ, 0x7610, R19 ;  /* 0x00007610ff137816 */ /* 0x000fe40000000013 */
[----:B------:R-:W-:Y:S01]  /*e680*/  PRMT R18, RZ, 0x7610, R18 ;  /* 0x00007610ff127816 */ /* 0x000fe20000000012 */
[----:B----4-:R-:W-:Y:S01]  /*e690*/  IMAD.X R9, R197, 0x1, R2, P1 ;  /* 0x00000001c5097824 */ /* 0x010fe200008e0602 */
[----:B------:R0:W-:Y:S04]  /*e6a0*/  STL [R1+0xf50], R2 ;  /* 0x000f500201007387 */ /* 0x0001e80000100800 */
[----:B------:R-:W4:Y:S04]  /*e6b0*/  LDL R140, [R1+0x8a8] ;  /* 0x0008a800018c7983 */ /* 0x000f280000100800 */
[----:B------:R1:W4:Y:S04]  /*e6c0*/  @!P0 LDG.E.U8 R19, desc[UR32][R8.64] ;  /* 0x0000002008138981 */ /* 0x000328000c1e1100 */
[----:B------:R-:W4:Y:S01]  /*e6d0*/  LDL R139, [R1+0x898] ;  /* 0x00089800018b7983 */ /* 0x000f220000100800 */
[----:B-1----:R-:W-:-:S03]  /*e6e0*/  IADD3 R8, P1, R5, R134, RZ ;  /* 0x0000008605087210 */ /* 0x002fc60007f3e0ff */
[----:B------:R-:W4:Y:S02]  /*e6f0*/  LDL R134, [R1+0x8a4] ;  /* 0x0008a40001867983 */ /* 0x000f240000100800 */
[----:B---3--:R-:W-:Y:S02]  /*e700*/  IMAD.X R9, R197, 0x1, R3, P1 ;  /* 0x00000001c5097824 */ /* 0x008fe400008e0603 */
[----:B------:R-:W3:Y:S04]  /*e710*/  LDL.LU R3, [R1+0x920] ;  /* 0x0009200001037983 */ /* 0x000ee80000300800 */
[----:B------:R1:W3:Y:S04]  /*e720*/  @!P0 LDG.E.U8 R18, desc[UR32][R8.64] ;  /* 0x0000002008128981 */ /* 0x0002e8000c1e1100 */
[----:B0-----:R-:W3:Y:S01]  /*e730*/  LDL.LU R2, [R1+0x8ec] ;  /* 0x0008ec0001027983 */ /* 0x001ee20000300800 */
[----:B------:R-:W-:-:S02]  /*e740*/  PRMT R17, RZ, 0x7610, R17 ;  /* 0x00007610ff117816 */ /* 0x000fc40000000011 */
[----:B------:R-:W-:Y:S01]  /*e750*/  PRMT R16, RZ, 0x7610, R16 ;  /* 0x00007610ff107816 */ /* 0x000fe20000000010 */
[----:B------:R-:W3:Y:S01]  /*e760*/  LDL R144, [R1+0x7d8] ;  /* 0x0007d80001907983 */ /* 0x000ee20000100800 */
[----:B-1----:R-:W-:-:S03]  /*e770*/  IADD3 R8, P1, R5, R133, RZ ;  /* 0x0000008505087210 */ /* 0x002fc60007f3e0ff */
[----:B------:R-:W3:Y:S02]  /*e780*/  LDL R133, [R1+0x894] ;  /* 0x0008940001857983 */ /* 0x000ee40000100800 */
[----:B------:R-:W-:Y:S02]  /*e790*/  IMAD.X R9, R197, 0x1, R143, P1 ;  /* 0x00000001c5097824 */ /* 0x000fe400008e068f */
[----:B------:R-:W3:Y:S04]  /*e7a0*/  LDL R143, [R1+0x888] ;  /* 0x00088800018f7983 */ /* 0x000ee80000100800 */
[----:B------:R0:W3:Y:S02]  /*e7b0*/  @!P0 LDG.E.U8 R17, desc[UR32][R8.64] ;  /* 0x0000002008118981 */ /* 0x0000e4000c1e1100 */
[----:B0-----:R-:W-:-:S02]  /*e7c0*/  IADD3 R8, P1, R5, R138, RZ ;  /* 0x0000008a05087210 */ /* 0x001fc40007f3e0ff */
[----:B------:R-:W3:Y:S03]  /*e7d0*/  LDL R138, [R1+0x884] ;  /* 0x00088400018a7983 */ /* 0x000ee60000100800 */
[----:B--2---:R-:W-:Y:S02]  /*e7e0*/  IMAD.X R9, R197, 0x1, R137, P1 ;  /* 0x00000001c5097824 */ /* 0x004fe400008e0689 */
[----:B------:R-:W2:Y:S01]  /*e7f0*/  LDL R137, [R1+0x878] ;  /* 0x0008780001897983 */ /* 0x000ea20000100800 */
[----:B------:R-:W-:-:S03]  /*e800*/  PRMT R21, RZ, 0x7610, R21 ;  /* 0x00007610ff157816 */ /* 0x000fc60000000015 */
[----:B------:R0:W2:Y:S04]  /*e810*/  @!P0 LDG.E.U8 R16, desc[UR32][R8.64] ;  /* 0x0000002008108981 */ /* 0x0000a8000c1e1100 */
[----:B------:R1:W2:Y:S01]  /*e820*/  @!P0 LDG.E.U8 R21, desc[UR32][R14.64] ;  /* 0x000000200e158981 */ /* 0x0002a2000c1e1100 */
[----:B0-----:R-:W-:-:S03]  /*e830*/  IADD3 R8, P1, R5, R136, RZ ;  /* 0x0000008805087210 */ /* 0x001fc60007f3e0ff */
[----:B------:R-:W2:Y:S01]  /*e840*/  LDL R136, [R1+0x874] ;  /* 0x0008740001887983 */ /* 0x000ea20000100800 */
[----:B-1----:R-:W-:Y:S01]  /*e850*/  PRMT R15, RZ, 0x7610, R15 ;  /* 0x00007610ff0f7816 */ /* 0x002fe2000000000f */
[----:B------:R-:W-:Y:S02]  /*e860*/  IMAD.X R9, R197, 0x1, R142, P1 ;  /* 0x00000001c5097824 */ /* 0x000fe400008e068e */
[----:B------:R-:W2:Y:S04]  /*e870*/  LDL R142, [R1+0x868] ;  /* 0x00086800018e7983 */ /* 0x000ea80000100800 */
[----:B------:R0:W2:Y:S01]  /*e880*/  @!P0 LDG.E.U8 R15, desc[UR32][R8.64] ;  /* 0x00000020080f8981 */ /* 0x0000a2000c1e1100 */
[----:B------:R-:W-:Y:S02]  /*e890*/  PRMT R14, RZ, 0x7610, R14 ;  /* 0x00007610ff0e7816 */ /* 0x000fe4000000000e */
[----:B0-----:R-:W-:-:S02]  /*e8a0*/  IADD3 R8, P1, R5, R135, RZ ;  /* 0x0000008705087210 */ /* 0x001fc40007f3e0ff */
[----:B------:R-:W2:Y:S03]  /*e8b0*/  LDL R135, [R1+0x864] ;  /* 0x0008640001877983 */ /* 0x000ea60000100800 */
[----:B------:R-:W-:Y:S02]  /*e8c0*/  IMAD.X R9, R197, 0x1, R141, P1 ;  /* 0x00000001c5097824 */ /* 0x000fe400008e068d */
[----:B------:R-:W2:Y:S01]  /*e8d0*/  LDL R141, [R1+0x858] ;  /* 0x00085800018d7983 */ /* 0x000ea20000100800 */
[----:B------:R-:W-:-:S03]  /*e8e0*/  PRMT R20, RZ, 0x7610, R20 ;  /* 0x00007610ff147816 */ /* 0x000fc60000000014 */
[----:B------:R-:W2:Y:S04]  /*e8f0*/  @!P0 LDG.E.U8 R14, desc[UR32][R8.64] ;  /* 0x00000020080e8981 */ /* 0x000ea8000c1e1100 */
[----:B------:R0:W2:Y:S02]  /*e900*/  @!P0 LDG.E.U8 R20, desc[UR32][R12.64] ;  /* 0x000000200c148981 */ /* 0x0000a4000c1e1100 */
[----:B0-----:R-:W-:Y:S02]  /*e910*/  PRMT R13, RZ, 0x7610, R13 ;  /* 0x00007610ff0d7816 */ /* 0x001fe4000000000d */
[----:B----4-:R-:W-:Y:S02]  /*e920*/  IADD3 R8, P1, R5, R140, RZ ;  /* 0x0000008c05087210 */ /* 0x010fe40007f3e0ff */
[----:B------:R-:W4:Y:S03]  /*e930*/  LDL R140, [R1+0x854] ;  /* 0x00085400018c7983 */ /* 0x000f260000100800 */
[----:B------:R-:W-:-:S02]  /*e940*/  IMAD.X R9, R197, 0x1, R134, P1 ;  /* 0x00000001c5097824 */ /* 0x000fc400008e0686 */
[----:B------:R-:W4:Y:S04]  /*e950*/  LDL R134, [R1+0x848] ;  /* 0x0008480001867983 */ /* 0x000f280000100800 */
[----:B------:R0:W4:Y:S02]  /*e960*/  @!P0 LDG.E.U8 R13, desc[UR32][R8.64] ;  /* 0x00000020080d8981 */ /* 0x000124000c1e1100 */
[----:B0-----:R-:W-:Y:S02]  /*e970*/  IADD3 R8, P1, R5, R139, RZ ;  /* 0x0000008b05087210 */ /* 0x001fe40007f3e0ff */
[----:B------:R-:W4:Y:S03]  /*e980*/  LDL R139, [R1+0x844] ;  /* 0x00084400018b7983 */ /* 0x000f260000100800 */
[----:B---3--:R-:W-:-:S02]  /*e990*/  IMAD.X R9, R197, 0x1, R133, P1 ;  /* 0x00000001c5097824 */ /* 0x008fc400008e0685 */
[----:B------:R-:W3:Y:S01]  /*e9a0*/  LDL R133, [R1+0x838] ;  /* 0x0008380001857983 */ /* 0x000ee20000100800 */
[----:B------:R-:W-:-:S06]  /*e9b0*/  PRMT R12, RZ, 0x7610, R12 ;  /* 0x00007610ff0c7816 */ /* 0x000fcc000000000c */
[----:B------:R0:W3:Y:S01]  /*e9c0*/  @!P0 LDG.E.U8 R12, desc[UR32][R8.64] ;  /* 0x00000020080c8981 */ /* 0x0000e2000c1e1100 */
[----:B------:R-:W-:Y:S02]  /*e9d0*/  PRMT R11, RZ, 0x7610, R11 ;  /* 0x00007610ff0b7816 */ /* 0x000fe4000000000b */
[----:B0-----:R-:W-:Y:S02]  /*e9e0*/  IADD3 R8, P1, R5, R143, RZ ;  /* 0x0000008f05087210 */ /* 0x001fe40007f3e0ff */
[----:B------:R-:W3:Y:S03]  /*e9f0*/  LDL R143, [R1+0x834] ;  /* 0x00083400018f7983 */ /* 0x000ee60000100800 */
[----:B------:R-:W-:Y:S02]  /*ea00*/  IMAD.X R9, R197, 0x1, R138, P1 ;  /* 0x00000001c5097824 */ /* 0x000fe400008e068a */
[----:B------:R-:W3:Y:S04]  /*ea10*/  LDL R138, [R1+0x828] ;  /* 0x00082800018a7983 */ /* 0x000ee80000100800 */
[----:B------:R2:W3:Y:S01]  /*ea20*/  @!P0 LDG.E.U8 R11, desc[UR32][R8.64] ;  /* 0x00000020080b8981 */ /* 0x0004e2000c1e1100 */
[----:B------:R-:W-:-:S02]  /*ea30*/  PRMT R10, RZ, 0x7610, R10 ;  /* 0x00007610ff0a7816 */ /* 0x000fc4000000000a */
[----:B--2---:R-:W-:Y:S02]  /*ea40*/  IADD3 R8, P1, R5, R137, RZ ;  /* 0x0000008905087210 */ /* 0x004fe40007f3e0ff */
[----:B------:R-:W2:Y:S03]  /*ea50*/  LDL R137, [R1+0x824] ;  /* 0x0008240001897983 */ /* 0x000ea60000100800 */
[----:B------:R-:W-:Y:S02]  /*ea60*/  IMAD.X R9, R197, 0x1, R136, P1 ;  /* 0x00000001c5097824 */ /* 0x000fe400008e0688 */
[----:B------:R-:W2:Y:S04]  /*ea70*/  LDL R136, [R1+0x818] ;  /* 0x0008180001887983 */ /* 0x000ea80000100800 */
[----:B------:R0:W2:Y:S01]  /*ea80*/  @!P0 LDG.E.U8 R10, desc[UR32][R8.64] ;  /* 0x00000020080a8981 */ /* 0x0000a2000c1e1100 */
[----:B------:R-:W-:-:S02]  /*ea90*/  PRMT R22, RZ, 0x7610, R22 ;  /* 0x00007610ff167816 */ /* 0x000fc40000000016 */
[----:B0-----:R-:W-:Y:S02]  /*eaa0*/  IADD3 R8, P1, R5, R142, RZ ;  /* 0x0000008e05087210 */ /* 0x001fe40007f3e0ff */
[----:B------:R-:W2:Y:S03]  /*eab0*/  LDL R142, [R1+0x814] ;  /* 0x00081400018e7983 */ /* 0x000ea60000100800 */
[----:B------:R-:W-:Y:S02]  /*eac0*/  IMAD.X R9, R197, 0x1, R135, P1 ;  /* 0x00000001c5097824 */ /* 0x000fe400008e0687 */
[----:B------:R-:W2:Y:S04]  /*ead0*/  LDL R135, [R1+0x808] ;  /* 0x0008080001877983 */ /* 0x000ea80000100800 */
[----:B------:R0:W2:Y:S01]  /*eae0*/  @!P0 LDG.E.U8 R22, desc[UR32][R8.64] ;  /* 0x0000002008168981 */ /* 0x0000a2000c1e1100 */
[----:B------:R-:W-:-:S02]  /*eaf0*/  PRMT R23, RZ, 0x7610, R23 ;  /* 0x00007610ff177816 */ /* 0x000fc40000000017 */
[----:B0-----:R-:W-:Y:S02]  /*eb00*/  IADD3 R8, P1, R5, R141, RZ ;  /* 0x0000008d05087210 */ /* 0x001fe40007f3e0ff */
[----:B------:R-:W2:Y:S01]  /*eb10*/  LDL R141, [R1+0x804] ;  /* 0x00080400018d7983 */ /* 0x000ea20000100800 */
[----:B------:R-:W-:Y:S02]  /*eb20*/  PRMT R152, RZ, 0x7610, R152 ;  /* 0x00007610ff987816 */ /* 0x000fe40000000098 */
[----:B----4-:R-:W-:Y:S02]  /*eb30*/  IMAD.X R9, R197, 0x1, R140, P1 ;  /* 0x00000001c5097824 */ /* 0x010fe400008e068c */
[----:B------:R-:W4:Y:S04]  /*eb40*/  LDL R140, [R1+0x7f8] ;  /* 0x0007f800018c7983 */ /* 0x000f280000100800 */
[----:B------:R0:W4:Y:S02]  /*eb50*/  @!P0 LDG.E.U8 R23, desc[UR32][R8.64] ;  /* 0x0000002008178981 */ /* 0x000124000c1e1100 */
[----:B0-----:R-:W-:-:S02]  /*eb60*/  IADD3 R8, P1, R5, R134, RZ ;  /* 0x0000008605087210 */ /* 0x001fc40007f3e0ff */
[----:B------:R-:W4:Y:S03]  /*eb70*/  LDL R134, [R1+0x7f4] ;  /* 0x0007f40001867983 */ /* 0x000f260000100800 */
[----:B------:R-:W-:Y:S02]  /*eb80*/  IMAD.X R9, R197, 0x1, R139, P1 ;  /* 0x00000001c5097824 */ /* 0x000fe400008e068b */
[----:B------:R-:W4:Y:S04]  /*eb90*/  LDL R139, [R1+0x7e8] ;  /* 0x0007e800018b7983 */ /* 0x000f280000100800 */
[----:B------:R3:W4:Y:S02]  /*eba0*/  @!P0 LDG.E.U8 R152, desc[UR32][R8.64] ;  /* 0x0000002008988981 */ /* 0x000724000c1e1100 */
[----:B---3--:R-:W-:-:S02]  /*ebb0*/  IADD3 R8, P1, R5, R133, RZ ;  /* 0x0000008505087210 */ /* 0x008fc40007f3e0ff */
[----:B------:R-:W3:Y:S01]  /*ebc0*/  LDL R133, [R1+0x7e4] ;  /* 0x0007e40001857983 */ /* 0x000ee20000100800 */
[----:B------:R-:W-:Y:S02]  /*ebd0*/  PRMT R154, RZ, 0x7610, R154 ;  /* 0x00007610ff9a7816 */ /* 0x000fe4000000009a */
[----:B------:R-:W-:Y:S01]  /*ebe0*/  IMAD.X R9, R197, 0x1, R143, P1 ;  /* 0x00000001c5097824 */ /* 0x000fe200008e068f */
[----:B------:R-:W-:Y:S01]  /*ebf0*/  PRMT R156, RZ, 0x7610, R156 ;  /* 0x00007610ff9c7816 */ /* 0x000fe2000000009c */
[----:B------:R-:W3:Y:S04]  /*ec00*/  LDL R143, [R1+0x7b8] ;  /* 0x0007b800018f7983 */ /* 0x000ee80000100800 */
[----:B------:R0:W3:Y:S02]  /*ec10*/  @!P0 LDG.E.U8 R154, desc[UR32][R8.64] ;  /* 0x00000020089a8981 */ /* 0x0000e4000c1e1100 */
[----:B0-----:R-:W-:-:S02]  /*ec20*/  IADD3 R8, P1, R5, R138, RZ ;  /* 0x0000008a05087210 */ /* 0x001fc40007f3e0ff */
[----:B------:R-:W3:Y:S03]  /*ec30*/  LDL R138, [R1+0x7d4] ;  /* 0x0007d400018a7983 */ /* 0x000ee60000100800 */
[----:B--2---:R-:W-:Y:S02]  /*ec40*/  IMAD.X R9, R197, 0x1, R137, P1 ;  /* 0x00000001c5097824 */ /* 0x004fe400008e0689 */
[----:B------:R-:W2:Y:S04]  /*ec50*/  LDL R137, [R1+0x7c8] ;  /* 0x0007c80001897983 */ /* 0x000ea80000100800 */
[----:B------:R0:W2:Y:S01]  /*ec60*/  @!P0 LDG.E.U8 R156, desc[UR32][R8.64] ;  /* 0x00000020089c8981 */ /* 0x0000a2000c1e1100 */
[----:B------:R-:W-:-:S02]  /*ec70*/  PRMT R158, RZ, 0x7610, R158 ;  /* 0x00007610ff9e7816 */ /* 0x000fc4000000009e */
[----:B0-----:R-:W-:Y:S02]  /*ec80*/  IADD3 R8, P1, R5, R136, RZ ;  /* 0x0000008805087210 */ /* 0x001fe40007f3e0ff */
[----:B------:R-:W2:Y:S03]  /*ec90*/  LDL R136, [R1+0x7c4] ;  /* 0x0007c40001887983 */ /* 0x000ea60000100800 */
[----:B------:R-:W-:Y:S01]  /*eca0*/  IMAD.X R9, R197, 0x1, R142, P1 ;  /* 0x00000001c5097824 */ /* 0x000fe200008e068e */
[----:B------:R-:W-:Y:S01]  /*ecb0*/  PRMT R160, RZ, 0x7610, R160 ;  /* 0x00007610ffa07816 */ /* 0x000fe200000000a0 */
[----:B------:R-:W2:Y:S04]  /*ecc0*/  LDL R142, [R1+0x7a8] ;  /* 0x0007a800018e7983 */ /* 0x000ea80000100800 */
[----:B------:R0:W2:Y:S02]  /*ecd0*/  @!P0 LDG.E.U8 R158, desc[UR32][R8.64] ;  /* 0x00000020089e8981 */ /* 0x0000a4000c1e1100 */
[----:B0-----:R-:W-:-:S02]  /*ece0*/  IADD3 R8, P1, R5, R135, RZ ;  /* 0x0000008705087210 */ /* 0x001fc40007f3e0ff */
[----:B------:R-:W2:Y:S03]  /*ecf0*/  LDL R135, [R1+0x7b4] ;  /* 0x0007b40001877983 */ /* 0x000ea60000100800 */
[----:B------:R-:W-:Y:S02]  /*ed00*/  IMAD.X R9, R197, 0x1, R141, P1 ;  /* 0x00000001c5097824 */ /* 0x000fe400008e068d */
[----:B------:R-:W2:Y:S04]  /*ed10*/  LDL R141, [R1+0x7a4] ;  /* 0x0007a400018d7983 */ /* 0x000ea80000100800 */
[----:B------:R4:W2:Y:S01]  /*ed20*/  @!P0 LDG.E.U8 R160, desc[UR32][R8.64] ;  /* 0x0000002008a08981 */ /* 0x0008a2000c1e1100 */
[----:B------:R-:W-:-:S02]  /*ed30*/  PRMT R162, RZ, 0x7610, R162 ;  /* 0x00007610ffa27816 */ /* 0x000fc400000000a2 */
[----:B----4-:R-:W-:Y:S02]  /*ed40*/  IADD3 R8, P1, R5, R140, RZ ;  /* 0x0000008c05087210 */ /* 0x010fe40007f3e0ff */
[----:B------:R-:W4:Y:S03]  /*ed50*/  LDL R140, [R1+0x794] ;  /* 0x00079400018c7983 */ /* 0x000f260000100800 */
[----:B------:R-:W-:Y:S02]  /*ed60*/  IMAD.X R9, R197, 0x1, R134, P1 ;  /* 0x00000001c5097824 */ /* 0x000fe400008e0686 */
[----:B------:R-:W4:Y:S04]  /*ed70*/  LDL R134, [R1+0x798] ;  /* 0x0007980001867983 */ /* 0x000f280000100800 */
[----:B------:R0:W4:Y:S02]  /*ed80*/  @!P0 LDG.E.U8 R162, desc[UR32][R8.64] ;  /* 0x0000002008a28981 */ /* 0x000124000c1e1100 */
[----:B0-----:R-:W-:-:S02]  /*ed90*/  IADD3 R8, P1, R5, R139, RZ ;  /* 0x0000008b05087210 */ /* 0x001fc40007f3e0ff */
[----:B------:R-:W4:Y:S03]  /*eda0*/  LDL R139, [R1+0x788] ;  /* 0x00078800018b7983 */ /* 0x000f260000100800 */
[----:B---3--:R-:W-:Y:S02]  /*edb0*/  IMAD.X R9, R197, 0x1, R133, P1 ;  /* 0x00000001c5097824 */ /* 0x008fe400008e0685 */
[----:B------:R-:W3:Y:S01]  /*edc0*/  LDL R133, [R1+0x784] ;  /* 0x0007840001857983 */ /* 0x000ee20000100800 */
[----:B------:R-:W-:-:S06]  /*edd0*/  PRMT R164, RZ, 0x7610, R164 ;  /* 0x00007610ffa47816 */ /* 0x000fcc00000000a4 */
[----:B------:R0:W3:Y:S01]  /*ede0*/  @!P0 LDG.E.U8 R164, desc[UR32][R8.64] ;  /* 0x0000002008a48981 */ /* 0x0000e2000c1e1100 */
[----:B------:R-:W-:Y:S02]  /*edf0*/  PRMT R166, RZ, 0x7610, R166 ;  /* 0x00007610ffa67816 */ /* 0x000fe400000000a6 */
[----:B0-----:R-:W-:Y:S02]  /*ee00*/  IADD3 R8, P1, R5, R144, RZ ;  /* 0x0000009005087210 */ /* 0x001fe40007f3e0ff */
[----:B------:R-:W-:Y:S01]  /*ee10*/  PRMT R168, RZ, 0x7610, R168 ;  /* 0x00007610ffa87816 */ /* 0x000fe200000000a8 */
[----:B------:R-:W3:Y:S02]  /*ee20*/  LDL R144, [R1+0x708] ;  /* 0x0007080001907983 */ /* 0x000ee40000100800 */
[----:B------:R-:W-:Y:S02]  /*ee30*/  IMAD.X R9, R197, 0x1, R138, P1 ;  /* 0x00000001c5097824 */ /* 0x000fe400008e068a */
[----:B------:R-:W3:Y:S04]  /*ee40*/  LDL R138, [R1+0x778] ;  /* 0x00077800018a7983 */ /* 0x000ee80000100800 */
[----:B------:R2:W3:Y:S02]  /*ee50*/  @!P0 LDG.E.U8 R166, desc[UR32][R8.64] ;  /* 0x0000002008a68981 */ /* 0x0004e4000c1e1100 */
[----:B--2---:R-:W-:-:S02]  /*ee60*/  IADD3 R8, P1, R5, R137, RZ ;  /* 0x0000008905087210 */ /* 0x004fc40007f3e0ff */
        /* <DEDUP_REMOVED lines=23> */
[----:B------:R-:W-:Y:S01]  /*efe0*/  PRMT R186, RZ, 0x7610, R186 ;  /* 0x00007610ffba7816 */ /* 0x000fe200000000ba */
[----:B------:R-:W4:Y:S02]  /*eff0*/  LDL R139, [R1+0x728] ;  /* 0x00072800018b7983 */ /* 0x000f240000100800 */
[----:B---3--:R-:W-:Y:S02]  /*f000*/  IMAD.X R9, R197, 0x1, R133, P1 ;  /* 0x00000001c5097824 */ /* 0x008fe400008e0685 */
[----:B------:R-:W3:Y:S04]  /*f010*/  LDL R133, [R1+0x734] ;  /* 0x0007340001857983 */ /* 0x000ee80000100800 */
[----:B------:R0:W3:Y:S01]  /*f020*/  @!P0 LDG.E.U8 R186, desc[UR32][R8.64] ;  /* 0x0000002008ba8981 */ /* 0x0000e2000c1e1100 */
[----:B------:R-:W-:-:S02]  /*f030*/  PRMT R185, RZ, 0x7610, R185 ;  /* 0x00007610ffb97816 */ /* 0x000fc400000000b9 */
[----:B------:R-:W-:Y:S02]  /*f040*/  PRMT R184, RZ, 0x7610, R184 ;  /* 0x00007610ffb87816 */ /* 0x000fe400000000b8 */
[----:B0-----:R-:W-:Y:S02]  /*f050*/  IADD3 R8, P1, R5, R138, RZ ;  /* 0x0000008a05087210 */ /* 0x001fe40007f3e0ff */
[----:B------:R-:W3:Y:S03]  /*f060*/  LDL R138, [R1+0x724] ;  /* 0x00072400018a7983 */ /* 0x000ee60000100800 */
[----:B--2---:R-:W-:Y:S02]  /*f070*/  IMAD.X R9, R197, 0x1, R137, P1 ;  /* 0x00000001c5097824 */ /* 0x004fe400008e0689 */
[----:B------:R-:W2:Y:S04]  /*f080*/  LDL R137, [R1+0x718] ;  /* 0x0007180001897983 */ /* 0x000ea80000100800 */
[----:B------:R0:W2:Y:S02]  /*f090*/  @!P0 LDG.E.U8 R185, desc[UR32][R8.64] ;  /* 0x0000002008b98981 */ /* 0x0000a4000c1e1100 */
[----:B0-----:R-:W-:-:S02]  /*f0a0*/  IADD3 R8, P1, R5, R136, RZ ;  /* 0x0000008805087210 */ /* 0x001fc40007f3e0ff */
[----:B------:R-:W2:Y:S03]  /*f0b0*/  LDL R136, [R1+0x714] ;  /* 0x0007140001887983 */ /* 0x000ea60000100800 */
[----:B------:R-:W-:Y:S02]  /*f0c0*/  IMAD.X R9, R197, 0x1, R143, P1 ;  /* 0x00000001c5097824 */ /* 0x000fe400008e068f */
[----:B------:R-:W2:Y:S04]  /*f0d0*/  LDL R143, [R1+0x6f8] ;  /* 0x0006f800018f7983 */ /* 0x000ea80000100800 */
[----:B------:R0:W2:Y:S02]  /*f0e0*/  @!P0 LDG.E.U8 R184, desc[UR32][R8.64] ;  /* 0x0000002008b88981 */ /* 0x0000a4000c1e1100 */
[----:B0-----:R-:W-:-:S02]  /*f0f0*/  IADD3 R8, P1, R5, R135, RZ ;  /* 0x0000008705087210 */ /* 0x001fc40007f3e0ff */
[----:B------:R-:W2:Y:S01]  /*f100*/  LDL R135, [R1+0x704] ;  /* 0x0007040001877983 */ /* 0x000ea20000100800 */
[----:B------:R-:W-:Y:S02]  /*f110*/  PRMT R183, RZ, 0x7610, R183 ;  /* 0x00007610ffb77816 */ /* 0x000fe400000000b7 */
[----:B------:R-:W-:Y:S02]  /*f120*/  IMAD.X R9, R197, 0x1, R142, P1 ;  /* 0x00000001c5097824 */ /* 0x000fe400008e068e */
[----:B------:R-:W2:Y:S04]  /*f130*/  LDL R142, [R1+0x6f4] ;  /* 0x0006f400018e7983 */ /* 0x000ea80000100800 */
[----:B------:R0:W2:Y:S01]  /*f140*/  @!P0 LDG.E.U8 R183, desc[UR32][R8.64] ;  /* 0x0000002008b78981 */ /* 0x0000a2000c1e1100 */
[----:B------:R-:W-:-:S02]  /*f150*/  PRMT R182, RZ, 0x7610, R182 ;  /* 0x00007610ffb67816 */ /* 0x000fc400000000b6 */
[----:B0-----:R-:W-:Y:S02]  /*f160*/  IADD3 R8, P1, R5, R141, RZ ;  /* 0x0000008d05087210 */ /* 0x001fe40007f3e0ff */
[----:B------:R-:W2:Y:S03]  /*f170*/  LDL R141, [R1+0x6e8] ;  /* 0x0006e800018d7983 */ /* 0x000ea60000100800 */
[----:B----4-:R-:W-:Y:S02]  /*f180*/  IMAD.X R9, R197, 0x1, R134, P1 ;  /* 0x00000001c5097824 */ /* 0x010fe400008e0686 */
        /* <DEDUP_REMOVED lines=12> */
[----:B------:R-:W-:Y:S01]  /*f250*/  IMAD.X R9, R197, 0x1, R138, P1 ;  /* 0x00000001c5097824 */ /* 0x000fe200008e068a */
[----:B------:R-:W-:Y:S01]  /*f260*/  PRMT R178, RZ, 0x7610, R178 ;  /* 0x00007610ffb27816 */ /* 0x000fe200000000b2 */
[----:B------:R-:W3:Y:S04]  /*f270*/  LDL R138, [R1+0x6c4] ;  /* 0x0006c400018a7983 */ /* 0x000ee80000100800 */
[----:B------:R2:W3:Y:S02]  /*f280*/  @!P0 LDG.E.U8 R180, desc[UR32][R8.64] ;  /* 0x0000002008b48981 */ /* 0x0004e4000c1e1100 */
[----:B--2---:R-:W-:-:S02]  /*f290*/  IADD3 R8, P1, R5, R137, RZ ;  /* 0x0000008905087210 */ /* 0x004fc40007f3e0ff */
[----:B------:R-:W-:Y:S01]  /*f2a0*/  PRMT R177, RZ, 0x7610, R177 ;  /* 0x00007610ffb17816 */ /* 0x000fe200000000b1 */
[----:B------:R-:W2:Y:S02]  /*f2b0*/  LDL R137, [R1+0x6b8] ;  /* 0x0006b80001897983 */ /* 0x000ea40000100800 */
[----:B------:R-:W-:Y:S02]  /*f2c0*/  IMAD.X R9, R197, 0x1, R136, P1 ;  /* 0x00000001c5097824 */ /* 0x000fe400008e0688 */
[----:B------:R-:W2:Y:S04]  /*f2d0*/  LDL R136, [R1+0x6b4] ;  /* 0x0006b40001887983 */ /* 0x000ea80000100800 */
[----:B------:R0:W2:Y:S02]  /*f2e0*/  @!P0 LDG.E.U8 R179, desc[UR32][R8.64] ;  /* 0x0000002008b38981 */ /* 0x0000a4000c1e1100 */
[----:B0-----:R-:W-:-:S05]  /*f2f0*/  IADD3 R8, P1, R5, R144, RZ ;  /* 0x0000009005087210 */ /* 0x001fca0007f3e0ff */
[----:B------:R-:W-:Y:S01]  /*f300*/  IMAD.X R9, R197, 0x1, R135, P1 ;  /* 0x00000001c5097824 */ /* 0x000fe200008e0687 */
[----:B------:R-:W-:Y:S01]  /*f310*/  PRMT R176, RZ, 0x7610, R176 ;  /* 0x00007610ffb07816 */ /* 0x000fe200000000b0 */
[----:B------:R-:W2:Y:S04]  /*f320*/  LDL R135, [R1+0x6a4] ;  /* 0x0006a40001877983 */ /* 0x000ea80000100800 */
[----:B------:R0:W2:Y:S02]  /*f330*/  @!P0 LDG.E.U8 R178, desc[UR32][R8.64] ;  /* 0x0000002008b28981 */ /* 0x0000a4000c1e1100 */
[----:B0-----:R-:W-:-:S05]  /*f340*/  IADD3 R8, P1, R5, R143, RZ ;  /* 0x0000008f05087210 */ /* 0x001fca0007f3e0ff */
[----:B------:R-:W-:-:S05]  /*f350*/  IMAD.X R9, R197, 0x1, R142, P1 ;  /* 0x00000001c5097824 */ /* 0x000fca00008e068e */
[----:B------:R0:W2:Y:S02]  /*f360*/  @!P0 LDG.E.U8 R177, desc[UR32][R8.64] ;  /* 0x0000002008b18981 */ /* 0x0000a4000c1e1100 */
[----:B0-----:R-:W-:-:S05]  /*f370*/  IADD3 R8, P1, R5, R141, RZ ;  /* 0x0000008d05087210 */ /* 0x001fca0007f3e0ff */
[----:B----4-:R-:W-:Y:S02]  /*f380*/  IMAD.X R9, R197, 0x1, R134, P1 ;  /* 0x00000001c5097824 */ /* 0x010fe400008e0686 */
[----:B------:R-:W4:Y:S04]  /*f390*/  LDL R134, [R1+0x694] ;  /* 0x0006940001867983 */ /* 0x000f280000100800 */
[----:B------:R-:W4:Y:S04]  /*f3a0*/  LDL.LU R150, [R1+0x6a8] ;  /* 0x0006a80001967983 */ /* 0x000f280000300800 */
[----:B------:R0:W4:Y:S02]  /*f3b0*/  @!P0 LDG.E.U8 R176, desc[UR32][R8.64] ;  /* 0x0000002008b08981 */ /* 0x000124000c1e1100 */
[----:B0-----:R-:W-:-:S05]  /*f3c0*/  IADD3 R8, P1, R5, R140, RZ ;  /* 0x0000008c05087210 */ /* 0x001fca0007f3e0ff */
[----:B---3--:R-:W-:Y:S02]  /*f3d0*/  IMAD.X R9, R197, 0x1, R133, P1 ;  /* 0x00000001c5097824 */ /* 0x008fe400008e0685 */
[----:B------:R-:W3:Y:S04]  /*f3e0*/  LDL R133, [R1+0x684] ;  /* 0x0006840001857983 */ /* 0x000ee80000100800 */
[----:B------:R-:W3:Y:S04]  /*f3f0*/  LDL.LU R147, [R1+0x698] ;  /* 0x0006980001937983 */ /* 0x000ee80000300800 */
[----:B------:R-:W3:Y:S01]  /*f400*/  LDL.LU R143, [R1+0x688] ;  /* 0x00068800018f7983 */ /* 0x000ee20000300800 */
[----:B------:R-:W-:-:S02]  /*f410*/  PRMT R175, RZ, 0x7610, R175 ;  /* 0x00007610ffaf7816 */ /* 0x000fc400000000af */
[----:B------:R-:W-:Y:S01]  /*f420*/  PRMT R173, RZ, 0x7610, R173 ;  /* 0x00007610ffad7816 */ /* 0x000fe200000000ad */
[----:B------:R-:W3:Y:S04]  /*f430*/  LDL.LU R151, [R1+0x674] ;  /* 0x0006740001977983 */ /* 0x000ee80000300800 */
[----:B------:R0:W3:Y:S01]  /*f440*/  @!P0 LDG.E.U8 R175, desc[UR32][R8.64] ;  /* 0x0000002008af8981 */ /* 0x0000e2000c1e1100 */
[----:B------:R-:W-:Y:S02]  /*f450*/  PRMT R171, RZ, 0x7610, R171 ;  /* 0x00007610ffab7816 */ /* 0x000fe400000000ab */
[----:B------:R-:W-:Y:S01]  /*f460*/  PRMT R169, RZ, 0x7610, R169 ;  /* 0x00007610ffa97816 */ /* 0x000fe200000000a9 */
[----:B------:R-:W3:Y:S01]  /*f470*/  LDL.LU R140, [R1+0x678] ;  /* 0x00067800018c7983 */ /* 0x000ee20000300800 */
[----:B------:R-:W-:-:S03]  /*f480*/  PRMT R167, RZ, 0x7610, R167 ;  /* 0x00007610ffa77816 */ /* 0x000fc600000000a7 */
[----:B------:R-:W3:Y:S01]  /*f490*/  LDL.LU R148, [R1+0x664] ;  /* 0x0006640001947983 */ /* 0x000ee20000300800 */
[----:B0-----:R-:W-:-:S05]  /*f4a0*/  IADD3 R8, P1, R5, R139, RZ ;  /* 0x0000008b05087210 */ /* 0x001fca0007f3e0ff */
[----:B------:R-:W-:-:S05]  /*f4b0*/  IMAD.X R9, R197, 0x1, R138, P1 ;  /* 0x00000001c5097824 */ /* 0x000fca00008e068a */
[----:B------:R2:W3:Y:S02]  /*f4c0*/  @!P0 LDG.E.U8 R173, desc[UR32][R8.64] ;  /* 0x0000002008ad8981 */ /* 0x0004e4000c1e1100 */
[----:B--2---:R-:W-:-:S05]  /*f4d0*/  IADD3 R8, P1, R5, R137, RZ ;  /* 0x0000008905087210 */ /* 0x004fca0007f3e0ff */
[----:B------:R-:W-:Y:S02]  /*f4e0*/  IMAD.X R9, R197, 0x1, R136, P1 ;  /* 0x00000001c5097824 */ /* 0x000fe400008e0688 */
[----:B------:R-:W2:Y:S04]  /*f4f0*/  LDL.LU R136, [R1+0x668] ;  /* 0x0006680001887983 */ /* 0x000ea80000300800 */
[----:B------:R4:W2:Y:S04]  /*f500*/  @!P0 LDG.E.U8 R171, desc[UR32][R8.64] ;  /* 0x0000002008ab8981 */ /* 0x0008a8000c1e1100 */
[----:B------:R-:W2:Y:S04]  /*f510*/  LDL.LU R144, [R1+0x654] ;  /* 0x0006540001907983 */ /* 0x000ea80000300800 */
[----:B------:R-:W2:Y:S04]  /*f520*/  LDL R146, [R1+0x910] ;  /* 0x0009100001927983 */ /* 0x000ea80000100800 */
[----:B------:R-:W2:Y:S04]  /*f530*/  LDL R145, [R1+0x90c] ;  /* 0x00090c0001917983 */ /* 0x000ea80000100800 */
[----:B------:R-:W2:Y:S04]  /*f540*/  LDL R139, [R1+0x8f0] ;  /* 0x0008f000018b7983 */ /* 0x000ea80000100800 */
[----:B------:R-:W2:Y:S04]  /*f550*/  LDL R138, [R1+0x8e0] ;  /* 0x0008e000018a7983 */ /* 0x000ea80000100800 */
[----:B------:R-:W2:Y:S01]  /*f560*/  LDL R142, [R1+0x8d0] ;  /* 0x0008d000018e7983 */ /* 0x000ea20000100800 */
[----:B----4-:R-:W-:-:S05]  /*f570*/  IADD3 R8, P1, R5, R150, RZ ;  /* 0x0000009605087210 */ /* 0x010fca0007f3e0ff */
[----:B------:R-:W-:Y:S02]  /*f580*/  IMAD.X R9, R197, 0x1, R135, P1 ;  /* 0x00000001c5097824 */ /* 0x000fe400008e0687 */
[----:B------:R-:W4:Y:S04]  /*f590*/  LDL R135, [R1+0x900] ;  /* 0x0009000001877983 */ /* 0x000f280000100800 */
[----:B------:R3:W4:Y:S04]  /*f5a0*/  @!P0 LDG.E.U8 R169, desc[UR32][R8.64] ;  /* 0x0000002008a98981 */ /* 0x000728000c1e1100 */
[----:B------:R-:W4:Y:S04]  /*f5b0*/  LDL.LU R217, [R1+0x608] ;  /* 0x0006080001d97983 */ /* 0x000f280000300800 */
[----:B------:R-:W4:Y:S04]  /*f5c0*/  LDL.LU R216, [R1+0x618] ;  /* 0x0006180001d87983 */ /* 0x000f280000300800 */
[----:B------:R-:W4:Y:S04]  /*f5d0*/  LDL.LU R213, [R1+0x628] ;  /* 0x0006280001d57983 */ /* 0x000f280000300800 */
[----:B------:R-:W4:Y:S04]  /*f5e0*/  LDL.LU R212, [R1+0x638] ;  /* 0x0006380001d47983 */ /* 0x000f280000300800 */
[----:B------:R-:W4:Y:S01]  /*f5f0*/  LDL.LU R208, [R1+0x604] ;  /* 0x0006040001d07983 */ /* 0x000f220000300800 */
[----:B---3--:R-:W-:-:S03]  /*f600*/  IADD3 R8, P1, R5, R147, RZ ;  /* 0x0000009305087210 */ /* 0x008fc60007f3e0ff */
[----:B------:R-:W3:Y:S02]  /*f610*/  LDL.LU R205, [R1+0x648] ;  /* 0x0006480001cd7983 */ /* 0x000ee40000300800 */
[----:B------:R-:W-:Y:S02]  /*f620*/  IMAD.X R9, R197, 0x1, R134, P1 ;  /* 0x00000001c5097824 */ /* 0x000fe400008e0686 */
[----:B------:R-:W4:Y:S04]  /*f630*/  LDL.LU R204, [R1+0x614] ;  /* 0x0006140001cc7983 */ /* 0x000f280000300800 */
[----:B------:R0:W4:Y:S02]  /*f640*/  @!P0 LDG.E.U8 R167, desc[UR32][R8.64] ;  /* 0x0000002008a78981 */ /* 0x000124000c1e1100 */
[----:B0-----:R-:W-:-:S05]  /*f650*/  IADD3 R8, P1, R5, R143, RZ ;  /* 0x0000008f05087210 */ /* 0x001fca0007f3e0ff */
[----:B------:R-:W-:Y:S02]  /*f660*/  IMAD.X R9, R197, 0x1, R133, P1 ;  /* 0x00000001c5097824 */ /* 0x000fe400008e0685 */
[----:B------:R-:W3:Y:S04]  /*f670*/  LDL.LU R133, [R1+0x658] ;  /* 0x0006580001857983 */ /* 0x000ee80000300800 */
[----:B------:R-:W4:Y:S04]  /*f680*/  LDL.LU R134, [R1+0x624] ;  /* 0x0006240001867983 */ /* 0x000f280000300800 */
[----:B------:R-:W4:Y:S04]  /*f690*/  LDL.LU R137, [R1+0x634] ;  /* 0x0006340001897983 */ /* 0x000f280000300800 */
[----:B------:R-:W4:Y:S01]  /*f6a0*/  LDL.LU R141, [R1+0x644] ;  /* 0x00064400018d7983 */ /* 0x000f220000300800 */
[----:B------:R-:W-:-:S06]  /*f6b0*/  PRMT R165, RZ, 0x7610, R165 ;  /* 0x00007610ffa57816 */ /* 0x000fcc00000000a5 */
[----:B------:R0:W4:Y:S01]  /*f6c0*/  @!P0 LDG.E.U8 R165, desc[UR32][R8.64] ;  /* 0x0000002008a58981 */ /* 0x000122000c1e1100 */
[----:B------:R-:W-:Y:S02]  /*f6d0*/  PRMT R163, RZ, 0x7610, R163 ;  /* 0x00007610ffa37816 */ /* 0x000fe400000000a3 */
[----:B0-----:R-:W-:-:S05]  /*f6e0*/  IADD3 R8, P1, R5, R140, RZ ;  /* 0x0000008c05087210 */ /* 0x001fca0007f3e0ff */
[----:B------:R-:W-:-:S05]  /*f6f0*/  IMAD.X R9, R197, 0x1, R151, P1 ;  /* 0x00000001c5097824 */ /* 0x000fca00008e0697 */
[----:B------:R2:W4:Y:S01]  /*f700*/  @!P0 LDG.E.U8 R163, desc[UR32][R8.64] ;  /* 0x0000002008a38981 */ /* 0x000522000c1e1100 */
[----:B------:R-:W-:Y:S02]  /*f710*/  PRMT R161, RZ, 0x7610, R161 ;  /* 0x00007610ffa17816 */ /* 0x000fe400000000a1 */
[----:B--2---:R-:W-:-:S05]  /*f720*/  IADD3 R8, P1, R5, R136, RZ ;  /* 0x0000008805087210 */ /* 0x004fca0007f3e0ff */
[----:B------:R-:W-:-:S05]  /*f730*/  IMAD.X R9, R197, 0x1, R148, P1 ;  /* 0x00000001c5097824 */ /* 0x000fca00008e0694 */
[----:B------:R3:W2:Y:S01]  /*f740*/  @!P0 LDG.E.U8 R161, desc[UR32][R8.64] ;  /* 0x0000002008a18981 */ /* 0x0006a2000c1e1100 */
[----:B------:R-:W-:Y:S02]  /*f750*/  PRMT R159, RZ, 0x7610, R159 ;  /* 0x00007610ff9f7816 */ /* 0x000fe4000000009f */
[----:B------:R-:W-:Y:S02]  /*f760*/  PRMT R157, RZ, 0x7610, R157 ;  /* 0x00007610ff9d7816 */ /* 0x000fe4000000009d */
[----:B------:R-:W-:Y:S02]  /*f770*/  PRMT R155, RZ, 0x7610, R155 ;  /* 0x00007610ff9b7816 */ /* 0x000fe4000000009b */
[----:B------:R-:W-:Y:S01]  /*f780*/  PRMT R153, RZ, 0x7610, R153 ;  /* 0x00007610ff997816 */ /* 0x000fe20000000099 */
[----:B------:R0:W-:Y:S02]  /*f790*/  STS.U8 [R196+UR5], R21 ;  /* 0x00000015c4007988 */ /* 0x0001e40008000005 */
[----:B0-----:R-:W-:-:S02]  /*f7a0*/  PRMT R21, RZ, 0x7610, R21 ;  /* 0x00007610ff157816 */ /* 0x001fc40000000015 */
[----:B------:R0:W-:Y:S02]  /*f7b0*/  STS.U8 [R196+UR5+0x100], R20 ;  /* 0x00010014c4007988 */ /* 0x0001e40008000005 */
[----:B0-----:R-:W-:Y:S02]  /*f7c0*/  PRMT R20, RZ, 0x7610, R20 ;  /* 0x00007610ff147816 */ /* 0x001fe40000000014 */
[----:B------:R0:W-:Y:S02]  /*f7d0*/  STS.U8 [R196+UR5+0x200], R19 ;  /* 0x00020013c4007988 */ /* 0x0001e40008000005 */
[----:B0-----:R-:W-:Y:S02]  /*f7e0*/  PRMT R19, RZ, 0x7610, R19 ;  /* 0x00007610ff137816 */ /* 0x001fe40000000013 */
[----:B------:R0:W-:Y:S02]  /*f7f0*/  STS.U8 [R196+UR5+0x300], R18 ;  /* 0x00030012c4007988 */ /* 0x0001e40008000005 */
        /* <DEDUP_REMOVED lines=9> */
[----:B------:R0:W-:Y:S01]  /*f890*/  STS.U8 [R196+UR5+0x800], R13 ;  /* 0x0008000dc4007988 */ /* 0x0001e20008000005 */
[----:B---3--:R-:W-:-:S05]  /*f8a0*/  IADD3 R8, P1, R5, R133, RZ ;  /* 0x0000008505087210 */ /* 0x008fca0007f3e0ff */
[----:B------:R-:W-:-:S05]  /*f8b0*/  IMAD.X R9, R197, 0x1, R144, P1 ;  /* 0x00000001c5097824 */ /* 0x000fca00008e0690 */
[----:B------:R1:W3:Y:S02]  /*f8c0*/  @!P0 LDG.E.U8 R159, desc[UR32][R8.64] ;  /* 0x00000020089f8981 */ /* 0x0002e4000c1e1100 */
[----:B-1----:R-:W-:-:S05]  /*f8d0*/  IADD3 R8, P1, R5, R205, RZ ;  /* 0x000000cd05087210 */ /* 0x002fca0007f3e0ff */
[----:B----4-:R-:W-:-:S05]  /*f8e0*/  IMAD.X R9, R197, 0x1, R141, P1 ;  /* 0x00000001c5097824 */ /* 0x010fca00008e068d */
[----:B------:R1:W4:Y:S02]  /*f8f0*/  @!P0 LDG.E.U8 R157, desc[UR32][R8.64] ;  /* 0x00000020089d8981 */ /* 0x000324000c1e1100 */
[----:B-1----:R-:W-:-:S05]  /*f900*/  IADD3 R8, P1, R5, R212, RZ ;  /* 0x000000d405087210 */ /* 0x002fca0007f3e0ff */
[----:B------:R-:W-:-:S05]  /*f910*/  IMAD.X R9, R197, 0x1, R137, P1 ;  /* 0x00000001c5097824 */ /* 0x000fca00008e0689 */
        /* <DEDUP_REMOVED lines=27> */
[----:B------:R1:W4:Y:S01]  /*fad0*/  @!P0 LDG.E.U8 R14, desc[UR32][R8.64] ;  /* 0x00000020080e8981 */ /* 0x000322000c1e1100 */
[----:B0-----:R-:W-:Y:S02]  /*fae0*/  PRMT R13, RZ, 0x7610, R13 ;  /* 0x00007610ff0d7816 */ /* 0x001fe4000000000d */
[----:B-1----:R-:W-:-:S05]  /*faf0*/  IADD3 R8, P1, R5, R227, RZ ;  /* 0x000000e305087210 */ /* 0x002fca0007f3e0ff */
[----:B------:R-:W-:Y:S01]  /*fb00*/  IMAD.X R9, R197, 0x1, R226, P1 ;  /* 0x00000001c5097824 */ /* 0x000fe200008e06e2 */
[----:B------:R0:W-:Y:S04]  /*fb10*/  STS.U8 [R196+UR5+0x900], R12 ;  /* 0x0009000cc4007988 */ /* 0x0001e80008000005 */
        /* <DEDUP_REMOVED lines=28> */
[----:B------:R-:W-:-:S05]  /*fce0*/  IMAD.X R9, R197, 0x1, R202, P1 ;  /* 0x00000001c5097824 */ /* 0x000fca00008e06ca */
[----:B------:R0:W4:Y:S04]  /*fcf0*/  @!P0 LDG.E.U8 R152, desc[UR32][R8.64] ;  /* 0x0000002008988981 */ /* 0x000128000c1e1100 */
[----:B------:R-:W-:Y:S01]  /*fd00*/  STL [R1+0xf5c], R3 ;  /* 0x000f5c0301007387 */ /* 0x000fe20000100800 */
[----:B0-----:R-:W-:-:S03]  /*fd10*/  IADD3 R8, P1, R5, R3, RZ ;  /* 0x0000000305087210 */ /* 0x001fc60007f3e0ff */
[----:B------:R0:W-:Y:S02]  /*fd20*/  STL [R1+0xf58], R6 ;  /* 0x000f580601007387 */ /* 0x0001e40000100800 */
[----:B------:R-:W-:Y:S02]  /*fd30*/  IMAD.X R9, R197, 0x1, R6, P1 ;  /* 0x00000001c5097824 */ /* 0x000fe400008e0606 */
[----:B0-----:R-:W2:Y:S04]  /*fd40*/  LDL.LU R6, [R1+0x8dc] ;  /* 0x0008dc0001067983 */ /* 0x001ea80000300800 */
[----:B------:R0:W-:Y:S01]  /*fd50*/  STS.U8 [R196+UR5+0x1300], R162 ;  /* 0x001300a2c4007988 */ /* 0x0001e20008000005 */
[----:B------:R-:W-:-:S03]  /*fd60*/  PRMT R195, RZ, 0x7610, R195 ;  /* 0x00007610ffc37816 */ /* 0x000fc600000000c3 */
[----:B------:R-:W3:Y:S01]  /*fd70*/  LDL.LU R3, [R1+0x8cc] ;  /* 0x0008cc0001037983 */ /* 0x000ee20000300800 */
[----:B0-----:R-:W-:-:S06]  /*fd80*/  PRMT R162, RZ, 0x7610, R162 ;  /* 0x00007610ffa27816 */ /* 0x001fcc00000000a2 */
[----:B------:R0:W4:Y:S02]  /*fd90*/  @!P0 LDG.E.U8 R162, desc[UR32][R8.64] ;  /* 0x0000002008a28981 */ /* 0x000124000c1e1100 */
[----:B0-----:R-:W-:-:S05]  /*fda0*/  IADD3 R8, P1, R5, R146, RZ ;  /* 0x0000009205087210 */ /* 0x001fca0007f3e0ff */
[----:B------:R-:W-:Y:S01]  /*fdb0*/  IMAD.X R9, R197, 0x1, R145, P1 ;  /* 0x00000001c5097824 */ /* 0x000fe200008e0691 */
[----:B------:R0:W-:Y:S04]  /*fdc0*/  STS.U8 [R196+UR5+0x1200], R160 ;  /* 0x001200a0c4007988 */ /* 0x0001e80008000005 */
[----:B------:R1:W4:Y:S01]  /*fdd0*/  @!P0 LDG.E.U8 R195, desc[UR32][R8.64] ;  /* 0x0000002008c38981 */ /* 0x000322000c1e1100 */
[----:B0-----:R-:W-:Y:S02]  /*fde0*/  PRMT R160, RZ, 0x7610, R160 ;  /* 0x00007610ffa07816 */ /* 0x001fe400000000a0 */
[----:B-1----:R-:W-:Y:S02]  /*fdf0*/  IADD3 R8, P1, R5, R135, RZ ;  /* 0x0000008705087210 */ /* 0x002fe40007f3e0ff */
[----:B------:R-:W4:Y:S03]  /*fe00*/  LDL R135, [R1+0x8c0] ;  /* 0x0008c00001877983 */ /* 0x000f260000100800 */
[----:B------:R-:W-:Y:S01]  /*fe10*/  IMAD.X R9, R197, 0x1, R4, P1 ;  /* 0x00000001c5097824 */ /* 0x000fe200008e0604 */
[----:B------:R0:W-:Y:S04]  /*fe20*/  STL [R1+0xf60], R4 ;  /* 0x000f600401007387 */ /* 0x0001e80000100800 */
[----:B------:R1:W4:Y:S04]  /*fe30*/  @!P0 LDG.E.U8 R160, desc[UR32][R8.64] ;  /* 0x0000002008a08981 */ /* 0x000328000c1e1100 */
[----:B0-----:R-:W4:Y:S01]  /*fe40*/  LDL.LU R4, [R1+0x8bc] ;  /* 0x0008bc0001047983 */ /* 0x001f220000300800 */
[----:B-1----:R-:W-:-:S03]  /*fe50*/  IADD3 R8, P1, R5, R139, RZ ;  /* 0x0000008b05087210 */ /* 0x002fc60007f3e0ff */
[----:B------:R-:W4:Y:S01]  /*fe60*/  LDL R139, [R1+0x8b0] ;  /* 0x0008b000018b7983 */ /* 0x000f220000100800 */
[----:B------:R-:W-:Y:S01]  /*fe70*/  PRMT R194, RZ, 0x7610, R194 ;  /* 0x00007610ffc27816 */ /* 0x000fe200000000c2 */
[----:B------:R-:W-:Y:S02]  /*fe80*/  IMAD.X R9, R197, 0x1, R2, P1 ;  /* 0x00000001c5097824 */ /* 0x000fe400008e0602 */
[----:B------:R0:W-:Y:S04]  /*fe90*/  STL [R1+0xf64], R2 ;  /* 0x000f640201007387 */ /* 0x0001e80000100800 */
[----:B------:R1:W4:Y:S04]  /*fea0*/  @!P0 LDG.E.U8 R194, desc[UR32][R8.64] ;  /* 0x0000002008c28981 */ /* 0x000328000c1e1100 */
[----:B0-----:R-:W4:Y:S01]  /*feb0*/  LDL.LU R2, [R1+0x8ac] ;  /* 0x0008ac0001027983 */ /* 0x001f220000300800 */
[----:B-1----:R-:W-:-:S03]  /*fec0*/  IADD3 R8, P1, R5, R138, RZ ;  /* 0x0000008a05087210 */ /* 0x002fc60007f3e0ff */
[----:B------:R-:W4:Y:S02]  /*fed0*/  LDL R138, [R1+0x8a0] ;  /* 0x0008a000018a7983 */ /* 0x000f240000100800 */
[----:B--2---:R-:W-:Y:S02]  /*fee0*/  IMAD.X R9, R197, 0x1, R6, P1 ;  /* 0x00000001c5097824 */ /* 0x004fe400008e0606 */
[----:B------:R0:W-:Y:S04]  /*fef0*/  STL [R1+0xf68], R6 ;  /* 0x000f680601007387 */ /* 0x0001e80000100800 */
[----:B0-----:R-:W2:Y:S04]  /*ff00*/  LDL.LU R6, [R1+0x89c] ;  /* 0x00089c0001067983 */ /* 0x001ea80000300800 */
[----:B------:R0:W-:Y:S02]  /*ff10*/  STS.U8 [R196+UR5+0x1100], R158 ;  /* 0x0011009ec4007988 */ /* 0x0001e40008000005 */
[----:B0-----:R-:W-:-:S06]  /*ff20*/  PRMT R158, RZ, 0x7610, R158 ;  /* 0x00007610ff9e7816 */ /* 0x001fcc000000009e */
[----:B------:R0:W2:Y:S01]  /*ff30*/  @!P0 LDG.E.U8 R158, desc[UR32][R8.64] ;  /* 0x00000020089e8981 */ /* 0x0000a2000c1e1100 */
[----:B------:R-:W-:Y:S02]  /*ff40*/  PRMT R193, RZ, 0x7610, R193 ;  /* 0x00007610ffc17816 */ /* 0x000fe400000000c1 */
[----:B0-----:R-:W-:Y:S02]  /*ff50*/  IADD3 R8, P1, R5, R142, RZ ;  /* 0x0000008e05087210 */ /* 0x001fe40007f3e0ff */
[----:B------:R-:W2:Y:S03]  /*ff60*/  LDL R142, [R1+0x890] ;  /* 0x00089000018e7983 */ /* 0x000ea60000100800 */
[----:B---3--:R-:W-:Y:S01]  /*ff70*/  IMAD.X R9, R197, 0x1, R3, P1 ;  /* 0x00000001c5097824 */ /* 0x008fe200008e0603 */
[----:B------:R0:W-:Y:S04]  /*ff80*/  STL [R1+0xf6c], R3 ;  /* 0x000f6c0301007387 */ /* 0x0001e80000100800 */
[----:B------:R4:W3:Y:S04]  /*ff90*/  @!P0 LDG.E.U8 R193, desc[UR32][R8.64] ;  /* 0x0000002008c18981 */ /* 0x0008e8000c1e1100 */
[----:B0-----:R-:W3:Y:S01]  /*ffa0*/  LDL.LU R3, [R1+0x88c] ;  /* 0x00088c0001037983 */ /* 0x001ee20000300800 */
[----:B----4-:R-:W-:-:S03]  /*ffb0*/  IADD3 R8, P1, R5, R135, RZ ;  /* 0x0000008705087210 */ /* 0x010fc60007f3e0ff */
[----:B------:R-:W4:Y:S04]  /*ffc0*/  LDL R135, [R1+0x880] ;  /* 0x0008800001877983 */ /* 0x000f280000100800 */
[----:B------:R0:W-:Y:S01]  /*ffd0*/  STS.U8 [R196+UR5+0x1000], R156 ;  /* 0x0010009cc4007988 */ /* 0x0001e20008000005 */
[----:B------:R-:W-:-:S03]  /*ffe0*/  IMAD.X R9, R197, 0x1, R4, P1 ;  /* 0x00000001c5097824 */ /* 0x000fc600008e0604 */
[----:B------:R1:W-:Y:S01]  /*fff0*/  STL [R1+0xf70], R4 ;  /* 0x000f700401007387 */ /* 0x0003e20000100800 */
[----:B0-----:R-:W-:-:S03]  /*10000*/  PRMT R156, RZ, 0x7610, R156 ;  /* 0x00007610ff9c7816 */ /* 0x001fc6000000009c */
[----:B-1----:R-:W4:Y:S04]  /*10010*/  LDL.LU R4, [R1+0x87c] ;  /* 0x00087c0001047983 */ /* 0x002f280000300800 */
[----:B------:R0:W4:Y:S01]  /*10020*/  @!P0 LDG.E.U8 R156, desc[UR32][R8.64] ;  /* 0x00000020089c8981 */ /* 0x000122000c1e1100 */
[----:B------:R-:W-:Y:S02]  /*10030*/  PRMT R192, RZ, 0x7610, R192 ;  /* 0x00007610ffc07816 */ /* 0x000fe400000000c0 */
[----:B0-----:R-:W-:Y:S02]  /*10040*/  IADD3 R8, P1, R5, R139, RZ ;  /* 0x0000008b05087210 */ /* 0x001fe40007f3e0ff */
[----:B------:R-:W4:Y:S03]  /*10050*/  LDL R139, [R1+0x870] ;  /* 0x00087000018b7983 */ /* 0x000f260000100800 */
[----:B------:R-:W-:Y:S01]  /*10060*/  IMAD.X R9, R197, 0x1, R2, P1 ;  /* 0x00000001c5097824 */ /* 0x000fe200008e0602 */
        /* <DEDUP_REMOVED lines=19> */
[----:B------:R-:W4:Y:S01]  /*101a0*/  LDL R135, [R1+0x840] ;  /* 0x0008400001877983 */ /* 0x000f220000100800 */
[----:B------:R-:W-:Y:S01]  /*101b0*/  PRMT R190, RZ, 0x7610, R190 ;  /* 0x00007610ffbe7816 */ /* 0x000fe200000000be */
[----:B------:R-:W-:Y:S02]  /*101c0*/  IMAD.X R9, R197, 0x1, R4, P1 ;  /* 0x00000001c5097824 */ /* 0x000fe400008e0604 */
[----:B------:R0:W-:Y:S04]  /*101d0*/  STL [R1+0xf80], R4 ;  /* 0x000f800401007387 */ /* 0x0001e80000100800 */
[----:B------:R1:W4:Y:S04]  /*101e0*/  @!P0 LDG.E.U8 R190, desc[UR32][R8.64] ;  /* 0x0000002008be8981 */ /* 0x000328000c1e1100 */
[----:B0-----:R-:W4:Y:S01]  /*101f0*/  LDL.LU R4, [R1+0x83c] ;  /* 0x00083c0001047983 */ /* 0x001f220000300800 */
[----:B------:R-:W-:-:S02]  /*10200*/  PRMT R189, RZ, 0x7610, R189 ;  /* 0x00007610ffbd7816 */ /* 0x000fc400000000bd */
[----:B-1----:R-:W-:Y:S02]  /*10210*/  IADD3 R8, P1, R5, R139, RZ ;  /* 0x0000008b05087210 */ /* 0x002fe40007f3e0ff */
        /* <DEDUP_REMOVED lines=9> */
[----:B0-----:R-:W2:Y:S01]  /*102b0*/  LDL.LU R6, [R1+0x81c] ;  /* 0x00081c0001067983 */ /* 0x001ea20000300800 */
[----:B------:R-:W-:-:S06]  /*102c0*/  PRMT R188, RZ, 0x7610, R188 ;  /* 0x00007610ffbc7816 */ /* 0x000fcc00000000bc */
        /* <DEDUP_REMOVED lines=15> */
[----:B------:R0:W4:Y:S04]  /*103c0*/  @!P0 LDG.E.U8 R186, desc[UR32][R8.64] ;  /* 0x0000002008ba8981 */ /* 0x000128000c1e1100 */
[----:B------:R1:W-:Y:S01]  /*103d0*/  STS.U8 [R196+UR5+0x1b00], R185 ;  /* 0x001b00b9c4007988 */ /* 0x0003e20008000005 */
[----:B0-----:R-:W-:-:S03]  /*103e0*/  IADD3 R8, P1, R5, R139, RZ ;  /* 0x0000008b05087210 */ /* 0x001fc60007f3e0ff */
[----:B------:R-:W4:Y:S01]  /*103f0*/  LDL R139, [R1+0x7f0] ;  /* 0x0007f000018b7983 */ /* 0x000f220000100800 */
[----:B-1----:R-:W-:Y:S01]  /*10400*/  PRMT R185, RZ, 0x7610, R185 ;  /* 0x00007610ffb97816 */ /* 0x002fe200000000b9 */
        /* <DEDUP_REMOVED lines=10> */
[----:B0-----:R-:W-:-:S02]  /*104b0*/  PRMT R184, RZ, 0x7610, R184 ;  /* 0x00007610ffb87816 */ /* 0x001fc400000000b8 */
[----:B------:R0:W-:Y:S04]  /*104c0*/  STS.U8 [R196+UR5+0x1d00], R183 ;  /* 0x001d00b7c4007988 */ /* 0x0001e80008000005 */
[----:B------:R1:W2:Y:S01]  /*104d0*/  @!P0 LDG.E.U8 R184, desc[UR32][R8.64] ;  /* 0x0000002008b88981 */ /* 0x0002a2000c1e1100 */
[----:B0-----:R-:W-:Y:S02]  /*104e0*/  PRMT R183, RZ, 0x7610, R183 ;  /* 0x00007610ffb77816 */ /* 0x001fe400000000b7 */
[----:B-1----:R-:W-:Y:S02]  /*104f0*/  IADD3 R8, P1, R5, R142, RZ ;  /* 0x0000008e05087210 */ /* 0x002fe40007f3e0ff */
        /* <DEDUP_REMOVED lines=90> */
[----:B------:R0:W-:Y:S04]  /*10aa0*/  STS.U8 [R196+UR5+0x1800], R172 ;  /* 0x001800acc4007988 */ /* 0x0001e80008000005 */
[----:B------:R-:W2:Y:S01]  /*10ab0*/  LDL R145, [R1+0x710] ;  /* 0x0007100001917983 */ /* 0x000ea20000100800 */
[----:B0-----:R-:W-:-:S03]  /*10ac0*/  PRMT R172, RZ, 0x7610, R172 ;  /* 0x00007610ffac7816 */ /* 0x001fc600000000ac */
        /* <DEDUP_REMOVED lines=10> */
[----:B------:R0:W-:Y:S04]  /*10b70*/  STS.U8 [R196+UR5+0x1700], R170 ;  /* 0x001700aac4007988 */ /* 0x0001e80008000005 */
[----:B------:R-:W4:Y:S01]  /*10b80*/  LDL R135, [R1+0x6f0] ;  /* 0x0006f00001877983 */ /* 0x000f220000100800 */
[----:B------:R-:W-:-:S03]  /*10b90*/  IMAD.X R9, R197, 0x1, R4, P1 ;  /* 0x00000001c5097824 */ /* 0x000fc600008e0604 */
[----:B------:R1:W-:Y:S01]  /*10ba0*/  STL [R1+0xfd0], R4 ;  /* 0x000fd00401007387 */ /* 0x0003e20000100800 */
[----:B0-----:R-:W-:-:S06]  /*10bb0*/  PRMT R170, RZ, 0x7610, R170 ;  /* 0x00007610ffaa7816 */ /* 0x001fcc00000000aa */
[----:B------:R0:W4:Y:S04]  /*10bc0*/  @!P0 LDG.E.U8 R170, desc[UR32][R8.64] ;  /* 0x0000002008aa8981 */ /* 0x000128000c1e1100 */
[----:B-1----:R-:W4:Y:S01]  /*10bd0*/  LDL.LU R4, [R1+0x6fc] ;  /* 0x0006fc0001047983 */ /* 0x002f220000300800 */
[----:B0-----:R-:W-:-:S03]  /*10be0*/  IADD3 R8, P1, R5, R139, RZ ;  /* 0x0000008b05087210 */ /* 0x001fc60007f3e0ff */
[----:B------:R0:W-:Y:S04]  /*10bf0*/  STS.U8 [R196+UR5+0x2800], R169 ;  /* 0x002800a9c4007988 */ /* 0x0001e80008000005 */
[----:B------:R-:W4:Y:S01]  /*10c00*/  LDL R139, [R1+0x6e0] ;  /* 0x0006e000018b7983 */ /* 0x000f220000100800 */
[----:B0-----:R-:W-:Y:S01]  /*10c10*/  PRMT R169, RZ, 0x7610, R169 ;  /* 0x00007610ffa97816 */ /* 0x001fe200000000a9 */
        /* <DEDUP_REMOVED lines=14> */
[----:B-1----:R-:W-:-:S05]  /*10d00*/  IADD3 R8, P1, R5, R145, RZ ;  /* 0x0000009105087210 */ /* 0x002fca0007f3e0ff */
[----:B---3--:R-:W-:Y:S01]  /*10d10*/  IMAD.X R9, R197, 0x1, R3, P1 ;  /* 0x00000001c5097824 */ /* 0x008fe200008e0603 */
[----:B------:R0:W-:Y:S04]  /*10d20*/  STS.U8 [R196+UR5+0x1500], R166 ;  /* 0x001500a6c4007988 */ /* 0x0001e80008000005 */
[----:B------:R1:W3:Y:S01]  /*10d30*/  @!P0 LDG.E.U8 R167, desc[UR32][R8.64] ;  /* 0x0000002008a78981 */ /* 0x0002e2000c1e1100 */
[----:B0-----:R-:W-:Y:S02]  /*10d40*/  PRMT R166, RZ, 0x7610, R166 ;  /* 0x00007610ffa67816 */ /* 0x001fe400000000a6 */
[----:B-1----:R-:W-:Y:S01]  /*10d50*/  IADD3 R8, P1, R5, R142, RZ ;  /* 0x0000008e05087210 */ /* 0x002fe20007f3e0ff */
[----:B------:R0:W-:Y:S04]  /*10d60*/  STS.U8 [R196+UR5+0x2a00], R165 ;  /* 0x002a00a5c4007988 */ /* 0x0001e80008000005 */
[----:B----4-:R-:W-:-:S05]  /*10d70*/  IMAD.X R9, R197, 0x1, R4, P1 ;  /* 0x00000001c5097824 */ /* 0x010fca00008e0604 */
[----:B------:R1:W4:Y:S01]  /*10d80*/  @!P0 LDG.E.U8 R166, desc[UR32][R8.64] ;  /* 0x0000002008a68981 */ /* 0x000322000c1e1100 */
[----:B0-----:R-:W-:Y:S02]  /*10d90*/  PRMT R165, RZ, 0x7610, R165 ;  /* 0x00007610ffa57816 */ /* 0x001fe400000000a5 */
[----:B-1----:R-:W-:Y:S01]  /*10da0*/  IADD3 R8, P1, R5, R135, RZ ;  /* 0x0000008705087210 */ /* 0x002fe20007f3e0ff */
[----:B------:R0:W-:Y:S04]  /*10db0*/  STL [R1+0xfdc], R3 ;  /* 0x000fdc0301007387 */ /* 0x0001e80000100800 */
[----:B0-----:R-:W3:Y:S01]  /*10dc0*/  LDL.LU R3, [R1+0x6bc] ;  /* 0x0006bc0001037983 */ /* 0x001ee20000300800 */
[----:B------:R-:W-:-:S03]  /*10dd0*/  IMAD.X R9, R197, 0x1, R2, P1 ;  /* 0x00000001c5097824 */ /* 0x000fc600008e0602 */
[----:B------:R0:W-:Y:S04]  /*10de0*/  STL [R1+0xfe0], R4 ;  /* 0x000fe00401007387 */ /* 0x0001e80000100800 */
[----:B------:R1:W4:Y:S04]  /*10df0*/  @!P0 LDG.E.U8 R165, desc[UR32][R8.64] ;  /* 0x0000002008a58981 */ /* 0x000328000c1e1100 */
[----:B------:R-:W4:Y:S04]  /*10e00*/  LDL R135, [R1+0x6b0] ;  /* 0x0006b00001877983 */ /* 0x000f280000100800 */
[----:B0-----:R-:W4:Y:S01]  /*10e10*/  LDL.LU R4, [R1+0x6ac] ;  /* 0x0006ac0001047983 */ /* 0x001f220000300800 */
[----:B-1----:R-:W-:-:S03]  /*10e20*/  IADD3 R8, P1, R5, R139, RZ ;  /* 0x0000008b05087210 */ /* 0x002fc60007f3e0ff */
[----:B------:R0:W-:Y:S04]  /*10e30*/  STL [R1+0xfe4], R2 ;  /* 0x000fe40201007387 */ /* 0x0001e80000100800 */
[----:B------:R-:W-:Y:S04]  /*10e40*/  STS.U8 [R196+UR5+0x1400], R164 ;  /* 0x001400a4c4007988 */ /* 0x000fe80008000005 */
[----:B------:R-:W-:Y:S04]  /*10e50*/  STS.U8 [R196+UR5+0x2b00], R163 ;  /* 0x002b00a3c4007988 */ /* 0x000fe80008000005 */
[----:B0-----:R-:W4:Y:S04]  /*10e60*/  LDL.LU R2, [R1+0x69c] ;  /* 0x00069c0001027983 */ /* 0x001f280000300800 */
[----:B------:R-:W-:Y:S04]  /*10e70*/  STS.U8 [R196+UR5+0x2c00], R161 ;  /* 0x002c00a1c4007988 */ /* 0x000fe80008000005 */
        /* <DEDUP_REMOVED lines=18> */
[----:B------:R-:W-:Y:S01]  /*10fa0*/  STS.U8 [R196+UR5+0x3f00], R152 ;  /* 0x003f0098c4007988 */ /* 0x000fe20008000005 */
[----:B--2---:R-:W-:-:S03]  /*10fb0*/  IMAD.X R9, R197, 0x1, R6, P1 ;  /* 0x00000001c5097824 */ /* 0x004fc600008e0606 */
[----:B------:R0:W-:Y:S04]  /*10fc0*/  STL [R1+0xfe8], R6 ;  /* 0x000fe80601007387 */ /* 0x0001e80000100800 */
[----:B0-----:R-:W2:Y:S04]  /*10fd0*/  LDL.LU R6, [R1+0x6c0] ;  /* 0x0006c00001067983 */ /* 0x001ea80000300800 */
[----:B------:R-:W3:Y:S01]  /*10fe0*/  LDL.LU R196, [R1+0x6cc] ;  /* 0x0006cc0001c47983 */ /* 0x000ee20000300800 */
[----:B------:R-:W-:Y:S02]  /*10ff0*/  PRMT R164, RZ, 0x7610, R164 ;  /* 0x00007610ffa47816 */ /* 0x000fe400000000a4 */
[----:B------:R-:W-:Y:S01]  /*11000*/  PRMT R163, RZ, 0x7610, R163 ;  /* 0x00007610ffa37816 */ /* 0x000fe200000000a3 */
[----:B------:R-:W4:Y:S04]  /*11010*/  LDL.LU R145, [R1+0x690] ;  /* 0x0006900001917983 */ /* 0x000f280000300800 */
[----:B------:R0:W4:Y:S04]  /*11020*/  @!P0 LDG.E.U8 R164, desc[UR32][R8.64] ;  /* 0x0000002008a48981 */ /* 0x000128000c1e1100 */
[----:B------:R-:W4:Y:S01]  /*11030*/  LDL.LU R149, [R1+0x6a0] ;  /* 0x0006a00001957983 */ /* 0x000f220000300800 */
[----:B0-----:R-:W-:-:S03]  /*11040*/  IADD3 R8, P1, R5, R138, RZ ;  /* 0x0000008a05087210 */ /* 0x001fc60007f3e0ff */
[----:B------:R0:W-:Y:S04]  /*11050*/  STS.U8 [R7+UR5+0x80], R162 ;  /* 0x000080a207007988 */ /* 0x0001e80008000005 */
[----:B------:R-:W-:Y:S01]  /*11060*/  STS.U8 [R7+UR5+0x180], R195 ;  /* 0x000180c307007988 */ /* 0x000fe20008000005 */
[----:B0-----:R-:W-:-:S03]  /*11070*/  PRMT R162, RZ, 0x7610, R162 ;  /* 0x00007610ffa27816 */ /* 0x001fc600000000a2 */
[----:B------:R-:W-:Y:S04]  /*11080*/  STS.U8 [R7+UR5+0x380], R194 ;  /* 0x000380c207007988 */ /* 0x000fe80008000005 */
[----:B------:R-:W-:Y:S04]  /*11090*/  STS.U8 [R7+UR5+0x580], R193 ;  /* 0x000580c107007988 */ /* 0x000fe80008000005 */
[----:B------:R-:W-:Y:S01]  /*110a0*/  STS.U8 [R7+UR5+0x780], R192 ;  /* 0x000780c007007988 */ /* 0x000fe20008000005 */
[----:B---3--:R-:W-:-:S05]  /*110b0*/  IMAD.X R9, R197, 0x1, R196, P1 ;  /* 0x00000001c5097824 */ /* 0x008fca00008e06c4 */
[----:B------:R2:W3:Y:S02]  /*110c0*/  @!P0 LDG.E.U8 R163, desc[UR32][R8.64] ;  /* 0x0000002008a38981 */ /* 0x0004e4000c1e1100 */
[----:B--2---:R-:W-:Y:S02]  /*110d0*/  IADD3 R8, P1, R5, R6, RZ ;  /* 0x0000000605087210 */ /* 0x004fe40007f3e0ff */
[----:B------:R0:W-:Y:S03]  /*110e0*/  STL [R1+0xfec], R196 ;  /* 0x000fecc401007387 */ /* 0x0001e60000100800 */
[----:B------:R-:W-:-:S05]  /*110f0*/  IMAD.X R9, R197, 0x1, R3, P1 ;  /* 0x00000001c5097824 */ /* 0x000fca00008e0603 */
[----:B------:R4:W2:Y:S04]  /*11100*/  @!P0 LDG.E.U8 R162, desc[UR32][R8.64] ;  /* 0x0000002008a28981 */ /* 0x0008a8000c1e1100 */
[----:B0-----:R-:W3:Y:S04]  /*11110*/  LDL.LU R196, [R1+0x67c] ;  /* 0x00067c0001c47983 */ /* 0x001ee80000300800 */
[----:B------:R-:W2:Y:S01]  /*11120*/  LDL.LU R195, [R1+0x68c] ;  /* 0x00068c0001c37983 */ /* 0x000ea20000300800 */
[----:B----4-:R-:W-:-:S03]  /*11130*/  IADD3 R8, P1, R5, R135, RZ ;  /* 0x0000008705087210 */ /* 0x010fc60007f3e0ff */
[----:B------:R-:W4:Y:S04]  /*11140*/  LDL.LU R209, [R1+0x640] ;  /* 0x0006400001d17983 */ /* 0x000f280000300800 */
[----:B------:R-:W4:Y:S04]  /*11150*/  LDL.LU R199, [R1+0x650] ;  /* 0x0006500001c77983 */ /* 0x000f280000300800 */
[----:B------:R-:W4:Y:S04]  /*11160*/  LDL.LU R135, [R1+0x660] ;  /* 0x0006600001877983 */ /* 0x000f280000300800 */
[----:B------:R-:W4:Y:S04]  /*11170*/  LDL.LU R138, [R1+0x670] ;  /* 0x00067000018a7983 */ /* 0x000f280000300800 */
[----:B------:R-:W4:Y:S04]  /*11180*/  LDL.LU R139, [R1+0x63c] ;  /* 0x00063c00018b7983 */ /* 0x000f280000300800 */
[----:B------:R-:W3:Y:S04]  /*11190*/  LDL.LU R142, [R1+0x680] ;  /* 0x00068000018e7983 */ /* 0x000ee80000300800 */
[----:B------:R-:W4:Y:S04]  /*111a0*/  LDL.LU R146, [R1+0x65c] ;  /* 0x00065c0001927983 */ /* 0x000f280000300800 */
[----:B------:R-:W4:Y:S04]  /*111b0*/  LDL.LU R194, [R1+0x62c] ;  /* 0x00062c0001c27983 */ /* 0x000f280000300800 */
[----:B------:R-:W4:Y:S04]  /*111c0*/  LDL.LU R193, [R1+0x66c] ;  /* 0x00066c0001c17983 */ /* 0x000f280000300800 */
[----:B------:R-:W4:Y:S01]  /*111d0*/  LDL.LU R192, [R1+0x64c] ;  /* 0x00064c0001c07983 */ /* 0x000f220000300800 */
[----:B------:R-:W-:Y:S01]  /*111e0*/  PRMT R161, RZ, 0x7610, R161 ;  /* 0x00007610ffa17816 */ /* 0x000fe200000000a1 */
[----:B------:R-:W-:-:S05]  /*111f0*/  IMAD.X R9, R197, 0x1, R4, P1 ;  /* 0x00000001c5097824 */ /* 0x000fca00008e0604 */
[----:B------:R0:W4:Y:S04]  /*11200*/  @!P0 LDG.E.U8 R161, desc[UR32][R8.64] ;  /* 0x0000002008a18981 */ /* 0x000128000c1e1100 */
[----:B------:R1:W-:Y:S01]  /*11210*/  STS.U8 [R7+UR5+0x280], R160 ;  /* 0x000280a007007988 */ /* 0x0003e20008000005 */
[----:B0-----:R-:W-:Y:S02]  /*11220*/  IADD3 R8, P1, R5, R149, RZ ;  /* 0x0000009505087210 */ /* 0x001fe40007f3e0ff */
[----:B-1----:R-:W-:-:S03]  /*11230*/  PRMT R160, RZ, 0x7610, R160 ;  /* 0x00007610ffa07816 */ /* 0x002fc600000000a0 */
[----:B------:R-:W-:-:S05]  /*11240*/  IMAD.X R9, R197, 0x1, R2, P1 ;  /* 0x00000001c5097824 */ /* 0x000fca00008e0602 */
[----:B------:R0:W4:Y:S01]  /*11250*/  @!P0 LDG.E.U8 R160, desc[UR32][R8.64] ;  /* 0x0000002008a08981 */ /* 0x000122000c1e1100 */
[----:B------:R-:W-:Y:S02]  /*11260*/  PRMT R159, RZ, 0x7610, R159 ;  /* 0x00007610ff9f7816 */ /* 0x000fe4000000009f */
[----:B0-----:R-:W-:Y:S01]  /*11270*/  IADD3 R8, P1, R5, R145, RZ ;  /* 0x0000009105087210 */ /* 0x001fe20007f3e0ff */
[----:B------:R0:W-:Y:S02]  /*11280*/  STS.U8 [R7+UR5+0x480], R158 ;  /* 0x0004809e07007988 */ /* 0x0001e40008000005 */
[----:B0-----:R-:W-:Y:S02]  /*11290*/  PRMT R158, RZ, 0x7610, R158 ;  /* 0x00007610ff9e7816 */ /* 0x001fe4000000009e */
[----:B------:R-:W-:Y:S01]  /*112a0*/  PRMT R157, RZ, 0x7610, R157 ;  /* 0x00007610ff9d7816 */ /* 0x000fe2000000009d */
[----:B------:R0:W-:Y:S04]  /*112b0*/  STS.U8 [R7+UR5+0x680], R156 ;  /* 0x0006809c07007988 */ /* 0x0001e80008000005 */
[----:B------:R1:W-:Y:S01]  /*112c0*/  STL.64 [R1+0x1238], R150 ;  /* 0x0012389601007387 */ /* 0x0003e20000100a00 */
[----:B0-----:R-:W-:Y:S01]  /*112d0*/  PRMT R156, RZ, 0x7610, R156 ;  /* 0x00007610ff9c7816 */ /* 0x001fe2000000009c */
[----:B-1----:R-:W-:-:S02]  /*112e0*/  IMAD.MOV.U32 R150, RZ, RZ, R217 ;  /* 0x000000ffff967224 */ /* 0x002fc400078e00d9 */
[----:B------:R-:W4:Y:S04]  /*112f0*/  LDL.LU R217, [R1+0x12d0] ;  /* 0x0012d00001d97983 */ /* 0x000f280000300800 */
[----:B------:R-:W4:Y:S04]  /*11300*/  LDL.LU R151, [R1+0x600] ;  /* 0x0006000001977983 */ /* 0x000f280000300800 */
[----:B------:R0:W-:Y:S01]  /*11310*/  STL.64 [R1+0x1230], R148 ;  /* 0x0012309401007387 */ /* 0x0001e20000100a00 */
[----:B------:R-:W-:Y:S01]  /*11320*/  PRMT R155, RZ, 0x7610, R155 ;  /* 0x00007610ff9b7816 */ /* 0x000fe2000000009b */
[----:B0-----:R-:W-:-:S02]  /*11330*/  IMAD.MOV.U32 R148, RZ, RZ, R216 ;  /* 0x000000ffff947224 */ /* 0x001fc400078e00d8 */
[----:B------:R-:W4:Y:S04]  /*11340*/  LDL.LU R216, [R1+0x12cc] ;  /* 0x0012cc0001d87983 */ /* 0x000f280000300800 */
[----:B------:R-:W4:Y:S04]  /*11350*/  LDL.LU R149, [R1+0x610] ;  /* 0x0006100001957983 */ /* 0x000f280000300800 */
[----:B------:R-:W-:Y:S01]  /*11360*/  STS.U8 [R7+UR5+0x980], R191 ;  /* 0x000980bf07007988 */ /* 0x000fe20008000005 */
[----:B--2---:R-:W-:-:S05]  /*11370*/  IMAD.X R9, R197, 0x1, R195, P1 ;  /* 0x00000001c5097824 */ /* 0x004fca00008e06c3 */
[----:B------:R3:W2:Y:S02]  /*11380*/  @!P0 LDG.E.U8 R159, desc[UR32][R8.64] ;  /* 0x00000020089f8981 */ /* 0x0006a4000c1e1100 */
[----:B---3--:R-:W-:-:S05]  /*11390*/  IADD3 R8, P1, R5, R142, RZ ;  /* 0x0000008e05087210 */ /* 0x008fca0007f3e0ff */
[----:B------:R-:W-:-:S05]  /*113a0*/  IMAD.X R9, R197, 0x1, R196, P1 ;  /* 0x00000001c5097824 */ /* 0x000fca00008e06c4 */
[----:B------:R4:W3:Y:S02]  /*113b0*/  @!P0 LDG.E.U8 R158, desc[UR32][R8.64] ;  /* 0x00000020089e8981 */ /* 0x0008e4000c1e1100 */
[----:B----4-:R-:W-:-:S05]  /*113c0*/  IADD3 R8, P1, R5, R138, RZ ;  /* 0x0000008a05087210 */ /* 0x010fca0007f3e0ff */
[----:B------:R-:W-:-:S05]  /*113d0*/  IMAD.X R9, R197, 0x1, R193, P1 ;  /* 0x00000001c5097824 */ /* 0x000fca00008e06c1 */
[----:B------:R0:W4:Y:S02]  /*113e0*/  @!P0 LDG.E.U8 R157, desc[UR32][R8.64] ;  /* 0x00000020089d8981 */ /* 0x000124000c1e1100 */
[----:B0-----:R-:W-:-:S05]  /*113f0*/  IADD3 R8, P1, R5, R135, RZ ;  /* 0x0000008705087210 */ /* 0x001fca0007f3e0ff */
[----:B------:R-:W-:Y:S01]  /*11400*/  IMAD.X R9, R197, 0x1, R146, P1 ;  /* 0x00000001c5097824 */ /* 0x000fe200008e0692 */
[----:B------:R0:W-:Y:S04]  /*11410*/  STL.64 [R1+0x1228], R146 ;  /* 0x0012289201007387 */ /* 0x0001e80000100a00 */
[----:B------:R1:W4:Y:S02]  /*11420*/  @!P0 LDG.E.U8 R156, desc[UR32][R8.64] ;  /* 0x00000020089c8981 */ /* 0x000324000c1e1100 */
[----:B-1----:R-:W-:Y:S01]  /*11430*/  IADD3 R8, P1, R5, R199, RZ ;  /* 0x000000c705087210 */ /* 0x002fe20007f3e0ff */
[----:B0-----:R-:W-:Y:S02]  /*11440*/  IMAD.MOV.U32 R146, RZ, RZ, R213 ;  /* 0x000000ffff927224 */ /* 0x001fe400078e00d5 */
[----:B------:R-:W2:Y:S02]  /*11450*/  LDL.LU R213, [R1+0x12c8] ;  /* 0x0012c80001d57983 */ /* 0x000ea40000300800 */
[----:B------:R-:W-:-:S02]  /*11460*/  IMAD.X R9, R197, 0x1, R192, P1 ;  /* 0x00000001c5097824 */ /* 0x000fc400008e06c0 */
[----:B------:R-:W3:Y:S04]  /*11470*/  LDL.LU R147, [R1+0x620] ;  /* 0x0006200001937983 */ /* 0x000ee80000300800 */
[----:B------:R0:W-:Y:S04]  /*11480*/  STL.64 [R1+0x1220], R144 ;  /* 0x0012209001007387 */ /* 0x0001e80000100a00 */
[----:B------:R1:W4:Y:S01]  /*11490*/  @!P0 LDG.E.U8 R155, desc[UR32][R8.64] ;  /* 0x00000020089b8981 */ /* 0x000322000c1e1100 */
[----:B0-----:R-:W-:-:S03]  /*114a0*/  IMAD.MOV.U32 R144, RZ, RZ, R212 ;  /* 0x000000ffff907224 */ /* 0x001fc600078e00d4 */
[----:B------:R-:W4:Y:S01]  /*114b0*/  LDL.LU R212, [R1+0x12c4] ;  /* 0x0012c40001d47983 */ /* 0x000f220000300800 */
[----:B-1----:R-:W-:-:S03]  /*114c0*/  IADD3 R8, P1, R5, R209, RZ ;  /* 0x000000d105087210 */ /* 0x002fc60007f3e0ff */
[----:B------:R-:W2:Y:S04]  /*114d0*/  LDL.LU R145, [R1+0x630] ;  /* 0x0006300001917983 */ /* 0x000ea80000300800 */
[----:B------:R0:W-:Y:S01]  /*114e0*/  STL.64 [R1+0x1218], R142 ;  /* 0x0012188e01007387 */ /* 0x0001e20000100a00 */
[----:B------:R-:W-:Y:S02]  /*114f0*/  IMAD.X R9, R197, 0x1, R139, P1 ;  /* 0x00000001c5097824 */ /* 0x000fe400008e068b */
[----:B0-----:R-:W-:Y:S02]  /*11500*/  IMAD.MOV.U32 R142, RZ, RZ, R209 ;  /* 0x000000ffff8e7224 */ /* 0x001fe400078e00d1 */
[----:B------:R-:W4:Y:S01]  /*11510*/  LDL.LU R209, [R1+0x12c0] ;  /* 0x0012c00001d17983 */ /* 0x000f220000300800 */
[----:B------:R-:W-:-:S03]  /*11520*/  IMAD.MOV.U32 R143, RZ, RZ, R208 ;  /* 0x000000ffff8f7224 */ /* 0x000fc600078e00d0 */
[----:B------:R-:W4:Y:S04]  /*11530*/  LDL.LU R208, [R1+0x12bc] ;  /* 0x0012bc0001d07983 */ /* 0x000f280000300800 */
[----:B------:R0:W-:Y:S02]  /*11540*/  STL.64 [R1+0x1210], R140 ;  /* 0x0012108c01007387 */ /* 0x0001e40000100a00 */
[----:B0-----:R-:W-:Y:S02]  /*11550*/  IMAD.MOV.U32 R140, RZ, RZ, R205 ;  /* 0x000000ffff8c7224 */ /* 0x001fe400078e00cd */
[----:B------:R-:W4:Y:S04]  /*11560*/  LDL.LU R205, [R1+0x12b8] ;  /* 0x0012b80001cd7983 */ /* 0x000f280000300800 */
[----:B------:R-:W4:Y:S04]  /*11570*/  LDL.LU R141, [R1+0x60c] ;  /* 0x00060c00018d7983 */ /* 0x000f280000300800 */
[----:B------:R0:W-:Y:S02]  /*11580*/  STL.64 [R1+0x1208], R138 ;  /* 0x0012088a01007387 */ /* 0x0001e40000100a00 */
[----:B0-----:R-:W-:-:S02]  /*11590*/  IMAD.MOV.U32 R139, RZ, RZ, R204 ;  /* 0x000000ffff8b7224 */ /* 0x001fc400078e00cc */
[----:B------:R-:W4:Y:S01]  /*115a0*/  LDL.LU R204, [R1+0x12b4] ;  /* 0x0012b40001cc7983 */ /* 0x000f220000300800 */
[----:B------:R-:W-:-:S03]  /*115b0*/  IMAD.MOV.U32 R138, RZ, RZ, R199 ;  /* 0x000000ffff8a7224 */ /* 0x000fc600078e00c7 */
[----:B------:R-:W4:Y:S04]  /*115c0*/  LDL.LU R199, [R1+0x12b0] ;  /* 0x0012b00001c77983 */ /* 0x000f280000300800 */
[----:B------:R-:W-:Y:S04]  /*115d0*/  STL.64 [R1+0x1200], R136 ;  /* 0x0012008801007387 */ /* 0x000fe80000100a00 */
        /* <DEDUP_REMOVED lines=56> */
[----:B------:R-:W4:Y:S04]  /*11960*/  LDL.LU R191, [R1+0x61c] ;  /* 0x00061c0001bf7983 */ /* 0x000f280000300800 */
[----:B------:R0:W-:Y:S02]  /*11970*/  STS.U8 [R7+UR5+0x880], R154 ;  /* 0x0008809a07007988 */ /* 0x0001e40008000005 */
[----:B0-----:R-:W-:-:S06]  /*11980*/  PRMT R154, RZ, 0x7610, R154 ;  /* 0x00007610ff9a7816 */ /* 0x001fcc000000009a */
[----:B------:R2:W4:Y:S01]  /*11990*/  @!P0 LDG.E.U8 R154, desc[UR32][R8.64] ;  /* 0x00000020089a8981 */ /* 0x000522000c1e1100 */
[----:B------:R-:W-:Y:S02]  /*119a0*/  PRMT R153, RZ, 0x7610, R153 ;  /* 0x00007610ff997816 */ /* 0x000fe40000000099 */
[----:B--2---:R-:W-:-:S05]  /*119b0*/  IADD3 R8, P1, R5, R145, RZ ;  /* 0x0000009105087210 */ /* 0x004fca0007f3e0ff */
[----:B------:R-:W-:-:S05]  /*119c0*/  IMAD.X R9, R197, 0x1, R194, P1 ;  /* 0x00000001c5097824 */ /* 0x000fca00008e06c2 */
[----:B------:R3:W2:Y:S01]  /*119d0*/  @!P0 LDG.E.U8 R153, desc[UR32][R8.64] ;  /* 0x0000002008998981 */ /* 0x0006a2000c1e1100 */
[----:B------:R-:W-:Y:S02]  /*119e0*/  PRMT R152, RZ, 0x7610, R152 ;  /* 0x00007610ff987816 */ /* 0x000fe40000000098 */
[----:B---3--:R-:W-:Y:S02]  /*119f0*/  IADD3 R8, P1, R5, R147, RZ ;  /* 0x0000009305087210 */ /* 0x008fe40007f3e0ff */
[----:B------:R-:W-:Y:S02]  /*11a00*/  PRMT R23, RZ, 0x7610, R23 ;  /* 0x00007610ff177816 */ /* 0x000fe40000000017 */
[----:B------:R-:W-:Y:S02]  /*11a10*/  PRMT R22, RZ, 0x7610, R22 ;  /* 0x00007610ff167816 */ /* 0x000fe40000000016 */
[----:B------:R-:W-:Y:S02]  /*11a20*/  PRMT R21, RZ, 0x7610, R21 ;  /* 0x00007610ff157816 */ /* 0x000fe40000000015 */
[----:B------:R-:W-:-:S02]  /*11a30*/  PRMT R20, RZ, 0x7610, R20 ;  /* 0x00007610ff147816 */ /* 0x000fc40000000014 */
[----:B------:R-:W-:Y:S02]  /*11a40*/  PRMT R19, RZ, 0x7610, R19 ;  /* 0x00007610ff137816 */ /* 0x000fe40000000013 */
[----:B------:R-:W-:Y:S02]  /*11a50*/  PRMT R18, RZ, 0x7610, R18 ;  /* 0x00007610ff127816 */ /* 0x000fe40000000012 */
[----:B------:R-:W-:Y:S02]  /*11a60*/  PRMT R17, RZ, 0x7610, R17 ;  /* 0x00007610ff117816 */ /* 0x000fe40000000011 */
[----:B------:R-:W-:Y:S02]  /*11a70*/  PRMT R16, RZ, 0x7610, R16 ;  /* 0x00007610ff107816 */ /* 0x000fe40000000010 */
[----:B------:R-:W-:Y:S02]  /*11a80*/  PRMT R15, RZ, 0x7610, R15 ;  /* 0x00007610ff0f7816 */ /* 0x000fe4000000000f */
[----:B------:R-:W-:-:S02]  /*11a90*/  PRMT R14, RZ, 0x7610, R14 ;  /* 0x00007610ff0e7816 */ /* 0x000fc4000000000e */
[----:B------:R-:W-:Y:S02]  /*11aa0*/  PRMT R13, RZ, 0x7610, R13 ;  /* 0x00007610ff0d7816 */ /* 0x000fe4000000000d */
[----:B------:R-:W-:Y:S01]  /*11ab0*/  PRMT R12, RZ, 0x7610, R12 ;  /* 0x00007610ff0c7816 */ /* 0x000fe2000000000c */
[----:B------:R-:W-:Y:S01]  /*11ac0*/  STL.64 [R1+0x12a8], R150 ;  /* 0x0012a89601007387 */ /* 0x000fe20000100a00 */
[----:B------:R-:W-:-:S03]  /*11ad0*/  PRMT R11, RZ, 0x7610, R11 ;  /* 0x00007610ff0b7816 */ /* 0x000fc6000000000b */
[----:B------:R-:W-:Y:S04]  /*11ae0*/  STL.64 [R1+0x12a0], R148 ;  /* 0x0012a09401007387 */ /* 0x000fe80000100a00 */
[----:B------:R-:W-:Y:S04]  /*11af0*/  STL.64 [R1+0x1298], R146 ;  /* 0x0012989201007387 */ /* 0x000fe80000100a00 */
[----:B------:R-:W-:Y:S04]  /*11b00*/  STL.64 [R1+0x1290], R144 ;  /* 0x0012909001007387 */ /* 0x000fe80000100a00 */
[----:B------:R-:W-:Y:S04]  /*11b10*/  STL.64 [R1+0x1288], R142 ;  /* 0x0012888e01007387 */ /* 0x000fe80000100a00 */
[----:B----4-:R-:W-:Y:S04]  /*11b20*/  STL.64 [R1+0x1280], R140 ;  /* 0x0012808c01007387 */ /* 0x010fe80000100a00 */
[----:B------:R0:W-:Y:S04]  /*11b30*/  STL.64 [R1+0x1278], R138 ;  /* 0x0012788a01007387 */ /* 0x0001e80000100a00 */
[----:B------:R-:W3:Y:S04]  /*11b40*/  LDL.LU.64 R24, [R1+0x400] ;  /* 0x0004000001187983 */ /* 0x000ee80000300a00 */
[----:B------:R-:W3:Y:S04]  /*11b50*/  LDL.LU.64 R26, [R1+0x408] ;  /* 0x00040800011a7983 */ /* 0x000ee80000300a00 */
[----:B------:R-:W3:Y:S04]  /*11b60*/  LDL.LU.64 R28, [R1+0x410] ;  /* 0x00041000011c7983 */ /* 0x000ee80000300a00 */
[----:B------:R-:W3:Y:S04]  /*11b70*/  LDL.LU.64 R30, [R1+0x418] ;  /* 0x00041800011e7983 */ /* 0x000ee80000300a00 */
[----:B------:R-:W3:Y:S01]  /*11b80*/  LDL.LU.64 R32, [R1+0x420] ;  /* 0x0004200001207983 */ /* 0x000ee20000300a00 */
[----:B------:R-:W-:-:S03]  /*11b90*/  PRMT R10, RZ, 0x7610, R10 ;  /* 0x00007610ff0a7816 */ /* 0x000fc6000000000a */
[----:B------:R-:W3:Y:S04]  /*11ba0*/  LDL.LU.64 R34, [R1+0x428] ;  /* 0x0004280001227983 */ /* 0x000ee80000300a00 */
        /* <DEDUP_REMOVED lines=43> */
[----:B------:R-:W3:Y:S01]  /*11e60*/  LDL.LU.64 R122, [R1+0x588] ;  /* 0x00058800017a7983 */ /* 0x000ee20000300a00 */
[----:B------:R-:W-:-:S03]  /*11e70*/  IMAD.X R9, R197, 0x1, R191, P1 ;  /* 0x00000001c5097824 */ /* 0x000fc600008e06bf */
[----:B------:R-:W3:Y:S04]  /*11e80*/  LDL.LU.64 R124, [R1+0x590] ;  /* 0x00059000017c7983 */ /* 0x000ee80000300a00 */
[----:B------:R1:W4:Y:S04]  /*11e90*/  @!P0 LDG.E.U8 R152, desc[UR32][R8.64] ;  /* 0x0000002008988981 */ /* 0x000328000c1e1100 */
[----:B------:R-:W3:Y:S04]  /*11ea0*/  LDL.LU.64 R126, [R1+0x598] ;  /* 0x00059800017e7983 */ /* 0x000ee80000300a00 */
[----:B------:R-:W3:Y:S01]  /*11eb0*/  LDL.LU.64 R128, [R1+0x5a0] ;  /* 0x0005a00001807983 */ /* 0x000ee20000300a00 */
[----:B-1----:R-:W-:-:S03]  /*11ec0*/  IADD3 R8, P1, R5, R149, RZ ;  /* 0x0000009505087210 */ /* 0x002fc60007f3e0ff */
[----:B------:R-:W3:Y:S02]  /*11ed0*/  LDL.LU.64 R130, [R1+0x5a8] ;  /* 0x0005a80001827983 */ /* 0x000ee40000300a00 */
[----:B------:R-:W-:Y:S02]  /*11ee0*/  IMAD.X R9, R197, 0x1, R141, P1 ;  /* 0x00000001c5097824 */ /* 0x000fe400008e068d */
[----:B------:R-:W3:Y:S04]  /*11ef0*/  LDL.LU.64 R132, [R1+0x5b0] ;  /* 0x0005b00001847983 */ /* 0x000ee80000300a00 */
[----:B------:R1:W3:Y:S04]  /*11f00*/  @!P0 LDG.E.U8 R23, desc[UR32][R8.64] ;  /* 0x0000002008178981 */ /* 0x0002e8000c1e1100 */
[----:B------:R-:W3:Y:S04]  /*11f10*/  LDL.LU.64 R134, [R1+0x5b8] ;  /* 0x0005b80001867983 */ /* 0x000ee80000300a00 */
[----:B------:R-:W3:Y:S01]  /*11f20*/  LDL.LU.64 R136, [R1+0x5c0] ;  /* 0x0005c00001887983 */ /* 0x000ee20000300a00 */
[----:B-1----:R-:W-:-:S03]  /*11f30*/  IADD3 R8, P1, R5, R151, RZ ;  /* 0x0000009705087210 */ /* 0x002fc60007f3e0ff */
[----:B0-----:R-:W3:Y:S02]  /*11f40*/  LDL.LU.64 R138, [R1+0x5c8] ;  /* 0x0005c800018a7983 */ /* 0x001ee40000300a00 */
[----:B------:R-:W-:Y:S02]  /*11f50*/  IMAD.X R9, R197, 0x1, R252, P1 ;  /* 0x00000001c5097824 */ /* 0x000fe400008e06fc */
[----:B------:R-:W3:Y:S04]  /*11f60*/  LDL.LU.64 R140, [R1+0x5d0] ;  /* 0x0005d000018c7983 */ /* 0x000ee80000300a00 */
[----:B------:R0:W3:Y:S04]  /*11f70*/  @!P0 LDG.E.U8 R22, desc[UR32][R8.64] ;  /* 0x0000002008168981 */ /* 0x0000e8000c1e1100 */
[----:B------:R-:W3:Y:S04]  /*11f80*/  LDL.LU.64 R142, [R1+0x5d8] ;  /* 0x0005d800018e7983 */ /* 0x000ee80000300a00 */
[----:B------:R-:W3:Y:S01]  /*11f90*/  LDL.LU.64 R144, [R1+0x5e0] ;  /* 0x0005e00001907983 */ /* 0x000ee20000300a00 */
[----:B0-----:R-:W-:-:S03]  /*11fa0*/  IADD3 R8, P1, R5, R249, RZ ;  /* 0x000000f905087210 */ /* 0x001fc60007f3e0ff */
[----:B------:R-:W3:Y:S02]  /*11fb0*/  LDL.LU.64 R146, [R1+0x5e8] ;  /* 0x0005e80001927983 */ /* 0x000ee40000300a00 */
[----:B------:R-:W-:Y:S02]  /*11fc0*/  IMAD.X R9, R197, 0x1, R248, P1 ;  /* 0x00000001c5097824 */ /* 0x000fe400008e06f8 */
[----:B------:R-:W3:Y:S04]  /*11fd0*/  LDL.LU.64 R148, [R1+0x5f0] ;  /* 0x0005f00001947983 */ /* 0x000ee80000300a00 */
[----:B------:R0:W3:Y:S04]  /*11fe0*/  @!P0 LDG.E.U8 R21, desc[UR32][R8.64] ;  /* 0x0000002008158981 */ /* 0x0000e8000c1e1100 */
[----:B------:R-:W3:Y:S01]  /*11ff0*/  LDL.LU.64 R150, [R1+0x5f8] ;  /* 0x0005f80001967983 */ /* 0x000ee20000300a00 */
[----:B0-----:R-:W-:-:S05]  /*12000*/  IADD3 R8, P1, R5, R245, RZ ;  /* 0x000000f505087210 */ /* 0x001fca0007f3e0ff */
[----:B------:R-:W-:-:S05]  /*12010*/  IMAD.X R9, R197, 0x1, R244, P1 ;  /* 0x00000001c5097824 */ /* 0x000fca00008e06f4 */
[----:B------:R0:W3:Y:S02]  /*12020*/  @!P0 LDG.E.U8 R20, desc[UR32][R8.64] ;  /* 0x0000002008148981 */ /* 0x0000e4000c1e1100 */
        /* <DEDUP_REMOVED lines=29> */
[----:B------:R-:W3:Y:S04]  /*12200*/  @!P0 LDG.E.U8 R10, desc[UR32][R8.64] ;  /* 0x00000020080a8981 */ /* 0x000ee8000c1e1100 */
        /* <DEDUP_REMOVED lines=38> */
[----:B--2---:R-:W-:Y:S04]  /*12470*/  STS.U8 [R7+UR5+0x2f80], R153 ;  /* 0x002f809907007988 */ /* 0x004fe80008000005 */
[----:B----4-:R-:W-:Y:S04]  /*12480*/  STS.U8 [R7+UR5+0x3080], R152 ;  /* 0x0030809807007988 */ /* 0x010fe80008000005 */
[----:B---3--:R-:W-:Y:S04]  /*12490*/  STS.U8 [R7+UR5+0x3180], R23 ;  /* 0x0031801707007988 */ /* 0x008fe80008000005 */
        /* <DEDUP_REMOVED lines=13> */
[----:B------:R0:W-:Y:S06]  /*12570*/  MEMBAR.ALL.CTA ;  /* 0x0000000000007992 */ /* 0x0001ec0000008000 */
[----:B0-----:R-:W0:Y:S02]  /*12580*/  FENCE.VIEW.ASYNC.S ;  /* 0x00000000000073c6 */ /* 0x001e240000000000 */
[----:B0-----:R-:W-:Y:S06]  /*12590*/  BAR.SYNC.DEFER_BLOCKING 0x0 ;  /* 0x0000000000007b1d */ /* 0x001fec0000010000 */
[----:B------:R-:W-:-:S06]  /*125a0*/  WARPGROUP.ARRIVE ;  /* 0x00000000000079c5 */ /* 0x000fcc0000000000 */
[----:B------:R-:W-:Y:S03]  /*125b0*/  QGMMA.64x256x32.F32.E4M3.E4M3 R24, gdesc[UR12], R24, gsb0 ;  /* 0x03e000000c1879f3 */ /* 0x000fe60008000818 */
[----:B------:R-:W-:Y:S02]  /*125c0*/  WARPGROUP.DEPBAR.LE gsb0, 0x0 ;  /* 0x00008000000079c5 */ /* 0x000fe40000010000 */
        /* <DEDUP_REMOVED lines=63> */
[----:B------:R0:W-:Y:S04]  /*129c0*/  STL.64 [R1+0x5f8], R150 ;  /* 0x0005f89601007387 */ /* 0x0001e80000100a00 */
[----:B0-----:R-:W2:Y:S04]  /*129d0*/  LDL.LU.64 R150, [R1+0x12a8] ;  /* 0x0012a80001967983 */ /* 0x001ea80000300a00 */
[----:B------:R-:W3:Y:S04]  /*129e0*/  LDL.LU.64 R148, [R1+0x12a0] ;  /* 0x0012a00001947983 */ /* 0x000ee80000300a00 */
[----:B------:R-:W4:Y:S04]  /*129f0*/  LDL.LU.64 R146, [R1+0x1298] ;  /* 0x0012980001927983 */ /* 0x000f280000300a00 */
[----:B------:R-:W4:Y:S04]  /*12a00*/  LDL.LU.64 R144, [R1+0x1290] ;  /* 0x0012900001907983 */ /* 0x000f280000300a00 */
[----:B------:R-:W4:Y:S04]  /*12a10*/  LDL.LU.64 R142, [R1+0x1288] ;  /* 0x00128800018e7983 */ /* 0x000f280000300a00 */
[----:B------:R-:W4:Y:S04]  /*12a20*/  LDL.LU.64 R140, [R1+0x1280] ;  /* 0x00128000018c7983 */ /* 0x000f280000300a00 */
[----:B------:R-:W4:Y:S04]  /*12a30*/  LDL.LU.64 R138, [R1+0x1278] ;  /* 0x00127800018a7983 */ /* 0x000f280000300a00 */
[----:B--2---:R-:W-:Y:S04]  /*12a40*/  STL.64 [R1+0x1270], R150 ;  /* 0x0012709601007387 */ /* 0x004fe80000100a00 */
[----:B---3--:R-:W-:Y:S04]  /*12a50*/  STL.64 [R1+0x1268], R148 ;  /* 0x0012689401007387 */ /* 0x008fe80000100a00 */
[----:B----4-:R-:W-:Y:S04]  /*12a60*/  STL.64 [R1+0x1260], R146 ;  /* 0x0012609201007387 */ /* 0x010fe80000100a00 */
[----:B------:R-:W-:Y:S04]  /*12a70*/  STL.64 [R1+0x1258], R144 ;  /* 0x0012589001007387 */ /* 0x000fe80000100a00 */
[----:B------:R-:W-:Y:S04]  /*12a80*/  STL.64 [R1+0x1250], R142 ;  /* 0x0012508e01007387 */ /* 0x000fe80000100a00 */
[----:B------:R-:W-:Y:S04]  /*12a90*/  STL.64 [R1+0x1248], R140 ;  /* 0x0012488c01007387 */ /* 0x000fe80000100a00 */
[----:B------:R0:W-:Y:S04]  /*12aa0*/  STL.64 [R1+0x1240], R138 ;  /* 0x0012408a01007387 */ /* 0x0001e80000100a00 */
[----:B------:R-:W2:Y:S04]  /*12ab0*/  LDL.LU.64 R24, [R1+0x200] ;  /* 0x0002000001187983 */ /* 0x000ea80000300a00 */
        /* <DEDUP_REMOVED lines=56> */
[----:B0-----:R-:W2:Y:S04]  /*12e40*/  LDL.LU.64 R138, [R1+0x3c8] ;  /* 0x0003c800018a7983 */ /* 0x001ea80000300a00 */
[----:B------:R-:W2:Y:S04]  /*12e50*/  LDL.LU.64 R140, [R1+0x3d0] ;  /* 0x0003d000018c7983 */ /* 0x000ea80000300a00 */
[----:B------:R-:W2:Y:S04]  /*12e60*/  LDL.LU.64 R142, [R1+0x3d8] ;  /* 0x0003d800018e7983 */ /* 0x000ea80000300a00 */
[----:B------:R-:W2:Y:S04]  /*12e70*/  LDL.LU.64 R144, [R1+0x3e0] ;  /* 0x0003e00001907983 */ /* 0x000ea80000300a00 */
[----:B------:R-:W2:Y:S04]  /*12e80*/  LDL.LU.64 R146, [R1+0x3e8] ;  /* 0x0003e80001927983 */ /* 0x000ea80000300a00 */
[----:B------:R-:W2:Y:S04]  /*12e90*/  LDL.LU.64 R148, [R1+0x3f0] ;  /* 0x0003f00001947983 */ /* 0x000ea80000300a00 */
[----:B------:R-:W2:Y:S01]  /*12ea0*/  LDL.LU.64 R150, [R1+0x3f8] ;  /* 0x0003f80001967983 */ /* 0x000ea20000300a00 */
[----:B------:R-:W-:Y:S01]  /*12eb0*/  UMOV UR8, UR12 ;  /* 0x0000000c00087c82 */ /* 0x000fe20008000000 */
[----:B------:R-:W-:Y:S01]  /*12ec0*/  UMOV UR9, UR13 ;  /* 0x0000000d00097c82 */ /* 0x000fe20008000000 */
[----:B--2---:R-:W-:-:S06]  /*12ed0*/  WARPGROUP.ARRIVE ;  /* 0x00000000000079c5 */ /* 0x004fcc0000000000 */
        /* <DEDUP_REMOVED lines=73> */
[----:B------:R-:W4:Y:S04]  /*13370*/  LDL.LU.64 R24, [R1] ;  /* 0x0000000001187983 */ /* 0x000f280000300a00 */
[----:B------:R-:W4:Y:S04]  /*13380*/  LDL.LU.64 R26, [R1+0x8] ;  /* 0x00000800011a7983 */ /* 0x000f280000300a00 */
        /* <DEDUP_REMOVED lines=54> */
[----:B------:R-:W4:Y:S01]  /*136f0*/  LDL.LU.64 R136, [R1+0x1c0] ;  /* 0x0001c00001887983 */ /* 0x000f220000300a00 */
[----:B--2---:R-:W-:-:S02]  /*13700*/  IMAD.MOV.U32 R178, RZ, RZ, R150 ;  /* 0x000000ffffb27224 */ /* 0x004fc400078e0096 */
[----:B------:R-:W-:Y:S02]  /*13710*/  IMAD.MOV.U32 R177, RZ, RZ, R151 ;  /* 0x000000ffffb17224 */ /* 0x000fe400078e0097 */
[----:B---3--:R-:W-:Y:S02]  /*13720*/  IMAD.MOV.U32 R180, RZ, RZ, R148 ;  /* 0x000000ffffb47224 */ /* 0x008fe400078e0094 */
[----:B------:R-:W-:Y:S02]  /*13730*/  IMAD.MOV.U32 R179, RZ, RZ, R149 ;  /* 0x000000ffffb37224 */ /* 0x000fe400078e0095 */
[----:B----4-:R-:W-:Y:S02]  /*13740*/  IMAD.MOV.U32 R182, RZ, RZ, R146 ;  /* 0x000000ffffb67224 */ /* 0x010fe400078e0092 */
[----:B------:R-:W-:Y:S02]  /*13750*/  IMAD.MOV.U32 R181, RZ, RZ, R147 ;  /* 0x000000ffffb57224 */ /* 0x000fe400078e0093 */
[----:B------:R-:W-:-:S02]  /*13760*/  IMAD.MOV.U32 R184, RZ, RZ, R144 ;  /* 0x000000ffffb87224 */ /* 0x000fc400078e0090 */
[----:B------:R-:W-:Y:S02]  /*13770*/  IMAD.MOV.U32 R183, RZ, RZ, R145 ;  /* 0x000000ffffb77224 */ /* 0x000fe400078e0091 */
[----:B------:R-:W-:Y:S02]  /*13780*/  IMAD.MOV.U32 R186, RZ, RZ, R142 ;  /* 0x000000ffffba7224 */ /* 0x000fe400078e008e */
[----:B------:R-:W-:Y:S02]  /*13790*/  IMAD.MOV.U32 R185, RZ, RZ, R143 ;  /* 0x000000ffffb97224 */ /* 0x000fe400078e008f */
[----:B------:R-:W-:Y:S02]  /*137a0*/  IMAD.MOV.U32 R188, RZ, RZ, R140 ;  /* 0x000000ffffbc7224 */ /* 0x000fe400078e008c */
[----:B------:R-:W-:Y:S02]  /*137b0*/  IMAD.MOV.U32 R187, RZ, RZ, R141 ;  /* 0x000000ffffbb7224 */ /* 0x000fe400078e008d */
[----:B------:R-:W-:-:S02]  /*137c0*/  IMAD.MOV.U32 R190, RZ, RZ, R138 ;  /* 0x000000ffffbe7224 */ /* 0x000fc400078e008a */
[----:B------:R-:W-:Y:S02]  /*137d0*/  IMAD.MOV.U32 R189, RZ, RZ, R139 ;  /* 0x000000ffffbd7224 */ /* 0x000fe400078e008b */
[----:B------:R-:W2:Y:S04]  /*137e0*/  LDL.LU.64 R138, [R1+0x1c8] ;  /* 0x0001c800018a7983 */ /* 0x000ea80000300a00 */
        /* <DEDUP_REMOVED lines=8> */
[----:B------:R-:W-:-:S02]  /*13870*/  IADD3 R201, P1, R201, UR24, RZ ;  /* 0x00000018c9c97c10 */ /* 0x000fc4000ff3e0ff */
[----:B------:R-:W-:Y:S02]  /*13880*/  IADD3 R203, P2, R203, UR24, RZ ;  /* 0x00000018cbcb7c10 */ /* 0x000fe4000ff5e0ff */
[----:B------:R-:W-:Y:S02]  /*13890*/  IADD3 R205, P3, R205, UR24, RZ ;  /* 0x00000018cdcd7c10 */ /* 0x000fe4000ff7e0ff */
[----:B------:R-:W-:Y:S02]  /*138a0*/  IADD3 R207, P4, R207, UR24, RZ ;  /* 0x00000018cfcf7c10 */ /* 0x000fe4000ff9e0ff */
[----:B------:R-:W-:Y:S02]  /*138b0*/  IADD3 R211, P6, R211, UR24, RZ ;  /* 0x00000018d3d37c10 */ /* 0x000fe4000ffde0ff */
[----:B------:R-:W-:Y:S02]  /*138c0*/  IADD3 R209, P5, R209, UR24, RZ ;  /* 0x00000018d1d17c10 */ /* 0x000fe4000ffbe0ff */
[----:B------:R-:W-:-:S02]  /*138d0*/  IADD3 R213, P0, R213, UR24, RZ ;  /* 0x00000018d5d57c10 */ /* 0x000fc4000ff1e0ff */
[----:B------:R-:W-:Y:S02]  /*138e0*/  IADD3.X R200, R200, UR25, RZ, P1, !PT ;  /* 0x00000019c8c87c10 */ /* 0x000fe40008ffe4ff */
[----:B------:R-:W-:Y:S02]  /*138f0*/  IADD3 R215, P1, R215, UR24, RZ ;  /* 0x00000018d7d77c10 */ /* 0x000fe4000ff3e0ff */
[----:B------:R-:W-:Y:S02]  /*13900*/  IADD3.X R202, R202, UR25, RZ, P2, !PT ;  /* 0x00000019caca7c10 */ /* 0x000fe400097fe4ff */
[----:B------:R-:W-:Y:S02]  /*13910*/  IADD3 R217, P2, R217, UR24, RZ ;  /* 0x00000018d9d97c10 */ /* 0x000fe4000ff5e0ff */
[----:B------:R-:W-:Y:S02]  /*13920*/  IADD3.X R204, R204, UR25, RZ, P3, !PT ;  /* 0x00000019cccc7c10 */ /* 0x000fe40009ffe4ff */
[----:B------:R-:W-:-:S02]  /*13930*/  IADD3 R219, P3, R219, UR24, RZ ;  /* 0x00000018dbdb7c10 */ /* 0x000fc4000ff7e0ff */
[----:B------:R-:W-:Y:S02]  /*13940*/  IADD3.X R206, R206, UR25, RZ, P4, !PT ;  /* 0x00000019cece7c10 */ /* 0x000fe4000a7fe4ff */
[----:B------:R-:W-:Y:S02]  /*13950*/  IADD3.X R210, R210, UR25, RZ, P6, !PT ;  /* 0x00000019d2d27c10 */ /* 0x000fe4000b7fe4ff */
[----:B------:R-:W-:Y:S02]  /*13960*/  IADD3 R221, P4, R221, UR24, RZ ;  /* 0x00000018dddd7c10 */ /* 0x000fe4000ff9e0ff */
[----:B------:R-:W-:Y:S02]  /*13970*/  IADD3.X R208, R208, UR25, RZ, P5, !PT ;  /* 0x00000019d0d07c10 */ /* 0x000fe4000affe4ff */
[----:B------:R-:W-:Y:S02]  /*13980*/  IADD3 R225, P6, R225, UR24, RZ ;  /* 0x00000018e1e17c10 */ /* 0x000fe4000ffde0ff */
[----:B------:R-:W-:-:S02]  /*13990*/  IADD3.X R212, R212, UR25, RZ, P0, !PT ;  /* 0x00000019d4d47c10 */ /* 0x000fc400087fe4ff */
[----:B------:R-:W-:Y:S02]  /*139a0*/  IADD3 R223, P5, R223, UR24, RZ ;  /* 0x00000018dfdf7c10 */ /* 0x000fe4000ffbe0ff */
[----:B------:R-:W-:Y:S02]  /*139b0*/  IADD3 R227, P0, R227, UR24, RZ ;  /* 0x00000018e3e37c10 */ /* 0x000fe4000ff1e0ff */
[----:B------:R-:W-:Y:S02]  /*139c0*/  IADD3.X R214, R214, UR25, RZ, P1, !PT ;  /* 0x00000019d6d67c10 */ /* 0x000fe40008ffe4ff */
[----:B------:R-:W-:Y:S02]  /*139d0*/  IADD3 R229, P1, R229, UR24, RZ ;  /* 0x00000018e5e57c10 */ /* 0x000fe4000ff3e0ff */
[----:B------:R-:W-:Y:S02]  /*139e0*/  IADD3.X R216, R216, UR25, RZ, P2, !PT ;  /* 0x00000019d8d87c10 */ /* 0x000fe400097fe4ff */
[----:B------:R-:W-:-:S02]  /*139f0*/  IADD3 R231, P2, R231, UR24, RZ ;  /* 0x00000018e7e77c10 */ /* 0x000fc4000ff5e0ff */
[----:B------:R-:W-:Y:S02]  /*13a00*/  IADD3.X R218, R218, UR25, RZ, P3, !PT ;  /* 0x00000019dada7c10 */ /* 0x000fe40009ffe4ff */
[----:B------:R-:W-:Y:S02]  /*13a10*/  IADD3 R233, P3, R233, UR24, RZ ;  /* 0x00000018e9e97c10 */ /* 0x000fe4000ff7e0ff */
[----:B------:R-:W-:Y:S02]  /*13a20*/  IADD3.X R220, R220, UR25, RZ, P4, !PT ;  /* 0x00000019dcdc7c10 */ /* 0x000fe4000a7fe4ff */
[----:B------:R-:W-:Y:S02]  /*13a30*/  IADD3.X R224, R224, UR25, RZ, P6, !PT ;  /* 0x00000019e0e07c10 */ /* 0x000fe4000b7fe4ff */
[----:B------:R-:W-:Y:S02]  /*13a40*/  IADD3 R235, P4, R235, UR24, RZ ;  /* 0x00000018ebeb7c10 */ /* 0x000fe4000ff9e0ff */
[----:B------:R-:W-:-:S02]  /*13a50*/  IADD3.X R222, R222, UR25, RZ, P5, !PT ;  /* 0x00000019dede7c10 */ /* 0x000fc4000affe4ff */
[----:B------:R-:W-:Y:S02]  /*13a60*/  IADD3 R239, P6, R239, UR24, RZ ;  /* 0x00000018efef7c10 */ /* 0x000fe4000ffde0ff */
[----:B------:R-:W-:Y:S02]  /*13a70*/  IADD3.X R226, R226, UR25, RZ, P0, !PT ;  /* 0x00000019e2e27c10 */ /* 0x000fe400087fe4ff */
[----:B------:R-:W-:Y:S02]  /*13a80*/  IADD3 R237, P5, R237, UR24, RZ ;  /* 0x00000018eded7c10 */ /* 0x000fe4000ffbe0ff */
[----:B------:R-:W-:Y:S02]  /*13a90*/  IADD3 R241, P0, R241, UR24, RZ ;  /* 0x00000018f1f17c10 */ /* 0x000fe4000ff1e0ff */
[----:B------:R-:W-:Y:S02]  /*13aa0*/  IADD3.X R228, R228, UR25, RZ, P1, !PT ;  /* 0x00000019e4e47c10 */ /* 0x000fe40008ffe4ff */
[----:B------:R-:W-:-:S02]  /*13ab0*/  IADD3 R243, P1, R243, UR24, RZ ;  /* 0x00000018f3f37c10 */ /* 0x000fc4000ff3e0ff */
[----:B------:R-:W-:Y:S02]  /*13ac0*/  IADD3.X R230, R230, UR25, RZ, P2, !PT ;  /* 0x00000019e6e67c10 */ /* 0x000fe400097fe4ff */
[----:B------:R-:W-:Y:S02]  /*13ad0*/  IADD3 R245, P2, R245, UR24, RZ ;  /* 0x00000018f5f57c10 */ /* 0x000fe4000ff5e0ff */
[----:B------:R-:W-:Y:S02]  /*13ae0*/  IADD3.X R232, R232, UR25, RZ, P3, !PT ;  /* 0x00000019e8e87c10 */ /* 0x000fe40009ffe4ff */
[----:B------:R-:W-:Y:S02]  /*13af0*/  IADD3 R247, P3, R247, UR24, RZ ;  /* 0x00000018f7f77c10 */ /* 0x000fe4000ff7e0ff */
[----:B------:R-:W-:Y:S02]  /*13b00*/  IADD3.X R234, R234, UR25, RZ, P4, !PT ;  /* 0x00000019eaea7c10 */ /* 0x000fe4000a7fe4ff */
[----:B------:R-:W-:-:S02]  /*13b10*/  IADD3.X R238, R238, UR25, RZ, P6, !PT ;  /* 0x00000019eeee7c10 */ /* 0x000fc4000b7fe4ff */
[----:B------:R-:W-:Y:S02]  /*13b20*/  IADD3 R249, P4, R249, UR24, RZ ;  /* 0x00000018f9f97c10 */ /* 0x000fe4000ff9e0ff */
[----:B------:R-:W-:Y:S02]  /*13b30*/  IADD3.X R236, R236, UR25, RZ, P5, !PT ;  /* 0x00000019ecec7c10 */ /* 0x000fe4000affe4ff */
[----:B------:R-:W-:Y:S02]  /*13b40*/  IADD3 R177, P6, R177, UR24, RZ ;  /* 0x00000018b1b17c10 */ /* 0x000fe4000ffde0ff */
[----:B------:R-:W-:Y:S02]  /*13b50*/  IADD3.X R240, R240, UR25, RZ, P0, !PT ;  /* 0x00000019f0f07c10 */ /* 0x000fe400087fe4ff */
[----:B------:R-:W-:Y:S02]  /*13b60*/  IADD3 R251, P5, R251, UR24, RZ ;  /* 0x00000018fbfb7c10 */ /* 0x000fe4000ffbe0ff */
[----:B------:R-:W-:-:S02]  /*13b70*/  IADD3 R178, P0, R178, UR24, RZ ;  /* 0x00000018b2b27c10 */ /* 0x000fc4000ff1e0ff */
[----:B------:R-:W-:Y:S02]  /*13b80*/  IADD3.X R242, R242, UR25, RZ, P1, !PT ;  /* 0x00000019f2f27c10 */ /* 0x000fe40008ffe4ff */
[----:B------:R-:W-:Y:S02]  /*13b90*/  IADD3 R179, P1, R179, UR24, RZ ;  /* 0x00000018b3b37c10 */ /* 0x000fe4000ff3e0ff */
[----:B------:R-:W-:Y:S02]  /*13ba0*/  IADD3.X R244, R244, UR25, RZ, P2, !PT ;  /* 0x00000019f4f47c10 */ /* 0x000fe400097fe4ff */
[----:B------:R-:W-:Y:S02]  /*13bb0*/  IADD3 R180, P2, R180, UR24, RZ ;  /* 0x00000018b4b47c10 */ /* 0x000fe4000ff5e0ff */
[----:B------:R-:W-:Y:S01]  /*13bc0*/  IADD3.X R246, R246, UR25, RZ, P3, !PT ;  /* 0x00000019f6f67c10 */ /* 0x000fe20009ffe4ff */
[----:B------:R-:W-:Y:S01]  /*13bd0*/  STL [R1+0x600], R177 ;  /* 0x000600b101007387 */ /* 0x000fe20000100800 */
[----:B------:R-:W-:-:S02]  /*13be0*/  IADD3 R181, P3, R181, UR24, RZ ;  /* 0x00000018b5b57c10 */ /* 0x000fc4000ff7e0ff */
[----:B------:R-:W-:Y:S01]  /*13bf0*/  IADD3.X R248, R248, UR25, RZ, P4, !PT ;  /* 0x00000019f8f87c10 */ /* 0x000fe2000a7fe4ff */
[----:B------:R-:W-:Y:S01]  /*13c00*/  STL [R1+0x608], R178 ;  /* 0x000608b201007387 */ /* 0x000fe20000100800 */
[----:B------:R-:W-:Y:S02]  /*13c10*/  IADD3 R182, P4, R182, UR24, RZ ;  /* 0x00000018b6b67c10 */ /* 0x000fe4000ff9e0ff */
[----:B------:R-:W-:Y:S01]  /*13c20*/  IADD3.X R250, R250, UR25, RZ, P5, !PT ;  /* 0x00000019fafa7c10 */ /* 0x000fe2000affe4ff */
[----:B------:R-:W-:Y:S01]  /*13c30*/  STL [R1+0x610], R179 ;  /* 0x000610b301007387 */ /* 0x000fe20000100800 */
        /* <DEDUP_REMOVED lines=8> */
[----:B--2---:R-:W-:-:S06]  /*13cc0*/  WARPGROUP.ARRIVE ;  /* 0x00000000000079c5 */ /* 0x004fcc0000000000 */
[----:B------:R-:W-:Y:S01]  /*13cd0*/  QGMMA.64x256x32.F32.E4M3.E4M3 R24, gdesc[UR16], R24, gsb0 ;  /* 0x03e00000101879f3 */ /* 0x000fe20008000818 */
[----:B------:R-:W-:Y:S01]  /*13ce0*/  STL [R1+0x628], R182 ;  /* 0x000628b601007387 */ /* 0x000fe20000100800 */
[----:B------:R-:W-:-:S03]  /*13cf0*/  IADD3 R188, P1, R188, UR24, RZ ;  /* 0x00000018bcbc7c10 */ /* 0x000fc6000ff3e0ff */
[----:B------:R-:W-:Y:S01]  /*13d00*/  STL [R1+0x630], R183 ;  /* 0x000630b701007387 */ /* 0x000fe20000100800 */
[----:B------:R-:W-:-:S03]  /*13d10*/  IADD3.X R189, R189, UR25, RZ, P2, !PT ;  /* 0x00000019bdbd7c10 */ /* 0x000fc600097fe4ff */
[----:B------:R-:W-:Y:S01]  /*13d20*/  STL [R1+0x638], R184 ;  /* 0x000638b801007387 */ /* 0x000fe20000100800 */
[----:B------:R-:W-:-:S03]  /*13d30*/  IADD3 R190, P2, R190, UR24, RZ ;  /* 0x00000018bebe7c10 */ /* 0x000fc6000ff5e0ff */
[----:B------:R-:W-:Y:S04]  /*13d40*/  STL [R1+0x604], R185 ;  /* 0x000604b901007387 */ /* 0x000fe80000100800 */
[----:B------:R-:W-:Y:S04]  /*13d50*/  STL [R1+0x640], R186 ;  /* 0x000640ba01007387 */ /* 0x000fe80000100800 */
[----:B------:R-:W-:Y:S04]  /*13d60*/  STL [R1+0x60c], R187 ;  /* 0x00060cbb01007387 */ /* 0x000fe80000100800 */
[----:B------:R-:W-:Y:S01]  /*13d70*/  STL [R1+0x648], R188 ;  /* 0x000648bc01007387 */ /* 0x000fe20000100800 */
[----:B------:R-:W-:-:S03]  /*13d80*/  WARPGROUP.DEPBAR.LE gsb0, 0x0 ;  /* 0x00008000000079c5 */ /* 0x000fc60000010000 */
[----:B------:R-:W-:Y:S04]  /*13d90*/  STL.64 [R1], R24 ;  /* 0x0000001801007387 */ /* 0x000fe80000100a00 */
[----:B------:R-:W-:Y:S04]  /*13da0*/  STL [R1+0x614], R189 ;  /* 0x000614bd01007387 */ /* 0x000fe80000100800 */
[----:B------:R-:W-:Y:S04]  /*13db0*/  STL.64 [R1+0x8], R26 ;  /* 0x0000081a01007387 */ /* 0x000fe80000100a00 */
[----:B------:R-:W-:Y:S04]  /*13dc0*/  STL [R1+0x650], R190 ;  /* 0x000650be01007387 */ /* 0x000fe80000100800 */
        /* <DEDUP_REMOVED lines=65> */
[----:B------:R-:W2:Y:S04]  /*141e0*/  LDL.LU.64 R144, [R1+0x1220] ;  /* 0x0012200001907983 */ /* 0x000ea80000300a00 */
[----:B------:R-:W3:Y:S04]  /*141f0*/  LDL.LU.64 R142, [R1+0x1218] ;  /* 0x00121800018e7983 */ /* 0x000ee80000300a00 */
[----:B------:R-:W4:Y:S04]  /*14200*/  LDL.LU.64 R140, [R1+0x1210] ;  /* 0x00121000018c7983 */ /* 0x000f280000300a00 */
[----:B------:R-:W2:Y:S04]  /*14210*/  LDL.LU.64 R138, [R1+0x1208] ;  /* 0x00120800018a7983 */ /* 0x000ea80000300a00 */
[----:B------:R-:W3:Y:S04]  /*14220*/  LDL.LU.64 R136, [R1+0x1200] ;  /* 0x0012000001887983 */ /* 0x000ee80000300a00 */
[----:B------:R-:W4:Y:S04]  /*14230*/  LDL.LU.64 R134, [R1+0x11f8] ;  /* 0x0011f80001867983 */ /* 0x000f280000300a00 */
[----:B------:R-:W2:Y:S04]  /*14240*/  LDL.LU.64 R132, [R1+0x11f0] ;  /* 0x0011f00001847983 */ /* 0x000ea80000300a00 */
        /* <DEDUP_REMOVED lines=45> */
[----:B------:R-:W-:-:S03]  /*14520*/  IADD3.X R191, R191, UR25, RZ, P3, !PT ;  /* 0x00000019bfbf7c10 */ /* 0x000fc60009ffe4ff */
        /* <DEDUP_REMOVED lines=9> */
[----:B------:R-:W-:-:S02]  /*145c0*/  IADD3.X R194, R194, UR25, RZ, P5, !PT ;  /* 0x00000019c2c27c10 */ /* 0x000fc4000affe4ff */
[----:B------:R-:W-:Y:S02]  /*145d0*/  IADD3.X R192, R192, UR25, RZ, P2, !PT ;  /* 0x00000019c0c07c10 */ /* 0x000fe400097fe4ff */
[----:B----4-:R-:W-:Y:S02]  /*145e0*/  IADD3.X R134, R134, UR25, RZ, P4, !PT ;  /* 0x0000001986867c10 */ /* 0x010fe4000a7fe4ff */
[----:B--2---:R-:W-:Y:S02]  /*145f0*/  IADD3 R133, P3, R133, UR24, RZ ;  /* 0x0000001885857c10 */ /* 0x004fe4000ff7e0ff */
[----:B------:R-:W-:-:S03]  /*14600*/  IADD3 R135, P4, R135, UR24, RZ ;  /* 0x0000001887877c10 */ /* 0x000fc6000ff9e0ff */
[----:B------:R0:W-:Y:S01]  /*14610*/  STL [R1+0x658], R133 ;  /* 0x0006588501007387 */ /* 0x0001e20000100800 */
[----:B---3--:R-:W-:Y:S02]  /*14620*/  IADD3 R136, P5, R136, UR24, RZ ;  /* 0x0000001888887c10 */ /* 0x008fe4000ffbe0ff */
[----:B------:R-:W-:Y:S01]  /*14630*/  IADD3.X R137, R137, UR25, RZ, P6, !PT ;  /* 0x0000001989897c10 */ /* 0x000fe2000b7fe4ff */
[----:B0-----:R-:W2:Y:S04]  /*14640*/  LDL.LU R133, [R1+0x1038] ;  /* 0x0010380001857983 */ /* 0x001ea80000300800 */
[----:B------:R-:W-:Y:S04]  /*14650*/  STL [R1+0x61c], R191 ;  /* 0x00061cbf01007387 */ /* 0x000fe80000100800 */
[----:B------:R0:W-:Y:S01]  /*14660*/  STL [R1+0x624], R134 ;  /* 0x0006248601007387 */ /* 0x0001e20000100800 */
[----:B------:R-:W-:-:S03]  /*14670*/  IADD3 R138, P6, R138, UR24, RZ ;  /* 0x000000188a8a7c10 */ /* 0x000fc6000ffde0ff */
[----:B0-----:R-:W2:Y:S04]  /*14680*/  LDL.LU R134, [R1+0x1034] ;  /* 0x0010340001867983 */ /* 0x001ea80000300800 */
[----:B------:R0:W-:Y:S01]  /*14690*/  STL [R1+0x660], R135 ;  /* 0x0006608701007387 */ /* 0x0001e20000100800 */
[----:B------:R-:W-:-:S03]  /*146a0*/  IADD3.X R139, R139, UR25, RZ, P0, !PT ;  /* 0x000000198b8b7c10 */ /* 0x000fc600087fe4ff */
[----:B0-----:R-:W2:Y:S04]  /*146b0*/  LDL.LU R135, [R1+0x1030] ;  /* 0x0010300001877983 */ /* 0x001ea80000300800 */
[----:B------:R-:W3:Y:S04]  /*146c0*/  LDL.LU R183, [R1+0x6b0] ;  /* 0x0006b00001b77983 */ /* 0x000ee80000300800 */
[----:B------:R0:W-:Y:S01]  /*146d0*/  STL [R1+0x62c], R194 ;  /* 0x00062cc201007387 */ /* 0x0001e20000100800 */
[----:B------:R-:W-:Y:S02]  /*146e0*/  IADD3 R140, P0, R140, UR24, RZ ;  /* 0x000000188c8c7c10 */ /* 0x000fe4000ff1e0ff */
[----:B------:R-:W-:Y:S01]  /*146f0*/  IADD3.X R141, R141, UR25, RZ, P1, !PT ;  /* 0x000000198d8d7c10 */ /* 0x000fe20008ffe4ff */
[----:B0-----:R-:W4:Y:S04]  /*14700*/  LDL.LU R194, [R1+0x6b8] ;  /* 0x0006b80001c27983 */ /* 0x001f280000300800 */
[----:B------:R0:W-:Y:S01]  /*14710*/  STL [R1+0x668], R136 ;  /* 0x0006688801007387 */ /* 0x0001e20000100800 */
[----:B------:R-:W-:-:S03]  /*14720*/  IADD3 R142, P1, R142, UR24, RZ ;  /* 0x000000188e8e7c10 */ /* 0x000fc6000ff3e0ff */
[----:B0-----:R-:W2:Y:S04]  /*14730*/  LDL.LU R136, [R1+0x102c] ;  /* 0x00102c0001887983 */ /* 0x001ea80000300800 */
[----:B------:R0:W-:Y:S04]  /*14740*/  STL [R1+0x634], R137 ;  /* 0x0006348901007387 */ /* 0x0001e80000100800 */
[----:B0-----:R-:W2:Y:S04]  /*14750*/  LDL.LU R137, [R1+0x1028] ;  /* 0x0010280001897983 */ /* 0x001ea80000300800 */
[----:B------:R0:W-:Y:S01]  /*14760*/  STL [R1+0x670], R138 ;  /* 0x0006708a01007387 */ /* 0x0001e20000100800 */
[----:B------:R-:W-:-:S03]  /*14770*/  IADD3 R143, P2, R143, UR24, RZ ;  /* 0x000000188f8f7c10 */ /* 0x000fc6000ff5e0ff */
[----:B0-----:R-:W2:Y:S04]  /*14780*/  LDL.LU R138, [R1+0x1024] ;  /* 0x00102400018a7983 */ /* 0x001ea80000300800 */
[----:B------:R-:W2:Y:S04]  /*14790*/  LDL.LU R186, [R1+0x684] ;  /* 0x0006840001ba7983 */ /* 0x000ea80000300800 */
[----:B------:R0:W-:Y:S01]  /*147a0*/  STL [R1+0x63c], R139 ;  /* 0x00063c8b01007387 */ /* 0x0001e20000100800 */
[----:B------:R-:W-:-:S03]  /*147b0*/  IADD3.X R144, R144, UR25, RZ, P3, !PT ;  /* 0x0000001990907c10 */ /* 0x000fc60009ffe4ff */
[----:B0-----:R-:W2:Y:S04]  /*147c0*/  LDL.LU R139, [R1+0x1020] ;  /* 0x00102000018b7983 */ /* 0x001ea80000300800 */
[----:B------:R0:W-:Y:S01]  /*147d0*/  STL [R1+0x678], R140 ;  /* 0x0006788c01007387 */ /* 0x0001e20000100800 */
[----:B------:R-:W-:-:S03]  /*147e0*/  IADD3 R145, P3, R145, UR24, RZ ;  /* 0x0000001891917c10 */ /* 0x000fc6000ff7e0ff */
[----:B0-----:R-:W2:Y:S04]  /*147f0*/  LDL.LU R140, [R1+0x101c] ;  /* 0x00101c00018c7983 */ /* 0x001ea80000300800 */
[----:B------:R0:W-:Y:S01]  /*14800*/  STL [R1+0x644], R141 ;  /* 0x0006448d01007387 */ /* 0x0001e20000100800 */
[----:B------:R-:W-:-:S03]  /*14810*/  IADD3.X R146, R146, UR25, RZ, P4, !PT ;  /* 0x0000001992927c10 */ /* 0x000fc6000a7fe4ff */
[----:B0-----:R-:W2:Y:S04]  /*14820*/  LDL.LU R141, [R1+0x1018] ;  /* 0x00101800018d7983 */ /* 0x001ea80000300800 */
[----:B------:R0:W-:Y:S04]  /*14830*/  STL [R1+0x680], R142 ;  /* 0x0006808e01007387 */ /* 0x0001e80000100800 */
[----:B0-----:R-:W2:Y:S04]  /*14840*/  LDL.LU R142, [R1+0x1014] ;  /* 0x00101400018e7983 */ /* 0x001ea80000300800 */
[----:B------:R-:W2:Y:S04]  /*14850*/  LDL.LU R185, [R1+0x6c8] ;  /* 0x0006c80001b97983 */ /* 0x000ea80000300800 */
[----:B------:R-:W2:Y:S04]  /*14860*/  LDL.LU R187, [R1+0x694] ;  /* 0x0006940001bb7983 */ /* 0x000ea80000300800 */
[----:B------:R-:W-:Y:S04]  /*14870*/  STL [R1+0x64c], R192 ;  /* 0x00064cc001007387 */ /* 0x000fe80000100800 */
[----:B------:R0:W-:Y:S01]  /*14880*/  STL [R1+0x688], R143 ;  /* 0x0006888f01007387 */ /* 0x0001e20000100800 */
[----:B------:R-:W-:-:S03]  /*14890*/  IADD3 R147, P4, R147, UR24, RZ ;  /* 0x0000001893937c10 */ /* 0x000fc6000ff9e0ff */
[----:B0-----:R-:W2:Y:S04]  /*148a0*/  LDL.LU R143, [R1+0x1010] ;  /* 0x00101000018f7983 */ /* 0x001ea80000300800 */
[----:B------:R-:W2:Y:S04]  /*148b0*/  LDL.LU R188, [R1+0x6d0] ;  /* 0x0006d00001bc7983 */ /* 0x000ea80000300800 */
[----:B------:R0:W-:Y:S01]  /*148c0*/  STL [R1+0x654], R144 ;  /* 0x0006549001007387 */ /* 0x0001e20000100800 */
[----:B------:R-:W-:Y:S02]  /*148d0*/  IADD3.X R148, R148, UR25, RZ, P5, !PT ;  /* 0x0000001994947c10 */ /* 0x000fe4000affe4ff */
[----:B------:R-:W-:Y:S01]  /*148e0*/  IADD3 R149, P5, R149, UR24, RZ ;  /* 0x0000001895957c10 */ /* 0x000fe2000ffbe0ff */
[----:B0-----:R-:W2:Y:S04]  /*148f0*/  LDL.LU R144, [R1+0x100c] ;  /* 0x00100c0001907983 */ /* 0x001ea80000300800 */
[----:B------:R0:W-:Y:S04]  /*14900*/  STL [R1+0x690], R145 ;  /* 0x0006909101007387 */ /* 0x0001e80000100800 */
[----:B0-----:R-:W2:Y:S04]  /*14910*/  LDL.LU R145, [R1+0x1008] ;  /* 0x0010080001917983 */ /* 0x001ea80000300800 */
[----:B------:R0:W-:Y:S04]  /*14920*/  STL [R1+0x65c], R146 ;  /* 0x00065c9201007387 */ /* 0x0001e80000100800 */
[----:B0-----:R-:W2:Y:S04]  /*14930*/  LDL.LU R146, [R1+0x1004] ;  /* 0x0010040001927983 */ /* 0x001ea80000300800 */
[----:B------:R-:W2:Y:S04]  /*14940*/  LDL.LU R184, [R1+0x6d8] ;  /* 0x0006d80001b87983 */ /* 0x000ea80000300800 */
[----:B------:R-:W2:Y:S04]  /*14950*/  LDL.LU R189, [R1+0x6a4] ;  /* 0x0006a40001bd7983 */ /* 0x000ea80000300800 */
[----:B------:R-:W2:Y:S04]  /*14960*/  LDL.LU R190, [R1+0x6e0] ;  /* 0x0006e00001be7983 */ /* 0x000ea80000300800 */
[----:B------:R0:W-:Y:S01]  /*14970*/  STL [R1+0x698], R147 ;  /* 0x0006989301007387 */ /* 0x0001e20000100800 */
[----:B------:R-:W-:-:S03]  /*14980*/  IADD3.X R193, R193, UR25, RZ, P6, !PT ;  /* 0x00000019c1c17c10 */ /* 0x000fc6000b7fe4ff */
[----:B0-----:R-:W2:Y:S04]  /*14990*/  LDL.LU R147, [R1+0x1000] ;  /* 0x0010000001937983 */ /* 0x001ea80000300800 */
[----:B------:R0:W-:Y:S01]  /*149a0*/  STL [R1+0x664], R148 ;  /* 0x0006649401007387 */ /* 0x0001e20000100800 */
[----:B------:R-:W-:-:S03]  /*149b0*/  IADD3 R150, P6, R150, UR24, RZ ;  /* 0x0000001896967c10 */ /* 0x000fc6000ffde0ff */
[----:B0-----:R-:W2:Y:S04]  /*149c0*/  LDL.LU R148, [R1+0xffc] ;  /* 0x000ffc0001947983 */ /* 0x001ea80000300800 */
[----:B------:R0:W-:Y:S04]  /*149d0*/  STL [R1+0x6a0], R149 ;  /* 0x0006a09501007387 */ /* 0x0001e80000100800 */
[----:B0-----:R-:W2:Y:S04]  /*149e0*/  LDL.LU R149, [R1+0xff8] ;  /* 0x000ff80001957983 */ /* 0x001ea80000300800 */
[----:B------:R-:W2:Y:S04]  /*149f0*/  LDL.LU R191, [R1+0x6e8] ;  /* 0x0006e80001bf7983 */ /* 0x000ea80000300800 */
[----:B------:R-:W2:Y:S04]  /*14a00*/  LDL.LU R192, [R1+0x6b4] ;  /* 0x0006b40001c07983 */ /* 0x000ea80000300800 */
[----:B------:R-:W-:Y:S04]  /*14a10*/  STL [R1+0x66c], R193 ;  /* 0x00066cc101007387 */ /* 0x000fe80000100800 */
[----:B------:R0:W-:Y:S04]  /*14a20*/  STL [R1+0x6a8], R150 ;  /* 0x0006a89601007387 */ /* 0x0001e80000100800 */
[----:B0-----:R-:W2:Y:S04]  /*14a30*/  LDL.LU R150, [R1+0xff4] ;  /* 0x000ff40001967983 */ /* 0x001ea80000300800 */
[----:B------:R-:W2:Y:S01]  /*14a40*/  LDL.LU R193, [R1+0x6f0] ;  /* 0x0006f00001c17983 */ /* 0x000ea20000300800 */
[----:B------:R-:W-:-:S02]  /*14a50*/  IADD3.X R151, R151, UR25, RZ, P0, !PT ;  /* 0x0000001997977c10 */ /* 0x000fc400087fe4ff */
[----:B------:R-:W-:-:S03]  /*14a60*/  IADD3.X R196, R196, UR25, RZ, P1, !PT ;  /* 0x00000019c4c47c10 */ /* 0x000fc60008ffe4ff */
[----:B------:R0:W-:Y:S01]  /*14a70*/  STL [R1+0x674], R151 ;  /* 0x0006749701007387 */ /* 0x0001e20000100800 */
[----:B------:R-:W-:-:S03]  /*14a80*/  IADD3.X R195, R195, UR25, RZ, P3, !PT ;  /* 0x00000019c3c37c10 */ /* 0x000fc60009ffe4ff */
[----:B0-----:R-:W2:Y:S04]  /*14a90*/  LDL.LU R151, [R1+0xff0] ;  /* 0x000ff00001977983 */ /* 0x001ea80000300800 */
[----:B------:R0:W-:Y:S01]  /*14aa0*/  STL [R1+0x67c], R196 ;  /* 0x00067cc401007387 */ /* 0x0001e20000100800 */
[----:B---3--:R-:W-:-:S03]  /*14ab0*/  IADD3 R183, P0, R183, UR24, RZ ;  /* 0x00000018b7b77c10 */ /* 0x008fc6000ff1e0ff */
[----:B0-----:R-:W3:Y:S04]  /*14ac0*/  LDL.LU R196, [R1+0xfec] ;  /* 0x000fec0001c47983 */ /* 0x001ee80000300800 */
[----:B------:R0:W-:Y:S04]  /*14ad0*/  STL [R1+0x6b0], R183 ;  /* 0x0006b0b701007387 */ /* 0x0001e80000100800 */
[----:B------:R-:W3:Y:S01]  /*14ae0*/  LDL.LU R182, [R1+0x6f8] ;  /* 0x0006f80001b67983 */ /* 0x000ee20000300800 */
[----:B----4-:R-:W-:-:S03]  /*14af0*/  IADD3 R194, P1, R194, UR24, RZ ;  /* 0x00000018c2c27c10 */ /* 0x010fc6000ff3e0ff */
[----:B0-----:R-:W4:Y:S04]  /*14b00*/  LDL.LU R183, [R1+0x6c4] ;  /* 0x0006c40001b77983 */ /* 0x001f280000300800 */
[----:B------:R0:W-:Y:S01]  /*14b10*/  STL [R1+0x6b8], R194 ;  /* 0x0006b8c201007387 */ /* 0x0001e20000100800 */
[----:B------:R-:W-:-:S03]  /*14b20*/  IADD3.X R2, R2, UR25, RZ, P5, !PT ;  /* 0x0000001902027c10 */ /* 0x000fc6000affe4ff */
[----:B0-----:R-:W4:Y:S01]  /*14b30*/  LDL.LU R194, [R1+0x700] ;  /* 0x0007000001c27983 */ /* 0x001f220000300800 */
[----:B------:R-:W-:Y:S02]  /*14b40*/  IADD3.X R4, R4, UR25, RZ, P0, !PT ;  /* 0x0000001904047c10 */ /* 0x000fe400087fe4ff */
[----:B--2---:R-:W-:Y:S02]  /*14b50*/  IADD3.X R186, R186, UR25, RZ, P2, !PT ;  /* 0x00000019baba7c10 */ /* 0x004fe400097fe4ff */
[----:B------:R-:W-:-:S05]  /*14b60*/  IADD3 R6, P2, R6, UR24, RZ ;  /* 0x0000001806067c10 */ /* 0x000fca000ff5e0ff */
[----:B------:R0:W-:Y:S04]  /*14b70*/  STL [R1+0x6c0], R6 ;  /* 0x0006c00601007387 */ /* 0x0001e80000100800 */
[----:B------:R1:W-:Y:S04]  /*14b80*/  STL [R1+0x684], R186 ;  /* 0x000684ba01007387 */ /* 0x0003e80000100800 */
[----:B0-----:R-:W2:Y:S04]  /*14b90*/  LDL.LU R6, [R1+0xfe8] ;  /* 0x000fe80001067983 */ /* 0x001ea80000300800 */
[----:B-1----:R-:W2:Y:S04]  /*14ba0*/  LDL.LU R186, [R1+0x708] ;  /* 0x0007080001ba7983 */ /* 0x002ea80000300800 */
[----:B------:R0:W-:Y:S04]  /*14bb0*/  STL [R1+0x68c], R195 ;  /* 0x00068cc301007387 */ /* 0x0001e80000100800 */
[----:B0-----:R-:W2:Y:S01]  /*14bc0*/  LDL.LU R195, [R1+0x6d4] ;  /* 0x0006d40001c37983 */ /* 0x001ea20000300800 */
[----:B------:R-:W-:-:S02]  /*14bd0*/  IADD3.X R3, R3, UR25, RZ, P2, !PT ;  /* 0x0000001903037c10 */ /* 0x000fc400097fe4ff */
[----:B------:R-:W-:Y:S02]  /*14be0*/  IADD3 R185, P3, R185, UR24, RZ ;  /* 0x00000018b9b97c10 */ /* 0x000fe4000ff7e0ff */
[----:B------:R-:W-:-:S05]  /*14bf0*/  IADD3.X R187, R187, UR25, RZ, P4, !PT ;  /* 0x00000019bbbb7c10 */ /* 0x000fca000a7fe4ff */
[----:B------:R0:W-:Y:S04]  /*14c00*/  STL [R1+0x694], R187 ;  /* 0x000694bb01007387 */ /* 0x0001e80000100800 */
[----:B0-----:R-:W2:Y:S04]  /*14c10*/  LDL.LU R187, [R1+0x710] ;  /* 0x0007100001bb7983 */ /* 0x001ea80000300800 */
[----:B------:R-:W-:Y:S01]  /*14c20*/  STL [R1+0x6c8], R185 ;  /* 0x0006c8b901007387 */ /* 0x000fe20000100800 */
[----:B------:R-:W-:-:S03]  /*14c30*/  IADD3 R188, P4, R188, UR24, RZ ;  /* 0x00000018bcbc7c10 */ /* 0x000fc6000ff9e0ff */
[----:B------:R0:W-:Y:S04]  /*14c40*/  STL [R1+0x69c], R2 ;  /* 0x00069c0201007387 */ /* 0x0001e80000100800 */
[----:B0-----:R-:W2:Y:S04]  /*14c50*/  LDL.LU R2, [R1+0xfe4] ;  /* 0x000fe40001027983 */ /* 0x001ea80000300800 */
[----:B------:R0:W-:Y:S04]  /*14c60*/  STL [R1+0x6d0], R188 ;  /* 0x0006d0bc01007387 */ /* 0x0001e80000100800 */
[----:B------:R-:W2:Y:S04]  /*14c70*/  LDL.LU R185, [R1+0x718] ;  /* 0x0007180001b97983 */ /* 0x000ea80000300800 */
[----:B0-----:R-:W2:Y:S04]  /*14c80*/  LDL.LU R188, [R1+0x6e4] ;  /* 0x0006e40001bc7983 */ /* 0x001ea80000300800 */
[----:B------:R-:W2:Y:S01]  /*14c90*/  LDL.LU R180, [R1+0x720] ;  /* 0x0007200001b47983 */ /* 0x000ea20000300800 */
[----:B------:R-:W-:-:S02]  /*14ca0*/  IADD3 R184, P5, R184, UR24, RZ ;  /* 0x00000018b8b87c10 */ /* 0x000fc4000ffbe0ff */
[----:B------:R-:W-:-:S03]  /*14cb0*/  IADD3.X R189, R189, UR25, RZ, P6, !PT ;  /* 0x00000019bdbd7c10 */ /* 0x000fc6000b7fe4ff */
[----:B------:R-:W-:Y:S01]  /*14cc0*/  STL [R1+0x6d8], R184 ;  /* 0x0006d8b801007387 */ /* 0x000fe20000100800 */
[----:B------:R-:W-:-:S03]  /*14cd0*/  IADD3 R190, P6, R190, UR24, RZ ;  /* 0x00000018bebe7c10 */ /* 0x000fc6000ffde0ff */
[----:B------:R-:W-:Y:S04]  /*14ce0*/  STL [R1+0x6a4], R189 ;  /* 0x0006a4bd01007387 */ /* 0x000fe80000100800 */
[----:B------:R0:W-:Y:S04]  /*14cf0*/  STL [R1+0x6ac], R4 ;  /* 0x0006ac0401007387 */ /* 0x0001e80000100800 */
[----:B------:R1:W-:Y:S04]  /*14d00*/  STL [R1+0x6e0], R190 ;  /* 0x0006e0be01007387 */ /* 0x0003e80000100800 */
[----:B0-----:R-:W2:Y:S04]  /*14d10*/  LDL.LU R4, [R1+0xfe0] ;  /* 0x000fe00001047983 */ /* 0x001ea80000300800 */
[----:B------:R-:W2:Y:S04]  /*14d20*/  LDL.LU R189, [R1+0x728] ;  /* 0x0007280001bd7983 */ /* 0x000ea80000300800 */
[----:B-1----:R-:W2:Y:S01]  /*14d30*/  LDL.LU R190, [R1+0x6f4] ;  /* 0x0006f40001be7983 */ /* 0x002ea20000300800 */
[----:B------:R-:W-:-:S05]  /*14d40*/  IADD3 R191, P0, R191, UR24, RZ ;  /* 0x00000018bfbf7c10 */ /* 0x000fca000ff1e0ff */
[----:B------:R0:W-:Y:S01]  /*14d50*/  STL [R1+0x6e8], R191 ;  /* 0x0006e8bf01007387 */ /* 0x0001e20000100800 */
[----:B------:R-:W-:-:S03]  /*14d60*/  IADD3.X R192, R192, UR25, RZ, P1, !PT ;  /* 0x00000019c0c07c10 */ /* 0x000fc60008ffe4ff */
[----:B0-----:R-:W2:Y:S04]  /*14d70*/  LDL.LU R191, [R1+0x730] ;  /* 0x0007300001bf7983 */ /* 0x001ea80000300800 */
[----:B------:R-:W-:Y:S04]  /*14d80*/  STL [R1+0x6b4], R192 ;  /* 0x0006b4c001007387 */ /* 0x000fe80000100800 */
[----:B------:R0:W-:Y:S01]  /*14d90*/  STL [R1+0x6bc], R3 ;  /* 0x0006bc0301007387 */ /* 0x0001e20000100800 */
[----:B------:R-:W-:-:S03]  /*14da0*/  IADD3 R193, P1, R193, UR24, RZ ;  /* 0x00000018c1c17c10 */ /* 0x000fc6000ff3e0ff */
[----:B0-----:R-:W2:Y:S04]  /*14db0*/  LDL.LU R3, [R1+0xfdc] ;  /* 0x000fdc0001037983 */ /* 0x001ea80000300800 */
[----:B------:R0:W-:Y:S04]  /*14dc0*/  STL [R1+0x6f0], R193 ;  /* 0x0006f0c101007387 */ /* 0x0001e80000100800 */
[----:B------:R-:W2:Y:S04]  /*14dd0*/  LDL.LU R184, [R1+0x738] ;  /* 0x0007380001b87983 */ /* 0x000ea80000300800 */
[----:B------:R-:W2:Y:S04]  /*14de0*/  LDL.LU R192, [R1+0x704] ;  /* 0x0007040001c07983 */ /* 0x000ea80000300800 */
[----:B0-----:R-:W2:Y:S01]  /*14df0*/  LDL.LU R193, [R1+0x740] ;  /* 0x0007400001c17983 */ /* 0x001ea20000300800 */
[----:B---3--:R-:W-:-:S02]  /*14e00*/  IADD3.X R196, R196, UR25, RZ, P4, !PT ;  /* 0x00000019c4c47c10 */ /* 0x008fc4000a7fe4ff */
[----:B------:R-:W-:Y:S02]  /*14e10*/  IADD3 R182, P2, R182, UR24, RZ ;  /* 0x00000018b6b67c10 */ /* 0x000fe4000ff5e0ff */
[----:B----4-:R-:W-:-:S03]  /*14e20*/  IADD3.X R183, R183, UR25, RZ, P3, !PT ;  /* 0x00000019b7b77c10 */ /* 0x010fc60009ffe4ff */
[----:B------:R0:W-:Y:S04]  /*14e30*/  STL [R1+0x6f8], R182 ;  /* 0x0006f8b601007387 */ /* 0x0001e80000100800 */
[----:B------:R-:W-:Y:S04]  /*14e40*/  STL [R1+0x6cc], R196 ;  /* 0x0006ccc401007387 */ /* 0x000fe80000100800 */
[----:B------:R-:W-:Y:S01]  /*14e50*/  STL [R1+0x6c4], R183 ;  /* 0x0006c4b701007387 */ /* 0x000fe20000100800 */
[----:B------:R-:W-:-:S05]  /*14e60*/  IADD3 R194, P3, R194, UR24, RZ ;  /* 0x00000018c2c27c10 */ /* 0x000fca000ff7e0ff */
[----:B------:R1:W-:Y:S04]  /*14e70*/  STL [R1+0x700], R194 ;  /* 0x000700c201007387 */ /* 0x0003e80000100800 */
[----:B------:R-:W3:Y:S04]  /*14e80*/  LDL.LU R181, [R1+0x748] ;  /* 0x0007480001b57983 */ /* 0x000ee80000300800 */
[----:B0-----:R-:W4:Y:S04]  /*14e90*/  LDL.LU R182, [R1+0x714] ;  /* 0x0007140001b67983 */ /* 0x001f280000300800 */
[----:B-1----:R-:W4:Y:S01]  /*14ea0*/  LDL.LU R194, [R1+0x750] ;  /* 0x0007500001c27983 */ /* 0x002f220000300800 */
[----:B--2---:R-:W-:-:S02]  /*14eb0*/  IADD3 R186, P4, R186, UR24, RZ ;  /* 0x00000018baba7c10 */ /* 0x004fc4000ff9e0ff */
[----:B------:R-:W-:-:S03]  /*14ec0*/  IADD3.X R6, R6, UR25, RZ, P6, !PT ;  /* 0x0000001906067c10 */ /* 0x000fc6000b7fe4ff */
[----:B------:R0:W-:Y:S01]  /*14ed0*/  STL [R1+0x708], R186 ;  /* 0x000708ba01007387 */ /* 0x0001e20000100800 */
[----:B------:R-:W-:-:S03]  /*14ee0*/  IADD3.X R195, R195, UR25, RZ, P5, !PT ;  /* 0x00000019c3c37c10 */ /* 0x000fc6000affe4ff */
[----:B0-----:R-:W2:Y:S04]  /*14ef0*/  LDL.LU R186, [R1+0x758] ;  /* 0x0007580001ba7983 */ /* 0x001ea80000300800 */
[----:B------:R0:W-:Y:S04]  /*14f00*/  STL [R1+0x6d4], R195 ;  /* 0x0006d4c301007387 */ /* 0x0001e80000100800 */
[----:B0-----:R-:W2:Y:S01]  /*14f10*/  LDL.LU R195, [R1+0x724] ;  /* 0x0007240001c37983 */ /* 0x001ea20000300800 */
[----:B------:R-:W-:-:S05]  /*14f20*/  IADD3 R187, P5, R187, UR24, RZ ;  /* 0x00000018bbbb7c10 */ /* 0x000fca000ffbe0ff */
[----:B------:R0:W-:Y:S04]  /*14f30*/  STL [R1+0x710], R187 ;  /* 0x000710bb01007387 */ /* 0x0001e80000100800 */
[----:B0-----:R-:W2:Y:S04]  /*14f40*/  LDL.LU R187, [R1+0x760] ;  /* 0x0007600001bb7983 */ /* 0x001ea80000300800 */
[----:B------:R0:W-:Y:S01]  /*14f50*/  STL [R1+0x6dc], R6 ;  /* 0x0006dc0601007387 */ /* 0x0001e20000100800 */
[----:B------:R-:W-:Y:S02]  /*14f60*/  IADD3.X R2, R2, UR25, RZ, P1, !PT ;  /* 0x0000001902027c10 */ /* 0x000fe40008ffe4ff */
[----:B------:R-:W-:Y:S01]  /*14f70*/  IADD3 R185, P6, R185, UR24, RZ ;  /* 0x00000018b9b97c10 */ /* 0x000fe2000ffde0ff */
[----:B0-----:R-:W2:Y:S01]  /*14f80*/  LDL.LU R6, [R1+0xfd8] ;  /* 0x000fd80001067983 */ /* 0x001ea20000300800 */
[----:B------:R-:W-:-:S03]  /*14f90*/  IADD3.X R188, R188, UR25, RZ, P0, !PT ;  /* 0x00000019bcbc7c10 */ /* 0x000fc600087fe4ff */
[----:B------:R-:W2:Y:S01]  /*14fa0*/  LDL.LU R183, [R1+0x768] ;  /* 0x0007680001b77983 */ /* 0x000ea20000300800 */
[----:B------:R-:W-:-:S03]  /*14fb0*/  IADD3 R180, P0, R180, UR24, RZ ;  /* 0x00000018b4b47c10 */ /* 0x000fc6000ff1e0ff */
[----:B------:R0:W-:Y:S04]  /*14fc0*/  STL [R1+0x718], R185 ;  /* 0x000718b901007387 */ /* 0x0001e80000100800 */
[----:B0-----:R-:W2:Y:S04]  /*14fd0*/  LDL.LU R185, [R1+0x734] ;  /* 0x0007340001b97983 */ /* 0x001ea80000300800 */
[----:B------:R0:W-:Y:S04]  /*14fe0*/  STL [R1+0x6e4], R188 ;  /* 0x0006e4bc01007387 */ /* 0x0001e80000100800 */
[----:B0-----:R-:W2:Y:S04]  /*14ff0*/  LDL.LU R188, [R1+0x770] ;  /* 0x0007700001bc7983 */ /* 0x001ea80000300800 */
[----:B------:R0:W-:Y:S04]  /*15000*/  STL [R1+0x6ec], R2 ;  /* 0x0006ec0201007387 */ /* 0x0001e80000100800 */
[----:B0-----:R-:W2:Y:S01]  /*15010*/  LDL.LU R2, [R1+0xfd4] ;  /* 0x000fd40001027983 */ /* 0x001ea20000300800 */
[----:B------:R-:W-:-:S03]  /*15020*/  IADD3 R189, P1, R189, UR24, RZ ;  /* 0x00000018bdbd7c10 */ /* 0x000fc6000ff3e0ff */
[----:B------:R-:W-:Y:S01]  /*15030*/  STL [R1+0x720], R180 ;  /* 0x000720b401007387 */ /* 0x000fe20000100800 */
        /* <DEDUP_REMOVED lines=14> */
[----:B------:R-:W-:Y:S04]  /*15120*/  STL [R1+0x738], R184 ;  /* 0x000738b801007387 */ /* 0x000fe80000100800 */
[----:B------:R0:W-:Y:S04]  /*15130*/  STL [R1+0x70c], R3 ;  /* 0x00070c0301007387 */ /* 0x0001e80000100800 */
[----:B------:R1:W-:Y:S04]  /*15140*/  STL [R1+0x704], R192 ;  /* 0x000704c001007387 */ /* 0x0003e80000100800 */
[----:B0-----:R-:W2:Y:S01]  /*15150*/  LDL.LU R3, [R1+0xfcc] ;  /* 0x000fcc0001037983 */ /* 0x001ea20000300800 */
[----:B------:R-:W-:-:S05]  /*15160*/  IADD3 R193, P4, R193, UR24, RZ ;  /* 0x00000018c1c17c10 */ /* 0x000fca000ff9e0ff */
[----:B------:R0:W-:Y:S04]  /*15170*/  STL [R1+0x740], R193 ;  /* 0x000740c101007387 */ /* 0x0001e80000100800 */
[----:B------:R-:W2:Y:S04]  /*15180*/  LDL.LU R184, [R1+0x788] ;  /* 0x0007880001b87983 */ /* 0x000ea80000300800 */
[----:B-1----:R-:W2:Y:S04]  /*15190*/  LDL.LU R192, [R1+0x754] ;  /* 0x0007540001c07983 */ /* 0x002ea80000300800 */
[----:B0-----:R-:W2:Y:S01]  /*151a0*/  LDL.LU R193, [R1+0x790] ;  /* 0x0007900001c17983 */ /* 0x001ea20000300800 */
[----:B---3--:R-:W-:-:S02]  /*151b0*/  IADD3 R181, P5, R181, UR24, RZ ;  /* 0x00000018b5b57c10 */ /* 0x008fc4000ffbe0ff */
[----:B----4-:R-:W-:-:S03]  /*151c0*/  IADD3.X R182, R182, UR25, RZ, P6, !PT ;  /* 0x00000019b6b67c10 */ /* 0x010fc6000b7fe4ff */
[----:B------:R-:W-:Y:S01]  /*151d0*/  STL [R1+0x748], R181 ;  /* 0x000748b501007387 */ /* 0x000fe20000100800 */
[----:B------:R-:W-:Y:S02]  /*151e0*/  IADD3 R194, P6, R194, UR24, RZ ;  /* 0x00000018c2c27c10 */ /* 0x000fe4000ffde0ff */
[----:B--2---:R-:W-:Y:S02]  /*151f0*/  IADD3.X R195, R195, UR25, RZ, P1, !PT ;  /* 0x00000019c3c37c10 */ /* 0x004fe40008ffe4ff */
[----:B------:R-:W-:Y:S02]  /*15200*/  IADD3 R187, P1, R187, UR24, RZ ;  /* 0x00000018bbbb7c10 */ /* 0x000fe4000ff3e0ff */
[----:B------:R-:W-:Y:S02]  /*15210*/  IADD3.X R6, R6, UR25, RZ, P0, !PT ;  /* 0x0000001906067c10 */ /* 0x000fe400087fe4ff */
[----:B------:R-:W-:-:S03]  /*15220*/  IADD3 R186, P0, R186, UR24, RZ ;  /* 0x00000018baba7c10 */ /* 0x000fc6000ff1e0ff */
[----:B------:R0:W-:Y:S04]  /*15230*/  STL [R1+0x71c], R6 ;  /* 0x00071c0601007387 */ /* 0x0001e80000100800 */
[----:B------:R-:W-:Y:S04]  /*15240*/  STL [R1+0x714], R182 ;  /* 0x000714b601007387 */ /* 0x000fe80000100800 */
[----:B0-----:R-:W2:Y:S04]  /*15250*/  LDL.LU R6, [R1+0xfc8] ;  /* 0x000fc80001067983 */ /* 0x001ea80000300800 */
[----:B------:R0:W-:Y:S01]  /*15260*/  STL [R1+0x750], R194 ;  /* 0x000750c201007387 */ /* 0x0001e20000100800 */
[----:B------:R-:W-:-:S03]  /*15270*/  IADD3.X R185, R185, UR25, RZ, P3, !PT ;  /* 0x00000019b9b97c10 */ /* 0x000fc60009ffe4ff */
[----:B0-----:R-:W3:Y:S04]  /*15280*/  LDL.LU R194, [R1+0x798] ;  /* 0x0007980001c27983 */ /* 0x001ee80000300800 */
[----:B------:R0:W-:Y:S01]  /*15290*/  STL [R1+0x724], R195 ;  /* 0x000724c301007387 */ /* 0x0001e20000100800 */
[----:B------:R-:W-:-:S03]  /*152a0*/  IADD3 R188, P3, R188, UR24, RZ ;  /* 0x00000018bcbc7c10 */ /* 0x000fc6000ff7e0ff */
[----:B0-----:R-:W4:Y:S01]  /*152b0*/  LDL.LU R195, [R1+0x764] ;  /* 0x0007640001c37983 */ /* 0x001f220000300800 */
[----:B------:R-:W-:-:S03]  /*152c0*/  IADD3.X R2, R2, UR25, RZ, P2, !PT ;  /* 0x0000001902027c10 */ /* 0x000fc600097fe4ff */
[----:B------:R0:W-:Y:S01]  /*152d0*/  STL [R1+0x758], R186 ;  /* 0x000758ba01007387 */ /* 0x0001e20000100800 */
[----:B------:R-:W-:-:S03]  /*152e0*/  IADD3 R183, P2, R183, UR24, RZ ;  /* 0x00000018b7b77c10 */ /* 0x000fc6000ff5e0ff */
[----:B0-----:R-:W4:Y:S04]  /*152f0*/  LDL.LU R186, [R1+0x7a0] ;  /* 0x0007a00001ba7983 */ /* 0x001f280000300800 */
[----:B------:R0:W-:Y:S04]  /*15300*/  STL [R1+0x72c], R2 ;  /* 0x00072c0201007387 */ /* 0x0001e80000100800 */
[----:B------:R1:W-:Y:S04]  /*15310*/  STL [R1+0x760], R187 ;  /* 0x000760bb01007387 */ /* 0x0003e80000100800 */
[----:B0-----:R-:W4:Y:S04]  /*15320*/  LDL.LU R2, [R1+0xfc4] ;  /* 0x000fc40001027983 */ /* 0x001f280000300800 */
[----:B-1----:R-:W4:Y:S04]  /*15330*/  LDL.LU R187, [R1+0x7a8] ;  /* 0x0007a80001bb7983 */ /* 0x002f280000300800 */
[----:B------:R-:W4:Y:S04]  /*15340*/  LDL.LU R179, [R1+0x774] ;  /* 0x0007740001b37983 */ /* 0x000f280000300800 */
[----:B------:R-:W-:Y:S04]  /*15350*/  STL [R1+0x768], R183 ;  /* 0x000768b701007387 */ /* 0x000fe80000100800 */
[----:B------:R0:W-:Y:S01]  /*15360*/  STL [R1+0x734], R185 ;  /* 0x000734b901007387 */ /* 0x0001e20000100800 */
[----:B------:R-:W-:-:S03]  /*15370*/  IADD3.X R190, R190, UR25, RZ, P5, !PT ;  /* 0x00000019bebe7c10 */ /* 0x000fc6000affe4ff */
[----:B0-----:R-:W4:Y:S04]  /*15380*/  LDL.LU R185, [R1+0x7b0] ;  /* 0x0007b00001b97983 */ /* 0x001f280000300800 */
[----:B------:R-:W-:Y:S01]  /*15390*/  STL [R1+0x770], R188 ;  /* 0x000770bc01007387 */ /* 0x000fe20000100800 */
[----:B------:R-:W-:Y:S02]  /*153a0*/  IADD3 R191, P5, R191, UR24, RZ ;  /* 0x00000018bfbf7c10 */ /* 0x000fe4000ffbe0ff */
[----:B------:R-:W-:Y:S02]  /*153b0*/  IADD3.X R4, R4, UR25, RZ, P4, !PT ;  /* 0x0000001904047c10 */ /* 0x000fe4000a7fe4ff */
[----:B------:R-:W-:-:S03]  /*153c0*/  IADD3 R189, P4, R189, UR24, RZ ;  /* 0x00000018bdbd7c10 */ /* 0x000fc6000ff9e0ff */
[----:B------:R0:W-:Y:S04]  /*153d0*/  STL [R1+0x73c], R4 ;  /* 0x00073c0401007387 */ /* 0x0001e80000100800 */
[----:B0-----:R-:W4:Y:S01]  /*153e0*/  LDL.LU R4, [R1+0xfc0] ;  /* 0x000fc00001047983 */ /* 0x001f220000300800 */
[----:B------:R-:W-:-:S03]  /*153f0*/  IADD3.X R3, R3, UR25, RZ, P6, !PT ;  /* 0x0000001903037c10 */ /* 0x000fc6000b7fe4ff */
[----:B------:R-:W4:Y:S04]  /*15400*/  LDL.LU R188, [R1+0x7b8] ;  /* 0x0007b80001bc7983 */ /* 0x000f280000300800 */
[----:B------:R0:W-:Y:S04]  /*15410*/  STL [R1+0x778], R189 ;  /* 0x000778bd01007387 */ /* 0x0001e80000100800 */
[----:B0-----:R-:W4:Y:S04]  /*15420*/  LDL.LU R189, [R1+0x784] ;  /* 0x0007840001bd7983 */ /* 0x001f280000300800 */
[----:B------:R-:W4:Y:S04]  /*15430*/  LDL.LU R180, [R1+0x7c0] ;  /* 0x0007c00001b47983 */ /* 0x000f280000300800 */
[----:B------:R-:W-:Y:S04]  /*15440*/  STL [R1+0x744], R190 ;  /* 0x000744be01007387 */ /* 0x000fe80000100800 */
[----:B------:R0:W-:Y:S04]  /*15450*/  STL [R1+0x74c], R3 ;  /* 0x00074c0301007387 */ /* 0x0001e80000100800 */
[----:B------:R1:W-:Y:S04]  /*15460*/  STL [R1+0x780], R191 ;  /* 0x000780bf01007387 */ /* 0x0003e80000100800 */
[----:B0-----:R-:W4:Y:S01]  /*15470*/  LDL.LU R3, [R1+0xfbc] ;  /* 0x000fbc0001037983 */ /* 0x001f220000300800 */
[----:B------:R-:W-:-:S02]  /*15480*/  IADD3 R184, P6, R184, UR24, RZ ;  /* 0x00000018b8b87c10 */ /* 0x000fc4000ffde0ff */
[----:B------:R-:W-:Y:S01]  /*15490*/  IADD3.X R192, R192, UR25, RZ, P0, !PT ;  /* 0x00000019c0c07c10 */ /* 0x000fe200087fe4ff */
[----:B------:R-:W4:Y:S01]  /*154a0*/  LDL.LU R181, [R1+0x7c8] ;  /* 0x0007c80001b57983 */ /* 0x000f220000300800 */
[----:B------:R-:W-:-:S03]  /*154b0*/  IADD3 R193, P0, R193, UR24, RZ ;  /* 0x00000018c1c17c10 */ /* 0x000fc6000ff1e0ff */
[----:B------:R-:W4:Y:S04]  /*154c0*/  LDL.LU R190, [R1+0x794] ;  /* 0x0007940001be7983 */ /* 0x000f280000300800 */
[----:B-1----:R-:W4:Y:S04]  /*154d0*/  LDL.LU R191, [R1+0x7d0] ;  /* 0x0007d00001bf7983 */ /* 0x002f280000300800 */
[----:B------:R-:W4:Y:S04]  /*154e0*/  LDL.LU R182, [R1+0x7d8] ;  /* 0x0007d80001b67983 */ /* 0x000f280000300800 */
[----:B------:R-:W-:Y:S04]  /*154f0*/  STL [R1+0x788], R184 ;  /* 0x000788b801007387 */ /* 0x000fe80000100800 */
[----:B------:R-:W4:Y:S04]  /*15500*/  LDL.LU R183, [R1+0x7a4] ;  /* 0x0007a40001b77983 */ /* 0x000f280000300800 */
[----:B------:R0:W-:Y:S04]  /*15510*/  STL [R1+0x754], R192 ;  /* 0x000754c001007387 */ /* 0x0001e80000100800 */
[----:B0-----:R-:W4:Y:S04]  /*15520*/  LDL.LU R192, [R1+0x7e0] ;  /* 0x0007e00001c07983 */ /* 0x001f280000300800 */
[----:B------:R-:W-:Y:S01]  /*15530*/  STL [R1+0x790], R193 ;  /* 0x000790c101007387 */ /* 0x000fe20000100800 */
[----:B--2---:R-:W-:-:S05]  /*15540*/  IADD3.X R6, R6, UR25, RZ, P1, !PT ;  /* 0x0000001906067c10 */ /* 0x004fca0008ffe4ff */
[----:B------:R0:W-:Y:S01]  /*15550*/  STL [R1+0x75c], R6 ;  /* 0x00075c0601007387 */ /* 0x0001e20000100800 */
[----:B---3--:R-:W-:-:S03]  /*15560*/  IADD3 R194, P1, R194, UR24, RZ ;  /* 0x00000018c2c27c10 */ /* 0x008fc6000ff3e0ff */
[----:B0-----:R-:W2:Y:S04]  /*15570*/  LDL.LU R6, [R1+0xfb8] ;  /* 0x000fb80001067983 */ /* 0x001ea80000300800 */
[----:B------:R-:W3:Y:S04]  /*15580*/  LDL.LU R193, [R1+0x7e8] ;  /* 0x0007e80001c17983 */ /* 0x000ee80000300800 */
[----:B------:R0:W-:Y:S01]  /*15590*/  STL [R1+0x798], R194 ;  /* 0x000798c201007387 */ /* 0x0001e20000100800 */
[----:B----4-:R-:W-:-:S03]  /*155a0*/  IADD3.X R195, R195, UR25, RZ, P2, !PT ;  /* 0x00000019c3c37c10 */ /* 0x010fc600097fe4ff */
[----:B0-----:R-:W4:Y:S04]  /*155b0*/  LDL.LU R194, [R1+0x7b4] ;  /* 0x0007b40001c27983 */ /* 0x001f280000300800 */
[----:B------:R0:W-:Y:S01]  /*155c0*/  STL [R1+0x764], R195 ;  /* 0x000764c301007387 */ /* 0x0001e20000100800 */
[----:B------:R-:W-:-:S03]  /*155d0*/  IADD3 R186, P2, R186, UR24, RZ ;  /* 0x00000018baba7c10 */ /* 0x000fc6000ff5e0ff */
[----:B0-----:R-:W3:Y:S01]  /*155e0*/  LDL.LU R195, [R1+0x7f0] ;  /* 0x0007f00001c37983 */ /* 0x001ee20000300800 */
[----:B------:R-:W-:Y:S02]  /*155f0*/  IADD3.X R2, R2, UR25, RZ, P3, !PT ;  /* 0x0000001902027c10 */ /* 0x000fe40009ffe4ff */
[----:B------:R-:W-:-:S03]  /*15600*/  IADD3 R187, P3, R187, UR24, RZ ;  /* 0x00000018bbbb7c10 */ /* 0x000fc6000ff7e0ff */
[----:B------:R0:W-:Y:S01]  /*15610*/  STL [R1+0x76c], R2 ;  /* 0x00076c0201007387 */ /* 0x0001e20000100800 */
[----:B------:R-:W-:-:S03]  /*15620*/  IADD3.X R179, R179, UR25, RZ, P4, !PT ;  /* 0x00000019b3b37c10 */ /* 0x000fc6000a7fe4ff */
[----:B0-----:R-:W3:Y:S04]  /*15630*/  LDL.LU R2, [R1+0xfb4] ;  /* 0x000fb40001027983 */ /* 0x001ee80000300800 */
[----:B------:R0:W-:Y:S04]  /*15640*/  STL [R1+0x7a0], R186 ;  /* 0x0007a0ba01007387 */ /* 0x0001e80000100800 */
[----:B------:R-:W3:Y:S01]  /*15650*/  LDL.LU R184, [R1+0x7f8] ;  /* 0x0007f80001b87983 */ /* 0x000ee20000300800 */
[----:B------:R-:W-:-:S03]  /*15660*/  IADD3 R185, P4, R185, UR24, RZ ;  /* 0x00000018b9b97c10 */ /* 0x000fc6000ff9e0ff */
[----:B0-----:R-:W3:Y:S04]  /*15670*/  LDL.LU R186, [R1+0x7c4] ;  /* 0x0007c40001ba7983 */ /* 0x001ee80000300800 */
[----:B------:R0:W-:Y:S04]  /*15680*/  STL [R1+0x7a8], R187 ;  /* 0x0007a8bb01007387 */ /* 0x0001e80000100800 */
[----:B0-----:R-:W3:Y:S01]  /*15690*/  LDL.LU R187, [R1+0x800] ;  /* 0x0008000001bb7983 */ /* 0x001ee20000300800 */
[----:B------:R-:W-:-:S05]  /*156a0*/  IADD3.X R4, R4, UR25, RZ, P5, !PT ;  /* 0x0000001904047c10 */ /* 0x000fca000affe4ff */
[----:B------:R0:W-:Y:S01]  /*156b0*/  STL [R1+0x77c], R4 ;  /* 0x00077c0401007387 */ /* 0x0001e20000100800 */
[----:B------:R-:W-:-:S03]  /*156c0*/  IADD3 R188, P5, R188, UR24, RZ ;  /* 0x00000018bcbc7c10 */ /* 0x000fc6000ffbe0ff */
[----:B------:R-:W-:Y:S04]  /*156d0*/  STL [R1+0x774], R179 ;  /* 0x000774b301007387 */ /* 0x000fe80000100800 */
[----:B0-----:R-:W3:Y:S01]  /*156e0*/  LDL.LU R4, [R1+0xfb0] ;  /* 0x000fb00001047983 */ /* 0x001ee20000300800 */
[----:B------:R-:W-:-:S03]  /*156f0*/  IADD3.X R189, R189, UR25, RZ, P6, !PT ;  /* 0x00000019bdbd7c10 */ /* 0x000fc6000b7fe4ff */
[----:B------:R0:W-:Y:S04]  /*15700*/  STL [R1+0x7b0], R185 ;  /* 0x0007b0b901007387 */ /* 0x0001e80000100800 */
[----:B0-----:R-:W3:Y:S04]  /*15710*/  LDL.LU R185, [R1+0x808] ;  /* 0x0008080001b97983 */ /* 0x001ee80000300800 */
[----:B------:R0:W-:Y:S01]  /*15720*/  STL [R1+0x7b8], R188 ;  /* 0x0007b8bc01007387 */ /* 0x0001e20000100800 */
[----:B------:R-:W-:-:S03]  /*15730*/  IADD3.X R3, R3, UR25, RZ, P0, !PT ;  /* 0x0000001903037c10 */ /* 0x000fc600087fe4ff */
[----:B0-----:R-:W3:Y:S04]  /*15740*/  LDL.LU R188, [R1+0x7d4] ;  /* 0x0007d40001bc7983 */ /* 0x001ee80000300800 */
[----:B------:R0:W-:Y:S04]  /*15750*/  STL [R1+0x784], R189 ;  /* 0x000784bd01007387 */ /* 0x0001e80000100800 */
[----:B0-----:R-:W3:Y:S04]  /*15760*/  LDL.LU R189, [R1+0x810] ;  /* 0x0008100001bd7983 */ /* 0x001ee80000300800 */
[----:B------:R0:W-:Y:S04]  /*15770*/  STL [R1+0x78c], R3 ;  /* 0x00078c0301007387 */ /* 0x0001e80000100800 */
[----:B0-----:R-:W3:Y:S01]  /*15780*/  LDL.LU R3, [R1+0xfac] ;  /* 0x000fac0001037983 */ /* 0x001ee20000300800 */
[----:B------:R-:W-:-:S02]  /*15790*/  IADD3 R180, P6, R180, UR24, RZ ;  /* 0x00000018b4b47c10 */ /* 0x000fc4000ffde0ff */
[----:B------:R-:W-:Y:S02]  /*157a0*/  IADD3 R181, P0, R181, UR24, RZ ;  /* 0x00000018b5b57c10 */ /* 0x000fe4000ff1e0ff */
[----:B------:R-:W-:Y:S01]  /*157b0*/  IADD3.X R190, R190, UR25, RZ, P1, !PT ;  /* 0x00000019bebe7c10 */ /* 0x000fe20008ffe4ff */
[----:B------:R-:W-:Y:S01]  /*157c0*/  STL [R1+0x7c0], R180 ;  /* 0x0007c0b401007387 */ /* 0x000fe20000100800 */
[----:B------:R-:W-:-:S03]  /*157d0*/  IADD3 R191, P1, R191, UR24, RZ ;  /* 0x00000018bfbf7c10 */ /* 0x000fc6000ff3e0ff */
[----:B------:R-:W-:Y:S01]  /*157e0*/  STL [R1+0x7c8], R181 ;  /* 0x0007c8b501007387 */ /* 0x000fe20000100800 */
[----:B------:R-:W-:Y:S02]  /*157f0*/  IADD3.X R183, R183, UR25, RZ, P3, !PT ;  /* 0x00000019b7b77c10 */ /* 0x000fe40009ffe4ff */
[----:B------:R-:W-:Y:S02]  /*15800*/  IADD3 R192, P3, R192, UR24, RZ ;  /* 0x00000018c0c07c10 */ /* 0x000fe4000ff7e0ff */
[----:B--2---:R-:W-:-:S05]  /*15810*/  IADD3.X R6, R6, UR25, RZ, P2, !PT ;  /* 0x0000001906067c10 */ /* 0x004fca00097fe4ff */
[----:B------:R0:W-:Y:S04]  /*15820*/  STL [R1+0x79c], R6 ;  /* 0x00079c0601007387 */ /* 0x0001e80000100800 */
[----:B------:R1:W-:Y:S01]  /*15830*/  STL [R1+0x794], R190 ;  /* 0x000794be01007387 */ /* 0x0003e20000100800 */
[----:B------:R-:W-:-:S03]  /*15840*/  IADD3 R182, P2, R182, UR24, RZ ;  /* 0x00000018b6b67c10 */ /* 0x000fc6000ff5e0ff */
[----:B0-----:R-:W2:Y:S04]  /*15850*/  LDL.LU R6, [R1+0xfa8] ;  /* 0x000fa80001067983 */ /* 0x001ea80000300800 */
[----:B------:R0:W-:Y:S04]  /*15860*/  STL [R1+0x7d0], R191 ;  /* 0x0007d0bf01007387 */ /* 0x0001e80000100800 */
[----:B-1----:R-:W2:Y:S01]  /*15870*/  LDL.LU R190, [R1+0x818] ;  /* 0x0008180001be7983 */ /* 0x002ea20000300800 */
[----:B----4-:R-:W-:-:S03]  /*15880*/  IADD3.X R194, R194, UR25, RZ, P5, !PT ;  /* 0x00000019c2c27c10 */ /* 0x010fc6000affe4ff */
[----:B0-----:R-:W4:Y:S04]  /*15890*/  LDL.LU R191, [R1+0x7e4] ;  /* 0x0007e40001bf7983 */ /* 0x001f280000300800 */
[----:B------:R0:W-:Y:S04]  /*158a0*/  STL [R1+0x7e0], R192 ;  /* 0x0007e0c001007387 */ /* 0x0001e80000100800 */
[----:B------:R-:W-:Y:S01]  /*158b0*/  STL [R1+0x7d8], R182 ;  /* 0x0007d8b601007387 */ /* 0x000fe20000100800 */
[----:B---3--:R-:W-:-:S03]  /*158c0*/  IADD3 R195, P5, R195, UR24, RZ ;  /* 0x00000018c3c37c10 */ /* 0x008fc6000ffbe0ff */
[----:B0-----:R-:W3:Y:S04]  /*158d0*/  LDL.LU R192, [R1+0x820] ;  /* 0x0008200001c07983 */ /* 0x001ee80000300800 */
[----:B------:R-:W-:Y:S01]  /*158e0*/  STL [R1+0x7a4], R183 ;  /* 0x0007a4b701007387 */ /* 0x000fe20000100800 */
[----:B------:R-:W-:Y:S02]  /*158f0*/  IADD3.X R2, R2, UR25, RZ, P4, !PT ;  /* 0x0000001902027c10 */ /* 0x000fe4000a7fe4ff */
[----:B------:R-:W-:-:S03]  /*15900*/  IADD3 R193, P4, R193, UR24, RZ ;  /* 0x00000018c1c17c10 */ /* 0x000fc6000ff9e0ff */
[----:B------:R0:W-:Y:S04]  /*15910*/  STL [R1+0x7ac], R2 ;  /* 0x0007ac0201007387 */ /* 0x0001e80000100800 */
[----:B0-----:R-:W3:Y:S04]  /*15920*/  LDL.LU R2, [R1+0xfa4] ;  /* 0x000fa40001027983 */ /* 0x001ee80000300800 */
[----:B------:R0:W-:Y:S01]  /*15930*/  STL [R1+0x7e8], R193 ;  /* 0x0007e8c101007387 */ /* 0x0001e20000100800 */
[----:B------:R-:W-:-:S03]  /*15940*/  IADD3.X R186, R186, UR25, RZ, P0, !PT ;  /* 0x00000019baba7c10 */ /* 0x000fc600087fe4ff */
[----:B0-----:R-:W3:Y:S04]  /*15950*/  LDL.LU R193, [R1+0x828] ;  /* 0x0008280001c17983 */ /* 0x001ee80000300800 */
[----:B------:R0:W-:Y:S01]  /*15960*/  STL [R1+0x7b4], R194 ;  /* 0x0007b4c201007387 */ /* 0x0001e20000100800 */
[----:B------:R-:W-:-:S03]  /*15970*/  IADD3 R187, P0, R187, UR24, RZ ;  /* 0x00000018bbbb7c10 */ /* 0x000fc6000ff1e0ff */
[----:B0-----:R-:W3:Y:S01]  /*15980*/  LDL.LU R194, [R1+0x7f4] ;  /* 0x0007f40001c27983 */ /* 0x001ee20000300800 */
[----:B------:R-:W-:Y:S02]  /*15990*/  IADD3.X R4, R4, UR25, RZ, P6, !PT ;  /* 0x0000001904047c10 */ /* 0x000fe4000b7fe4ff */
[----:B------:R-:W-:-:S03]  /*159a0*/  IADD3 R184, P6, R184, UR24, RZ ;  /* 0x00000018b8b87c10 */ /* 0x000fc6000ffde0ff */
[----:B------:R0:W-:Y:S04]  /*159b0*/  STL [R1+0x7bc], R4 ;  /* 0x0007bc0401007387 */ /* 0x0001e80000100800 */
[----:B------:R1:W-:Y:S04]  /*159c0*/  STL [R1+0x7f0], R195 ;  /* 0x0007f0c301007387 */ /* 0x0003e80000100800 */
[----:B0-----:R-:W3:Y:S04]  /*159d0*/  LDL.LU R4, [R1+0xfa0] ;  /* 0x000fa00001047983 */ /* 0x001ee80000300800 */
[----:B-1----:R-:W3:Y:S04]  /*159e0*/  LDL.LU R195, [R1+0x830] ;  /* 0x0008300001c37983 */ /* 0x002ee80000300800 */
[----:B------:R-:W3:Y:S04]  /*159f0*/  LDL.LU R178, [R1+0x838] ;  /* 0x0008380001b27983 */ /* 0x000ee80000300800 */
[----:B------:R-:W-:Y:S04]  /*15a00*/  STL [R1+0x7f8], R184 ;  /* 0x0007f8b801007387 */ /* 0x000fe80000100800 */
[----:B------:R0:W-:Y:S04]  /*15a10*/  STL [R1+0x7c4], R186 ;  /* 0x0007c4ba01007387 */ /* 0x0001e80000100800 */
[----:B0-----:R-:W3:Y:S04]  /*15a20*/  LDL.LU R186, [R1+0x804] ;  /* 0x0008040001ba7983 */ /* 0x001ee80000300800 */
[----:B------:R0:W-:Y:S04]  /*15a30*/  STL [R1+0x800], R187 ;  /* 0x000800bb01007387 */ /* 0x0001e80000100800 */
[----:B0-----:R-:W3:Y:S01]  /*15a40*/  LDL.LU R187, [R1+0x840] ;  /* 0x0008400001bb7983 */ /* 0x001ee20000300800 */
[----:B------:R-:W-:-:S05]  /*15a50*/  IADD3.X R3, R3, UR25, RZ, P1, !PT ;  /* 0x0000001903037c10 */ /* 0x000fca0008ffe4ff */
[----:B------:R0:W-:Y:S04]  /*15a60*/  STL [R1+0x7cc], R3 ;  /* 0x0007cc0301007387 */ /* 0x0001e80000100800 */
[----:B0-----:R-:W3:Y:S01]  /*15a70*/  LDL.LU R3, [R1+0xf9c] ;  /* 0x000f9c0001037983 */ /* 0x001ee20000300800 */
[----:B------:R-:W-:Y:S02]  /*15a80*/  IADD3.X R188, R188, UR25, RZ, P2, !PT ;  /* 0x00000019bcbc7c10 */ /* 0x000fe400097fe4ff */
[----:B------:R-:W-:Y:S02]  /*15a90*/  IADD3 R185, P1, R185, UR24, RZ ;  /* 0x00000018b9b97c10 */ /* 0x000fe4000ff3e0ff */
[----:B------:R-:W-:Y:S01]  /*15aa0*/  IADD3 R189, P2, R189, UR24, RZ ;  /* 0x00000018bdbd7c10 */ /* 0x000fe2000ff5e0ff */
[----:B------:R0:W-:Y:S04]  /*15ab0*/  STL [R1+0x7d4], R188 ;  /* 0x0007d4bc01007387 */ /* 0x0001e80000100800 */
[----:B0-----:R-:W3:Y:S04]  /*15ac0*/  LDL.LU R188, [R1+0x848] ;  /* 0x0008480001bc7983 */ /* 0x001ee80000300800 */
[----:B------:R-:W-:Y:S04]  /*15ad0*/  STL [R1+0x808], R185 ;  /* 0x000808b901007387 */ /* 0x000fe80000100800 */
[----:B------:R-:W3:Y:S04]  /*15ae0*/  LDL.LU R179, [R1+0x814] ;  /* 0x0008140001b37983 */ /* 0x000ee80000300800 */
[----:B------:R-:W3:Y:S04]  /*15af0*/  LDL.LU R180, [R1+0x850] ;  /* 0x0008500001b47983 */ /* 0x000ee80000300800 */
[----:B------:R-:W-:Y:S01]  /*15b00*/  STL [R1+0x810], R189 ;  /* 0x000810bd01007387 */ /* 0x000fe20000100800 */
[----:B--2---:R-:W-:-:S05]  /*15b10*/  IADD3.X R6, R6, UR25, RZ, P3, !PT ;  /* 0x0000001906067c10 */ /* 0x004fca0009ffe4ff */
[----:B------:R0:W-:Y:S01]  /*15b20*/  STL [R1+0x7dc], R6 ;  /* 0x0007dc0601007387 */ /* 0x0001e20000100800 */
[----:B------:R-:W-:-:S03]  /*15b30*/  IADD3 R190, P3, R190, UR24, RZ ;  /* 0x00000018bebe7c10 */ /* 0x000fc6000ff7e0ff */
[----:B0-----:R-:W2:Y:S01]  /*15b40*/  LDL.LU R6, [R1+0xf98] ;  /* 0x000f980001067983 */ /* 0x001ea20000300800 */
[----:B----4-:R-:W-:-:S03]  /*15b50*/  IADD3.X R191, R191, UR25, RZ, P4, !PT ;  /* 0x00000019bfbf7c10 */ /* 0x010fc6000a7fe4ff */
[----:B------:R-:W4:Y:S04]  /*15b60*/  LDL.LU R181, [R1+0x858] ;  /* 0x0008580001b57983 */ /* 0x000f280000300800 */
[----:B------:R-:W4:Y:S04]  /*15b70*/  LDL.LU R182, [R1+0x824] ;  /* 0x0008240001b67983 */ /* 0x000f280000300800 */
[----:B------:R-:W4:Y:S01]  /*15b80*/  LDL.LU R189, [R1+0x860] ;  /* 0x0008600001bd7983 */ /* 0x000f220000300800 */
[----:B---3--:R-:W-:-:S03]  /*15b90*/  IADD3 R192, P4, R192, UR24, RZ ;  /* 0x00000018c0c07c10 */ /* 0x008fc6000ff9e0ff */
[----:B------:R-:W3:Y:S04]  /*15ba0*/  LDL.LU R183, [R1+0x868] ;  /* 0x0008680001b77983 */ /* 0x000ee80000300800 */
[----:B------:R-:W3:Y:S04]  /*15bb0*/  LDL.LU R184, [R1+0x834] ;  /* 0x0008340001b87983 */ /* 0x000ee80000300800 */
[----:B------:R0:W-:Y:S04]  /*15bc0*/  STL [R1+0x818], R190 ;  /* 0x000818be01007387 */ /* 0x0001e80000100800 */
[----:B0-----:R-:W3:Y:S01]  /*15bd0*/  LDL.LU R190, [R1+0x870] ;  /* 0x0008700001be7983 */ /* 0x001ee20000300800 */
[----:B------:R-:W-:-:S03]  /*15be0*/  IADD3.X R2, R2, UR25, RZ, P5, !PT ;  /* 0x0000001902027c10 */ /* 0x000fc6000affe4ff */
[----:B------:R-:W-:Y:S04]  /*15bf0*/  STL [R1+0x7e4], R191 ;  /* 0x0007e4bf01007387 */ /* 0x000fe80000100800 */
[----:B------:R0:W-:Y:S01]  /*15c00*/  STL [R1+0x7ec], R2 ;  /* 0x0007ec0201007387 */ /* 0x0001e20000100800 */
[----:B------:R-:W-:-:S03]  /*15c10*/  IADD3 R193, P5, R193, UR24, RZ ;  /* 0x00000018c1c17c10 */ /* 0x000fc6000ffbe0ff */
[----:B0-----:R-:W3:Y:S04]  /*15c20*/  LDL.LU R2, [R1+0xf94] ;  /* 0x000f940001027983 */ /* 0x001ee80000300800 */
[----:B------:R0:W-:Y:S04]  /*15c30*/  STL [R1+0x820], R192 ;  /* 0x000820c001007387 */ /* 0x0001e80000100800 */
[----:B------:R-:W3:Y:S01]  /*15c40*/  LDL.LU R185, [R1+0x878] ;  /* 0x0008780001b97983 */ /* 0x000ee20000300800 */
[----:B------:R-:W-:-:S03]  /*15c50*/  IADD3.X R194, R194, UR25, RZ, P6, !PT ;  /* 0x00000019c2c27c10 */ /* 0x000fc6000b7fe4ff */
[----:B0-----:R-:W3:Y:S04]  /*15c60*/  LDL.LU R192, [R1+0x844] ;  /* 0x0008440001c07983 */ /* 0x001ee80000300800 */
[----:B------:R-:W3:Y:S04]  /*15c70*/  LDL.LU R191, [R1+0x880] ;  /* 0x0008800001bf7983 */ /* 0x000ee80000300800 */
[----:B------:R0:W-:Y:S04]  /*15c80*/  STL [R1+0x828], R193 ;  /* 0x000828c101007387 */ /* 0x0001e80000100800 */
[----:B0-----:R-:W3:Y:S04]  /*15c90*/  LDL.LU R193, [R1+0x888] ;  /* 0x0008880001c17983 */ /* 0x001ee80000300800 */
[----:B------:R-:W-:Y:S01]  /*15ca0*/  STL [R1+0x7f4], R194 ;  /* 0x0007f4c201007387 */ /* 0x000fe20000100800 */
[----:B------:R-:W-:-:S02]  /*15cb0*/  IADD3.X R4, R4, UR25, RZ, P0, !PT ;  /* 0x0000001904047c10 */ /* 0x000fc400087fe4ff */
[----:B------:R-:W-:-:S03]  /*15cc0*/  IADD3 R195, P6, R195, UR24, RZ ;  /* 0x00000018c3c37c10 */ /* 0x000fc6000ffde0ff */
[----:B------:R0:W-:Y:S01]  /*15cd0*/  STL [R1+0x7fc], R4 ;  /* 0x0007fc0401007387 */ /* 0x0001e20000100800 */
[----:B------:R-:W-:-:S03]  /*15ce0*/  IADD3 R178, P0, R178, UR24, RZ ;  /* 0x00000018b2b27c10 */ /* 0x000fc6000ff1e0ff */
[----:B0-----:R-:W3:Y:S04]  /*15cf0*/  LDL.LU R4, [R1+0xf90] ;  /* 0x000f900001047983 */ /* 0x001ee80000300800 */
[----:B------:R0:W-:Y:S04]  /*15d00*/  STL [R1+0x830], R195 ;  /* 0x000830c301007387 */ /* 0x0001e80000100800 */
[----:B------:R-:W3:Y:S01]  /*15d10*/  LDL.LU R194, [R1+0x854] ;  /* 0x0008540001c27983 */ /* 0x000ee20000300800 */
[----:B------:R-:W-:-:S03]  /*15d20*/  IADD3.X R186, R186, UR25, RZ, P1, !PT ;  /* 0x00000019baba7c10 */ /* 0x000fc60008ffe4ff */
[----:B0-----:R-:W3:Y:S04]  /*15d30*/  LDL.LU R195, [R1+0x890] ;  /* 0x0008900001c37983 */ /* 0x001ee80000300800 */
[----:B------:R-:W-:Y:S01]  /*15d40*/  STL [R1+0x838], R178 ;  /* 0x000838b201007387 */ /* 0x000fe20000100800 */
[----:B------:R-:W-:-:S05]  /*15d50*/  IADD3.X R3, R3, UR25, RZ, P2, !PT ;  /* 0x0000001903037c10 */ /* 0x000fca00097fe4ff */
[----:B------:R0:W-:Y:S04]  /*15d60*/  STL [R1+0x80c], R3 ;  /* 0x00080c0301007387 */ /* 0x0001e80000100800 */
[----:B------:R1:W-:Y:S04]  /*15d70*/  STL [R1+0x804], R186 ;  /* 0x000804ba01007387 */ /* 0x0003e80000100800 */
[----:B0-----:R-:W3:Y:S01]  /*15d80*/  LDL.LU R3, [R1+0xf8c] ;  /* 0x000f8c0001037983 */ /* 0x001ee20000300800 */
[----:B------:R-:W-:Y:S02]  /*15d90*/  IADD3 R187, P1, R187, UR24, RZ ;  /* 0x00000018bbbb7c10 */ /* 0x000fe4000ff3e0ff */
[----:B------:R-:W-:-:S03]  /*15da0*/  IADD3 R188, P2, R188, UR24, RZ ;  /* 0x00000018bcbc7c10 */ /* 0x000fc6000ff5e0ff */
[----:B------:R0:W-:Y:S01]  /*15db0*/  STL [R1+0x840], R187 ;  /* 0x000840bb01007387 */ /* 0x0001e20000100800 */
[----:B------:R-:W-:-:S03]  /*15dc0*/  IADD3.X R179, R179, UR25, RZ, P3, !PT ;  /* 0x00000019b3b37c10 */ /* 0x000fc60009ffe4ff */
[----:B-1----:R-:W3:Y:S04]  /*15dd0*/  LDL.LU R186, [R1+0x898] ;  /* 0x0008980001ba7983 */ /* 0x002ee80000300800 */
[----:B0-----:R-:W3:Y:S04]  /*15de0*/  LDL.LU R187, [R1+0x864] ;  /* 0x0008640001bb7983 */ /* 0x001ee80000300800 */
[----:B------:R0:W-:Y:S01]  /*15df0*/  STL [R1+0x848], R188 ;  /* 0x000848bc01007387 */ /* 0x0001e20000100800 */
[----:B------:R-:W-:-:S03]  /*15e00*/  IADD3 R180, P3, R180, UR24, RZ ;  /* 0x00000018b4b47c10 */ /* 0x000fc6000ff7e0ff */
[----:B0-----:R-:W3:Y:S01]  /*15e10*/  LDL.LU R188, [R1+0x8a0] ;  /* 0x0008a00001bc7983 */ /* 0x001ee20000300800 */
[----:B--2---:R-:W-:-:S05]  /*15e20*/  IADD3.X R6, R6, UR25, RZ, P4, !PT ;  /* 0x0000001906067c10 */ /* 0x004fca000a7fe4ff */
[----:B------:R0:W-:Y:S04]  /*15e30*/  STL [R1+0x81c], R6 ;  /* 0x00081c0601007387 */ /* 0x0001e80000100800 */
[----:B------:R-:W-:Y:S01]  /*15e40*/  STL [R1+0x814], R179 ;  /* 0x000814b301007387 */ /* 0x000fe20000100800 */
[----:B----4-:R-:W-:-:S03]  /*15e50*/  IADD3 R181, P4, R181, UR24, RZ ;  /* 0x00000018b5b57c10 */ /* 0x010fc6000ff9e0ff */
[----:B0-----:R-:W2:Y:S01]  /*15e60*/  LDL.LU R6, [R1+0xf88] ;  /* 0x000f880001067983 */ /* 0x001ea20000300800 */
[----:B------:R-:W-:-:S03]  /*15e70*/  IADD3.X R182, R182, UR25, RZ, P5, !PT ;  /* 0x00000019b6b67c10 */ /* 0x000fc6000affe4ff */
[----:B------:R-:W-:Y:S01]  /*15e80*/  STL [R1+0x850], R180 ;  /* 0x000850b401007387 */ /* 0x000fe20000100800 */
[----:B------:R-:W-:-:S03]  /*15e90*/  IADD3 R189, P5, R189, UR24, RZ ;  /* 0x00000018bdbd7c10 */ /* 0x000fc6000ffbe0ff */
[----:B------:R-:W-:Y:S01]  /*15ea0*/  STL [R1+0x858], R181 ;  /* 0x000858b501007387 */ /* 0x000fe20000100800 */
[----:B---3--:R-:W-:Y:S02]  /*15eb0*/  IADD3.X R184, R184, UR25, RZ, P0, !PT ;  /* 0x00000019b8b87c10 */ /* 0x008fe400087fe4ff */
[----:B------:R-:W-:Y:S02]  /*15ec0*/  IADD3 R190, P0, R190, UR24, RZ ;  /* 0x00000018bebe7c10 */ /* 0x000fe4000ff1e0ff */
[----:B------:R-:W-:-:S05]  /*15ed0*/  IADD3.X R2, R2, UR25, RZ, P6, !PT ;  /* 0x0000001902027c10 */ /* 0x000fca000b7fe4ff */
[----:B------:R0:W-:Y:S01]  /*15ee0*/  STL [R1+0x82c], R2 ;  /* 0x00082c0201007387 */ /* 0x0001e20000100800 */
[----:B------:R-:W-:-:S03]  /*15ef0*/  IADD3 R183, P6, R183, UR24, RZ ;  /* 0x00000018b7b77c10 */ /* 0x000fc6000ffde0ff */
[----:B------:R-:W-:Y:S04]  /*15f00*/  STL [R1+0x824], R182 ;  /* 0x000824b601007387 */ /* 0x000fe80000100800 */
[----:B0-----:R-:W3:Y:S01]  /*15f10*/  LDL.LU R2, [R1+0xf84] ;  /* 0x000f840001027983 */ /* 0x001ee20000300800 */
[----:B------:R-:W-:-:S03]  /*15f20*/  IADD3.X R192, R192, UR25, RZ, P2, !PT ;  /* 0x00000019c0c07c10 */ /* 0x000fc600097fe4ff */
[----:B------:R0:W-:Y:S01]  /*15f30*/  STL [R1+0x860], R189 ;  /* 0x000860bd01007387 */ /* 0x0001e20000100800 */
[----:B------:R-:W-:-:S03]  /*15f40*/  IADD3 R191, P2, R191, UR24, RZ ;  /* 0x00000018bfbf7c10 */ /* 0x000fc6000ff5e0ff */
[----:B0-----:R-:W4:Y:S04]  /*15f50*/  LDL.LU R189, [R1+0x8a8] ;  /* 0x0008a80001bd7983 */ /* 0x001f280000300800 */
[----:B------:R0:W-:Y:S04]  /*15f60*/  STL [R1+0x870], R190 ;  /* 0x000870be01007387 */ /* 0x0001e80000100800 */
[----:B------:R-:W-:Y:S04]  /*15f70*/  STL [R1+0x868], R183 ;  /* 0x000868b701007387 */ /* 0x000fe80000100800 */
[----:B0-----:R-:W4:Y:S04]  /*15f80*/  LDL.LU R190, [R1+0x874] ;  /* 0x0008740001be7983 */ /* 0x001f280000300800 */
[----:B------:R-:W-:Y:S01]  /*15f90*/  STL [R1+0x834], R184 ;  /* 0x000834b801007387 */ /* 0x000fe20000100800 */
[----:B------:R-:W-:-:S02]  /*15fa0*/  IADD3.X R4, R4, UR25, RZ, P1, !PT ;  /* 0x0000001904047c10 */ /* 0x000fc40008ffe4ff */
[----:B------:R-:W-:-:S03]  /*15fb0*/  IADD3 R185, P1, R185, UR24, RZ ;  /* 0x00000018b9b97c10 */ /* 0x000fc6000ff3e0ff */
[----:B------:R0:W-:Y:S04]  /*15fc0*/  STL [R1+0x83c], R4 ;  /* 0x00083c0401007387 */ /* 0x0001e80000100800 */
[----:B0-----:R-:W4:Y:S04]  /*15fd0*/  LDL.LU R4, [R1+0xf80] ;  /* 0x000f800001047983 */ /* 0x001f280000300800 */
[----:B------:R0:W-:Y:S04]  /*15fe0*/  STL [R1+0x844], R192 ;  /* 0x000844c001007387 */ /* 0x0001e80000100800 */
        /* <DEDUP_REMOVED lines=8> */
[----:B------:R0:W-:Y:S04]  /*16070*/  STL [R1+0x888], R193 ;  /* 0x000888c101007387 */ /* 0x0001e80000100800 */
[----:B0-----:R-:W4:Y:S01]  /*16080*/  LDL.LU R193, [R1+0x884] ;  /* 0x0008840001c17983 */ /* 0x001f220000300800 */
[----:B------:R-:W-:-:S02]  /*16090*/  IADD3.X R194, R194, UR25, RZ, P4, !PT ;  /* 0x00000019c2c27c10 */ /* 0x000fc4000a7fe4ff */
[----:B------:R-:W-:Y:S01]  /*160a0*/  IADD3 R195, P4, R195, UR24, RZ ;  /* 0x00000018c3c37c10 */ /* 0x000fe2000ff9e0ff */
[----:B------:R-:W4:Y:S04]  /*160b0*/  LDL.LU R176, [R1+0x8c0] ;  /* 0x0008c00001b07983 */ /* 0x000f280000300800 */
[----:B------:R-:W-:Y:S01]  /*160c0*/  STL [R1+0x854], R194 ;  /* 0x000854c201007387 */ /* 0x000fe20000100800 */
[----:B------:R-:W-:Y:S02]  /*160d0*/  IADD3.X R187, R187, UR25, RZ, P6, !PT ;  /* 0x00000019bbbb7c10 */ /* 0x000fe4000b7fe4ff */
[----:B------:R-:W-:Y:S02]  /*160e0*/  IADD3 R188, P6, R188, UR24, RZ ;  /* 0x00000018bcbc7c10 */ /* 0x000fe4000ffde0ff */
[----:B--2---:R-:W-:-:S02]  /*160f0*/  IADD3.X R6, R6, UR25, RZ, P5, !PT ;  /* 0x0000001906067c10 */ /* 0x004fc4000affe4ff */
[----:B------:R-:W-:-:S03]  /*16100*/  IADD3 R186, P5, R186, UR24, RZ ;  /* 0x00000018baba7c10 */ /* 0x000fc6000ffbe0ff */
[----:B------:R0:W-:Y:S04]  /*16110*/  STL [R1+0x85c], R6 ;  /* 0x00085c0601007387 */ /* 0x0001e80000100800 */
[----:B------:R1:W-:Y:S04]  /*16120*/  STL [R1+0x890], R195 ;  /* 0x000890c301007387 */ /* 0x0003e80000100800 */
[----:B0-----:R-:W2:Y:S04]  /*16130*/  LDL.LU R6, [R1+0xf78] ;  /* 0x000f780001067983 */ /* 0x001ea80000300800 */
[----:B------:R-:W2:Y:S04]  /*16140*/  LDL.LU R194, [R1+0x8c8] ;  /* 0x0008c80001c27983 */ /* 0x000ea80000300800 */
[----:B-1----:R-:W2:Y:S04]  /*16150*/  LDL.LU R195, [R1+0x894] ;  /* 0x0008940001c37983 */ /* 0x002ea80000300800 */
[----:B------:R-:W2:Y:S04]  /*16160*/  LDL.LU R177, [R1+0x8d0] ;  /* 0x0008d00001b17983 */ /* 0x000ea80000300800 */
[----:B------:R-:W-:Y:S04]  /*16170*/  STL [R1+0x898], R186 ;  /* 0x000898ba01007387 */ /* 0x000fe80000100800 */
[----:B------:R-:W2:Y:S04]  /*16180*/  LDL.LU R178, [R1+0x8d8] ;  /* 0x0008d80001b27983 */ /* 0x000ea80000300800 */
[----:B------:R-:W-:Y:S04]  /*16190*/  STL [R1+0x864], R187 ;  /* 0x000864bb01007387 */ /* 0x000fe80000100800 */
[----:B------:R-:W2:Y:S04]  /*161a0*/  LDL.LU R179, [R1+0x8a4] ;  /* 0x0008a40001b37983 */ /* 0x000ea80000300800 */
[----:B------:R-:W2:Y:S04]  /*161b0*/  LDL.LU R180, [R1+0x8e0] ;  /* 0x0008e00001b47983 */ /* 0x000ea80000300800 */
[----:B------:R-:W-:Y:S01]  /*161c0*/  STL [R1+0x8a0], R188 ;  /* 0x0008a0bc01007387 */ /* 0x000fe20000100800 */
[----:B---3--:R-:W-:-:S05]  /*161d0*/  IADD3.X R2, R2, UR25, RZ, P0, !PT ;  /* 0x0000001902027c10 */ /* 0x008fca00087fe4ff */
[----:B------:R0:W-:Y:S04]  /*161e0*/  STL [R1+0x86c], R2 ;  /* 0x00086c0201007387 */ /* 0x0001e80000100800 */
[----:B0-----:R-:W3:Y:S01]  /*161f0*/  LDL.LU R2, [R1+0xf74] ;  /* 0x000f740001027983 */ /* 0x001ee20000300800 */
[----:B----4-:R-:W-:-:S03]  /*16200*/  IADD3 R189, P0, R189, UR24, RZ ;  /* 0x00000018bdbd7c10 */ /* 0x010fc6000ff1e0ff */
[----:B------:R-:W4:Y:S04]  /*16210*/  LDL.LU R181, [R1+0x8e8] ;  /* 0x0008e80001b57983 */ /* 0x000f280000300800 */
[----:B------:R-:W4:Y:S04]  /*16220*/  LDL.LU R182, [R1+0x8b4] ;  /* 0x0008b40001b67983 */ /* 0x000f280000300800 */
[----:B------:R-:W4:Y:S01]  /*16230*/  LDL.LU R183, [R1+0x8f0] ;  /* 0x0008f00001b77983 */ /* 0x000f220000300800 */
[----:B------:R-:W-:-:S03]  /*16240*/  IADD3.X R190, R190, UR25, RZ, P1, !PT ;  /* 0x00000019bebe7c10 */ /* 0x000fc60008ffe4ff */
[----:B------:R-:W4:Y:S04]  /*16250*/  LDL.LU R184, [R1+0x8f8] ;  /* 0x0008f80001b87983 */ /* 0x000f280000300800 */
[----:B------:R-:W4:Y:S04]  /*16260*/  LDL.LU R185, [R1+0x8c4] ;  /* 0x0008c40001b97983 */ /* 0x000f280000300800 */
[----:B------:R-:W4:Y:S04]  /*16270*/  LDL.LU R186, [R1+0x900] ;  /* 0x0009000001ba7983 */ /* 0x000f280000300800 */
[----:B------:R0:W-:Y:S04]  /*16280*/  STL [R1+0x8a8], R189 ;  /* 0x0008a8bd01007387 */ /* 0x0001e80000100800 */
[----:B------:R-:W4:Y:S04]  /*16290*/  LDL.LU R187, [R1+0x908] ;  /* 0x0009080001bb7983 */ /* 0x000f280000300800 */
[----:B------:R-:W4:Y:S04]  /*162a0*/  LDL.LU R188, [R1+0x8d4] ;  /* 0x0008d40001bc7983 */ /* 0x000f280000300800 */
[----:B0-----:R-:W4:Y:S04]  /*162b0*/  LDL.LU R189, [R1+0x910] ;  /* 0x0009100001bd7983 */ /* 0x001f280000300800 */
[----:B------:R0:W-:Y:S01]  /*162c0*/  STL [R1+0x874], R190 ;  /* 0x000874be01007387 */ /* 0x0001e20000100800 */
[----:B------:R-:W-:-:S03]  /*162d0*/  IADD3.X R4, R4, UR25, RZ, P2, !PT ;  /* 0x0000001904047c10 */ /* 0x000fc600097fe4ff */
[----:B0-----:R-:W4:Y:S01]  /*162e0*/  LDL.LU R190, [R1+0x918] ;  /* 0x0009180001be7983 */ /* 0x001f220000300800 */
[----:B------:R-:W-:-:S05]  /*162f0*/  IADD3 R192, P1, R192, UR24, RZ ;  /* 0x00000018c0c07c10 */ /* 0x000fca000ff3e0ff */
[----:B------:R0:W-:Y:S04]  /*16300*/  STL [R1+0x8b0], R192 ;  /* 0x0008b0c001007387 */ /* 0x0001e80000100800 */
[----:B0-----:R-:W4:Y:S04]  /*16310*/  LDL.LU R192, [R1+0x8e4] ;  /* 0x0008e40001c07983 */ /* 0x001f280000300800 */
[----:B------:R0:W-:Y:S04]  /*16320*/  STL [R1+0x87c], R4 ;  /* 0x00087c0401007387 */ /* 0x0001e80000100800 */
[----:B0-----:R-:W4:Y:S01]  /*16330*/  LDL.LU R4, [R1+0xf70] ;  /* 0x000f700001047983 */ /* 0x001f220000300800 */
[----:B------:R-:W-:-:S02]  /*16340*/  IADD3.X R3, R3, UR25, RZ, P4, !PT ;  /* 0x0000001903037c10 */ /* 0x000fc4000a7fe4ff */
[----:B------:R-:W-:-:S05]  /*16350*/  IADD3 R191, P2, R191, UR24, RZ ;  /* 0x00000018bfbf7c10 */ /* 0x000fca000ff5e0ff */
[----:B------:R0:W-:Y:S01]  /*16360*/  STL [R1+0x8b8], R191 ;  /* 0x0008b8bf01007387 */ /* 0x0001e20000100800 */
[----:B------:R-:W-:-:S03]  /*16370*/  IADD3.X R193, R193, UR25, RZ, P3, !PT ;  /* 0x00000019c1c17c10 */ /* 0x000fc60009ffe4ff */
[----:B0-----:R-:W4:Y:S04]  /*16380*/  LDL.LU R191, [R1+0x928] ;  /* 0x0009280001bf7983 */ /* 0x001f280000300800 */
[----:B------:R0:W-:Y:S04]  /*16390*/  STL [R1+0x884], R193 ;  /* 0x000884c101007387 */ /* 0x0001e80000100800 */
[----:B0-----:R-:W4:Y:S04]  /*163a0*/  LDL.LU R193, [R1+0x8f4] ;  /* 0x0008f40001c17983 */ /* 0x001f280000300800 */
[----:B------:R0:W-:Y:S04]  /*163b0*/  STL [R1+0x88c], R3 ;  /* 0x00088c0301007387 */ /* 0x0001e80000100800 */
[----:B0-----:R-:W4:Y:S01]  /*163c0*/  LDL.LU R3, [R1+0xf6c] ;  /* 0x000f6c0001037983 */ /* 0x001f220000300800 */
[----:B------:R-:W-:-:S05]  /*163d0*/  IADD3 R176, P3, R176, UR24, RZ ;  /* 0x00000018b0b07c10 */ /* 0x000fca000ff7e0ff */
[----:B------:R-:W-:Y:S01]  /*163e0*/  STL [R1+0x8c0], R176 ;  /* 0x0008c0b001007387 */ /* 0x000fe20000100800 */
[----:B--2---:R-:W-:Y:S02]  /*163f0*/  IADD3.X R6, R6, UR25, RZ, P6, !PT ;  /* 0x0000001906067c10 */ /* 0x004fe4000b7fe4ff */
[----:B------:R-:W-:Y:S02]  /*16400*/  IADD3 R194, P4, R194, UR24, RZ ;  /* 0x00000018c2c27c10 */ /* 0x000fe4000ff9e0ff */
[----:B------:R-:W-:-:S03]  /*16410*/  IADD3.X R195, R195, UR25, RZ, P5, !PT ;  /* 0x00000019c3c37c10 */ /* 0x000fc6000affe4ff */
[----:B------:R0:W-:Y:S01]  /*16420*/  STL [R1+0x8c8], R194 ;  /* 0x0008c8c201007387 */ /* 0x0001e20000100800 */
[----:B------:R-:W-:-:S03]  /*16430*/  IADD3 R177, P5, R177, UR24, RZ ;  /* 0x00000018b1b17c10 */ /* 0x000fc6000ffbe0ff */
[----:B0-----:R-:W2:Y:S01]  /*16440*/  LDL.LU R194, [R1+0x90c] ;  /* 0x00090c0001c27983 */ /* 0x001ea20000300800 */
[----:B------:R-:W-:-:S03]  /*16450*/  IADD3 R178, P6, R178, UR24, RZ ;  /* 0x00000018b2b27c10 */ /* 0x000fc6000ffde0ff */
[----:B------:R0:W-:Y:S01]  /*16460*/  STL [R1+0x894], R195 ;  /* 0x000894c301007387 */ /* 0x0001e20000100800 */
[----:B------:R-:W-:-:S03]  /*16470*/  IADD3.X R179, R179, UR25, RZ, P0, !PT ;  /* 0x00000019b3b37c10 */ /* 0x000fc600087fe4ff */
[----:B0-----:R-:W2:Y:S01]  /*16480*/  LDL.LU R195, [R1+0x914] ;  /* 0x0009140001c37983 */ /* 0x001ea20000300800 */
[----:B------:R-:W-:-:S03]  /*16490*/  IADD3 R180, P0, R180, UR24, RZ ;  /* 0x00000018b4b47c10 */ /* 0x000fc6000ff1e0ff */
[----:B------:R0:W-:Y:S04]  /*164a0*/  STL [R1+0x89c], R6 ;  /* 0x00089c0601007387 */ /* 0x0001e80000100800 */
[----:B0-----:R-:W2:Y:S04]  /*164b0*/  LDL.LU R6, [R1+0xf68] ;  /* 0x000f680001067983 */ /* 0x001ea80000300800 */
[----:B------:R-:W-:Y:S01]  /*164c0*/  STL [R1+0x8d0], R177 ;  /* 0x0008d0b101007387 */ /* 0x000fe20000100800 */
[----:B---3--:R-:W-:-:S03]  /*164d0*/  IADD3.X R2, R2, UR25, RZ, P1, !PT ;  /* 0x0000001902027c10 */ /* 0x008fc60008ffe4ff */
[----:B------:R-:W-:Y:S01]  /*164e0*/  STL [R1+0x8d8], R178 ;  /* 0x0008d8b201007387 */ /* 0x000fe20000100800 */
[----:B----4-:R-:W-:-:S03]  /*164f0*/  IADD3 R181, P1, R181, UR24, RZ ;  /* 0x00000018b5b57c10 */ /* 0x010fc6000ff3e0ff */
[----:B------:R0:W-:Y:S01]  /*16500*/  STL [R1+0x8ac], R2 ;  /* 0x0008ac0201007387 */ /* 0x0001e20000100800 */
[----:B------:R-:W-:-:S03]  /*16510*/  IADD3.X R182, R182, UR25, RZ, P2, !PT ;  /* 0x00000019b6b67c10 */ /* 0x000fc600097fe4ff */
[----:B------:R-:W-:Y:S01]  /*16520*/  STL [R1+0x8a4], R179 ;  /* 0x0008a4b301007387 */ /* 0x000fe20000100800 */
[----:B------:R-:W-:-:S03]  /*16530*/  IADD3 R183, P2, R183, UR24, RZ ;  /* 0x00000018b7b77c10 */ /* 0x000fc6000ff5e0ff */
[----:B0-----:R-:W3:Y:S04]  /*16540*/  LDL.LU R2, [R1+0xf64] ;  /* 0x000f640001027983 */ /* 0x001ee80000300800 */
[----:B------:R-:W-:Y:S01]  /*16550*/  STL [R1+0x8e0], R180 ;  /* 0x0008e0b401007387 */ /* 0x000fe20000100800 */
[----:B------:R-:W-:-:S03]  /*16560*/  IADD3.X R185, R185, UR25, RZ, P4, !PT ;  /* 0x00000019b9b97c10 */ /* 0x000fc6000a7fe4ff */
[----:B------:R-:W-:Y:S01]  /*16570*/  STL [R1+0x8e8], R181 ;  /* 0x0008e8b501007387 */ /* 0x000fe20000100800 */
[----:B------:R-:W-:Y:S02]  /*16580*/  IADD3.X R4, R4, UR25, RZ, P3, !PT ;  /* 0x0000001904047c10 */ /* 0x000fe40009ffe4ff */
[----:B------:R-:W-:-:S03]  /*16590*/  IADD3 R184, P3, R184, UR24, RZ ;  /* 0x00000018b8b87c10 */ /* 0x000fc6000ff7e0ff */
[----:B------:R0:W-:Y:S04]  /*165a0*/  STL [R1+0x8bc], R4 ;  /* 0x0008bc0401007387 */ /* 0x0001e80000100800 */
[----:B------:R-:W-:Y:S04]  /*165b0*/  STL [R1+0x8b4], R182 ;  /* 0x0008b4b601007387 */ /* 0x000fe80000100800 */
[----:B0-----:R-:W4:Y:S04]  /*165c0*/  LDL.LU R4, [R1+0xf60] ;  /* 0x000f600001047983 */ /* 0x001f280000300800 */
[----:B------:R-:W-:Y:S04]  /*165d0*/  STL [R1+0x8f0], R183 ;  /* 0x0008f0b701007387 */ /* 0x000fe80000100800 */
[----:B------:R-:W-:Y:S01]  /*165e0*/  STL [R1+0x8f8], R184 ;  /* 0x0008f8b801007387 */ /* 0x000fe20000100800 */
[----:B------:R-:W-:-:S05]  /*165f0*/  IADD3.X R3, R3, UR25, RZ, P5, !PT ;  /* 0x0000001903037c10 */ /* 0x000fca000affe4ff */
[----:B------:R0:W-:Y:S04]  /*16600*/  STL [R1+0x8cc], R3 ;  /* 0x0008cc0301007387 */ /* 0x0001e80000100800 */
[----:B------:R-:W-:Y:S04]  /*16610*/  STL [R1+0x8c4], R185 ;  /* 0x0008c4b901007387 */ /* 0x000fe80000100800 */
[----:B0-----:R-:W4:Y:S01]  /*16620*/  LDL.LU R3, [R1+0xf5c] ;  /* 0x000f5c0001037983 */ /* 0x001f220000300800 */
[----:B------:R-:W-:Y:S02]  /*16630*/  IADD3 R186, P4, R186, UR24, RZ ;  /* 0x00000018baba7c10 */ /* 0x000fe4000ff9e0ff */
[----:B------:R-:W-:-:S02]  /*16640*/  IADD3 R187, P5, R187, UR24, RZ ;  /* 0x00000018bbbb7c10 */ /* 0x000fc4000ffbe0ff */
[----:B------:R-:W-:Y:S01]  /*16650*/  IADD3.X R188, R188, UR25, RZ, P6, !PT ;  /* 0x00000019bcbc7c10 */ /* 0x000fe2000b7fe4ff */
[----:B------:R-:W-:Y:S01]  /*16660*/  STL [R1+0x900], R186 ;  /* 0x000900ba01007387 */ /* 0x000fe20000100800 */
[----:B------:R-:W-:Y:S02]  /*16670*/  IADD3 R189, P6, R189, UR24, RZ ;  /* 0x00000018bdbd7c10 */ /* 0x000fe4000ffde0ff */
[----:B------:R-:W-:Y:S01]  /*16680*/  IADD3.X R192, R192, UR25, RZ, P1, !PT ;  /* 0x00000019c0c07c10 */ /* 0x000fe20008ffe4ff */
[----:B------:R-:W-:Y:S01]  /*16690*/  STL [R1+0x908], R187 ;  /* 0x000908bb01007387 */ /* 0x000fe20000100800 */
[----:B------:R-:W-:Y:S02]  /*166a0*/  IADD3.X R193, R193, UR25, RZ, P3, !PT ;  /* 0x00000019c1c17c10 */ /* 0x000fe40009ffe4ff */
[----:B--2---:R-:W-:Y:S02]  /*166b0*/  IADD3.X R6, R6, UR25, RZ, P0, !PT ;  /* 0x0000001906067c10 */ /* 0x004fe400087fe4ff */
[----:B------:R-:W-:-:S03]  /*166c0*/  IADD3 R190, P0, R190, UR24, RZ ;  /* 0x00000018bebe7c10 */ /* 0x000fc6000ff1e0ff */
[----:B------:R0:W-:Y:S04]  /*166d0*/  STL [R1+0x8dc], R6 ;  /* 0x0008dc0601007387 */ /* 0x0001e80000100800 */
[----:B------:R-:W-:Y:S04]  /*166e0*/  STL [R1+0x8d4], R188 ;  /* 0x0008d4bc01007387 */ /* 0x000fe80000100800 */
[----:B0-----:R-:W2:Y:S04]  /*166f0*/  LDL.LU R6, [R1+0xf58] ;  /* 0x000f580001067983 */ /* 0x001ea80000300800 */
[----:B------:R-:W-:Y:S04]  /*16700*/  STL [R1+0x910], R189 ;  /* 0x000910bd01007387 */ /* 0x000fe80000100800 */
[----:B------:R0:W-:Y:S01]  /*16710*/  STL [R1+0x8e4], R192 ;  /* 0x0008e4c001007387 */ /* 0x0001e20000100800 */
[----:B---3--:R-:W-:-:S03]  /*16720*/  IADD3.X R2, R2, UR25, RZ, P2, !PT ;  /* 0x0000001902027c10 */ /* 0x008fc600097fe4ff */
[----:B------:R-:W-:Y:S01]  /*16730*/  STL [R1+0x918], R190 ;  /* 0x000918be01007387 */ /* 0x000fe20000100800 */
[----:B------:R-:W-:Y:S02]  /*16740*/  IADD3 R191, P2, R191, UR24, RZ ;  /* 0x00000018bfbf7c10 */ /* 0x000fe4000ff5e0ff */
[----:B----4-:R-:W-:Y:S01]  /*16750*/  IADD3.X R4, R4, UR25, RZ, P4, !PT ;  /* 0x0000001904047c10 */ /* 0x010fe2000a7fe4ff */
[----:B------:R-:W-:Y:S01]  /*16760*/  WARPGROUP.ARRIVE ;  /* 0x00000000000079c5 */ /* 0x000fe20000000000 */
[----:B------:R-:W-:Y:S01]  /*16770*/  IADD3 R3, P1, R3, UR24, RZ ;  /* 0x0000001803037c10 */ /* 0x000fe2000ff3e0ff */
[----:B------:R-:W-:Y:S01]  /*16780*/  UMOV UR20, UR16 ;  /* 0x0000001000147c82 */ /* 0x000fe20008000000 */
[----:B------:R-:W-:Y:S01]  /*16790*/  IADD3.X R194, R194, UR25, RZ, P6, !PT ;  /* 0x00000019c2c27c10 */ /* 0x000fe2000b7fe4ff */
[----:B------:R-:W-:Y:S01]  /*167a0*/  UMOV UR21, UR17 ;  /* 0x0000001100157c82 */ /* 0x000fe20008000000 */
[----:B------:R-:W-:Y:S01]  /*167b0*/  IADD3.X R195, R195, UR25, RZ, P0, !PT ;  /* 0x00000019c3c37c10 */ /* 0x000fe200087fe4ff */
[----:B------:R1:W-:Y:S01]  /*167c0*/  STL [R1+0x920], R3 ;  /* 0x0009200301007387 */ /* 0x0003e20000100800 */
[----:B------:R-:W-:Y:S01]  /*167d0*/  UMOV UR22, UR10 ;  /* 0x0000000a00167c82 */ /* 0x000fe20008000000 */
[----:B------:R-:W-:Y:S01]  /*167e0*/  UMOV UR23, UR11 ;  /* 0x0000000b00177c82 */ /* 0x000fe20008000000 */
[----:B0-----:R-:W0:Y:S01]  /*167f0*/  LDC R192, c[0x0][0x238] ;  /* 0x00008e00ffc07b82 */ /* 0x001e220000000800 */
[----:B------:R-:W-:Y:S01]  /*16800*/  QGMMA.64x256x32.F32.E4M3.E4M3 R24, gdesc[UR20], R24, gsb0 ;  /* 0x03e00000141879f3 */ /* 0x000fe20008000818 */
[----:B-1----:R-:W3:Y:S04]  /*16810*/  LDL.LU R3, [R1+0xf54] ;  /* 0x000f540001037983 */ /* 0x002ee80000300800 */
[----:B------:R1:W-:Y:S04]  /*16820*/  STL [R1+0x8ec], R2 ;  /* 0x0008ec0201007387 */ /* 0x0003e80000100800 */
[----:B-1----:R-:W4:Y:S04]  /*16830*/  LDL.LU R2, [R1+0xf50] ;  /* 0x000f500001027983 */ /* 0x002f280000300800 */
[----:B------:R-:W-:Y:S04]  /*16840*/  STL [R1+0x928], R191 ;  /* 0x000928bf01007387 */ /* 0x000fe80000100800 */
[----:B------:R1:W-:Y:S04]  /*16850*/  STL [R1+0x8fc], R4 ;  /* 0x0008fc0401007387 */ /* 0x0003e80000100800 */
[----:B------:R-:W-:Y:S04]  /*16860*/  STL [R1+0x8f4], R193 ;  /* 0x0008f4c101007387 */ /* 0x000fe80000100800 */
[----:B-1----:R-:W3:Y:S01]  /*16870*/  LDL.LU R4, [R1+0xf4c] ;  /* 0x000f4c0001047983 */ /* 0x002ee20000300800 */
[----:B--2---:R-:W-:-:S02]  /*16880*/  IADD3.X R6, R6, UR25, RZ, P1, !PT ;  /* 0x0000001906067c10 */ /* 0x004fc40008ffe4ff */
[----:B----4-:R-:W-:-:S05]  /*16890*/  IADD3.X R2, R2, UR25, RZ, P5, !PT ;  /* 0x0000001902027c10 */ /* 0x010fca000affe4ff */
[----:B------:R1:W-:Y:S04]  /*168a0*/  STL [R1+0x904], R2 ;  /* 0x0009040201007387 */ /* 0x0003e80000100800 */
[----:B-1----:R-:W2:Y:S01]  /*168b0*/  LDL.LU R2, [R1+0xf48] ;  /* 0x000f480001027983 */ /* 0x002ea20000300800 */
[----:B---3--:R-:W-:-:S03]  /*168c0*/  IADD3.X R4, R4, UR25, RZ, P2, !PT ;  /* 0x0000001904047c10 */ /* 0x008fc600097fe4ff */
[----:B------:R1:W-:Y:S04]  /*168d0*/  STL [R1+0x91c], R6 ;  /* 0x00091c0601007387 */ /* 0x0003e80000100800 */
[----:B------:R-:W-:Y:S04]  /*168e0*/  STL [R1+0x90c], R194 ;  /* 0x00090cc201007387 */ /* 0x000fe80000100800 */
[----:B-1----:R3:W5:Y:S04]  /*168f0*/  LDL.LU R6, [R1+0xf44] ;  /* 0x000f440001067983 */ /* 0x0027680000300800 */
[----:B------:R-:W-:Y:S04]  /*16900*/  STL [R1+0x914], R195 ;  /* 0x000914c301007387 */ /* 0x000fe80000100800 */
[----:B------:R1:W-:Y:S04]  /*16910*/  STL [R1+0x924], R4 ;  /* 0x0009240401007387 */ /* 0x0003e80000100800 */
[----:B-1----:R3:W5:Y:S01]  /*16920*/  LDL.LU R4, [R1+0xf40] ;  /* 0x000f400001047983 */ /* 0x0027620000300800 */
[----:B------:R-:W1:Y:S01]  /*16930*/  S2R R196, SR_TID.X ;  /* 0x0000000000c47919 */ /* 0x000e620000002100 */
[----:B------:R-:W-:-:S05]  /*16940*/  VIADD R199, R199, 0xffffffff ;  /* 0xffffffffc7c77836 */ /* 0x000fca0000000000 */
[----:B------:R-:W-:Y:S01]  /*16950*/  ISETP.NE.U32.AND P3, PT, R199, RZ, PT ;  /* 0x000000ffc700720c */ /* 0x000fe20003f65070 */
[----:B0-----:R-:W-:Y:S01]  /*16960*/  IMAD.SHL.U32 R8, R192, 0x20, RZ ;  /* 0x00000020c0087824 */ /* 0x001fe200078e00ff */
[----:B------:R-:W-:-:S04]  /*16970*/  WARPGROUP.DEPBAR.LE gsb0, 0x0 ;  /* 0x00008000000079c5 */ /* 0x000fc80000010000 */
[----:B------:R-:W-:Y:S01]  /*16980*/  IADD3 R3, P4, R8, R3, RZ ;  /* 0x0000000308037210 */ /* 0x000fe20007f9e0ff */
[----:B------:R-:W-:Y:S01]  /*16990*/  VIADD R0, R0, 0xffffffe0 ;  /* 0xffffffe000007836 */ /* 0x000fe20000000000 */
[----:B-1----:R-:W-:Y:S02]  /*169a0*/  LOP3.LUT R196, R196, 0x7f, RZ, 0xc0, !PT ;  /* 0x0000007fc4c47812 */ /* 0x002fe400078ec0ff */
[----:B--2---:R-:W-:-:S03]  /*169b0*/  LEA.HI.X.SX32 R2, R8, R2, 0x1, P4 ;  /* 0x0000000208027211 */ /* 0x004fc600020f0eff */
[----:B---3--:R-:W-:Y:S06]  /*169c0*/  @P3 BRA `(.L_x_1) ;  /* 0xffffff6400bc3947 */ /* 0x008fec000383ffff */
.L_x_0:
[----:B------:R-:W3:Y:S01]  /*169d0*/  LDL.LU R166, [R1+0x400] ;  /* 0x0004000001a67983 */ /* 0x000ee20000300800 */
[----:B------:R-:W-:Y:S01]  /*169e0*/  ULDC UR6, c[0x0][0x248] ;  /* 0x0000920000067ab9 */ /* 0x000fe20000000800 */
[----:B------:R-:W-:Y:S01]  /*169f0*/  MOV R0, UR32 ;  /* 0x0000002000007c02 */ /* 0x000fe20008000f00 */
[----:B------:R-:W-:Y:S01]  /*16a00*/  ULDC.64 UR8, c[0x0][0x228] ;  /* 0x00008a0000087ab9 */ /* 0x000fe20000000a00 */
[----:B------:R-:W4:Y:S01]  /*16a10*/  LDL.LU R20, [R1+0x404] ;  /* 0x0004040001147983 */ /* 0x000f220000300800 */
[----:B------:R-:W-:Y:S01]  /*16a20*/  ULDC UR7, c[0x0][0x22c] ;  /* 0x00008b0000077ab9 */ /* 0x000fe20000000800 */
[----:B------:R-:W-:Y:S01]  /*16a30*/  LOP3.LUT R2, R2, 0xfeffffff, RZ, 0xc0, !PT ;  /* 0xfeffffff02027812 */ /* 0x000fe200078ec0ff */
[----:B------:R-:W-:Y:S01]  /*16a40*/  ULDC UR61, c[0x0][0x22c] ;  /* 0x00008b00003d7ab9 */ /* 0x000fe20000000800 */
[----:B------:R-:W4:Y:S01]  /*16a50*/  LDL.LU R165, [R1+0x410] ;  /* 0x0004100001a57983 */ /* 0x000f220000300800 */
[----:B------:R-:W-:Y:S01]  /*16a60*/  ULDC UR32, c[0x0][0x22c] ;  /* 0x00008b0000207ab9 */ /* 0x000fe20000000800 */
[C---:B-----5:R-:W-:Y:S01]  /*16a70*/  VIADD R251, R4.reuse, 0xb2 ;  /* 0x000000b204fb7836 */ /* 0x060fe20000000000 */
[----:B------:R-:W-:Y:S01]  /*16a80*/  ULDC UR60, c[0x0][0x22c] ;  /* 0x00008b00003c7ab9 */ /* 0x000fe20000000800 */
[----:B------:R-:W4:Y:S01]  /*16a90*/  LDL.LU R18, [R1+0x414] ;  /* 0x0004140001127983 */ /* 0x000f220000300800 */
[C---:B------:R-:W-:Y:S01]  /*16aa0*/  VIADD R240, R4.reuse, 0xb3 ;  /* 0x000000b304f07836 */ /* 0x040fe20000000000 */
[----:B------:R-:W-:Y:S01]  /*16ab0*/  ULDC UR59, c[0x0][0x22c] ;  /* 0x00008b00003b7ab9 */ /* 0x000fe20000000800 */
[C---:B------:R-:W-:Y:S01]  /*16ac0*/  VIADD R250, R4.reuse, 0xb4 ;  /* 0x000000b404fa7836 */ /* 0x040fe20000000000 */
        /* <DEDUP_REMOVED lines=76> */
[----:B--2---:R-:W2:Y:S01]  /*16f90*/  LDL.LU R15, [R1+0x4a4] ;  /* 0x0004a400010f7983 */ /* 0x004ea20000300800 */
[C---:B------:R-:W-:Y:S01]  /*16fa0*/  VIADD R203, R4.reuse, 0xdc ;  /* 0x000000dc04cb7836 */ /* 0x040fe20000000000 */
[----:B------:R-:W-:Y:S01]  /*16fb0*/  ULDC UR39, c[0x0][0x22c] ;  /* 0x00008b0000277ab9 */ /* 0x000fe20000000800 */
[C---:B------:R-:W-:Y:S01]  /*16fc0*/  VIADD R202, R4.reuse, 0xdd ;  /* 0x000000dd04ca7836 */ /* 0x040fe20000000000 */
[----:B------:R-:W2:Y:S01]  /*16fd0*/  LDL.LU R14, [R1+0x4a8] ;  /* 0x0004a800010e7983 */ /* 0x000ea20000300800 */
        /* <DEDUP_REMOVED lines=19> */
[----:B------:R0:W-:Y:S01]  /*17110*/  STL [R1+0xf98], R9 ;  /* 0x000f980901007387 */ /* 0x0001e20000100800 */
[C---:B------:R-:W-:Y:S01]  /*17120*/  VIADD R190, R4.reuse, 0xe9 ;  /* 0x000000e904be7836 */ /* 0x040fe20000000000 */
[----:B------:R-:W-:Y:S01]  /*17130*/  ULDC UR31, c[0x0][0x22c] ;  /* 0x00008b00001f7ab9 */ /* 0x000fe20000000800 */
[C---:B------:R-:W-:Y:S01]  /*17140*/  VIADD R188, R4.reuse, 0xea ;  /* 0x000000ea04bc7836 */ /* 0x040fe20000000000 */
[----:B------:R-:W-:Y:S01]  /*17150*/  STL [R1+0xf94], R242 ;  /* 0x000f94f201007387 */ /* 0x000fe20000100800 */
[C---:B------:R-:W-:Y:S01]  /*17160*/  VIADD R185, R4.reuse, 0xeb ;  /* 0x000000eb04b97836 */ /* 0x040fe20000000000 */
[----:B------:R-:W-:Y:S01]  /*17170*/  ULDC UR30, c[0x0][0x22c] ;  /* 0x00008b00001e7ab9 */ /* 0x000fe20000000800 */
[C---:B------:R-:W-:Y:S01]  /*17180*/  VIADD R187, R4.reuse, 0xec ;  /* 0x000000ec04bb7836 */ /* 0x040fe20000000000 */
[----:B------:R-:W-:Y:S01]  /*17190*/  STL [R1+0xf90], R243 ;  /* 0x000f90f301007387 */ /* 0x000fe20000100800 */
[C---:B------:R-:W-:Y:S01]  /*171a0*/  VIADD R186, R4.reuse, 0xed ;  /* 0x000000ed04ba7836 */ /* 0x040fe20000000000 */
[----:B0-----:R-:W-:Y:S01]  /*171b0*/  MOV R9, UR33 ;  /* 0x0000002100097c02 */ /* 0x001fe20008000f00 */
[----:B------:R-:W-:Y:S01]  /*171c0*/  ULDC UR33, c[0x0][0x22c] ;  /* 0x00008b0000217ab9 */ /* 0x000fe20000000800 */
[----:B------:R-:W-:Y:S01]  /*171d0*/  STL [R1+0xf8c], R244 ;  /* 0x000f8cf401007387 */ /* 0x000fe20000100800 */
        /* <DEDUP_REMOVED lines=9> */
[----:B------:R-:W-:Y:S01]  /*17270*/  ULDC UR27, c[0x0][0x22c] ;  /* 0x00008b00001b7ab9 */ /* 0x000fe20000000800 */
[----:B------:R-:W-:Y:S01]  /*17280*/  VIADD R252, R4, 0x193 ;  /* 0x0000019304fc7836 */ /* 0x000fe20000000000 */
[----:B------:R-:W-:Y:S01]  /*17290*/  STL [R1+0xf80], R247 ;  /* 0x000f80f701007387 */ /* 0x000fe20000100800 */
[----:B------:R-:W-:Y:S01]  /*172a0*/  ULDC UR26, c[0x0][0x22c] ;  /* 0x00008b00001a7ab9 */ /* 0x000fe20000000800 */
[----:B------:R-:W-:Y:S01]  /*172b0*/  ULDC UR24, c[0x0][0x22c] ;  /* 0x00008b0000187ab9 */ /* 0x000fe20000000800 */
[----:B------:R-:W-:Y:S01]  /*172c0*/  ULDC UR25, c[0x0][0x22c] ;  /* 0x00008b0000197ab9 */ /* 0x000fe20000000800 */
        /* <DEDUP_REMOVED lines=12> */
[----:B------:R0:W-:Y:S01]  /*17390*/  STL [R1+0x9a0], R0 ;  /* 0x0009a00001007387 */ /* 0x0001e20000100800 */
[----:B------:R-:W-:Y:S01]  /*173a0*/  ULDC UR14, c[0x0][0x22c] ;  /* 0x00008b00000e7ab9 */ /* 0x000fe20000000800 */
[----:B------:R-:W-:Y:S01]  /*173b0*/  ULDC UR13, c[0x0][0x22c] ;  /* 0x00008b00000d7ab9 */ /* 0x000fe20000000800 */
[----:B------:R-:W-:Y:S01]  /*173c0*/  ULDC UR12, c[0x0][0x22c] ;  /* 0x00008b00000c7ab9 */ /* 0x000fe20000000800 */
[----:B------:R-:W-:Y:S01]  /*173d0*/  ULDC UR11, c[0x0][0x22c] ;  /* 0x00008b00000b7ab9 */ /* 0x000fe20000000800 */
[----:B------:R-:W-:Y:S01]  /*173e0*/  ULDC UR10, c[0x0][0x22c] ;  /* 0x00008b00000a7ab9 */ /* 0x000fe20000000800 */
[----:B------:R-:W-:Y:S01]  /*173f0*/  ULDC UR4, c[0x0][0x22c] ;  /* 0x00008b0000047ab9 */ /* 0x000fe20000000800 */
[----:B---3--:R-:W-:-:S04]  /*17400*/  IMAD.MOV.U32 R169, RZ, RZ, R166 ;  /* 0x000000ffffa97224 */ /* 0x008fc800078e00a6 */
[----:B------:R-:W-:Y:S02]  /*17410*/  IMAD.MOV.U32 R172, RZ, RZ, R169 ;  /* 0x000000ffffac7224 */ /* 0x000fe400078e00a9 */
[----:B----4-:R-:W-:-:S04]  /*17420*/  IMAD.MOV.U32 R168, RZ, RZ, R165 ;  /* 0x000000ffffa87224 */ /* 0x010fc800078e00a5 */
[----:B------:R-:W-:Y:S02]  /*17430*/  IMAD.MOV.U32 R171, RZ, RZ, R168 ;  /* 0x000000ffffab7224 */ /* 0x000fe400078e00a8 */
[----:B------:R-:W-:Y:S02]  /*17440*/  IMAD.MOV.U32 R167, RZ, RZ, R164 ;  /* 0x000000ffffa77224 */ /* 0x000fe400078e00a4 */
[----:B------:R-:W-:Y:S02]  /*17450*/  IMAD.MOV.U32 R166, RZ, RZ, R163 ;  /* 0x000000ffffa67224 */ /* 0x000fe400078e00a3 */
[----:B------:R-:W-:Y:S02]  /*17460*/  IMAD.MOV.U32 R170, RZ, RZ, R167 ;  /* 0x000000ffffaa7224 */ /* 0x000fe400078e00a7 */
        /* <DEDUP_REMOVED lines=34> */
[----:B--2---:R-:W-:Y:S02]  /*17690*/  IMAD.MOV.U32 R19, RZ, RZ, R15 ;  /* 0x000000ffff137224 */ /* 0x004fe400078e000f */
[----:B------:R-:W-:Y:S02]  /*176a0*/  IMAD.MOV.U32 R152, RZ, RZ, R21 ;  /* 0x000000ffff987224 */ /* 0x000fe400078e0015 */
[----:B------:R-:W-:Y:S02]  /*176b0*/  IMAD.MOV.U32 R16, RZ, RZ, R14 ;  /* 0x000000ffff107224 */ /* 0x000fe400078e000e */
[----:B------:R-:W-:Y:S01]  /*176c0*/  IMAD R14, R4, UR6, RZ ;  /* 0x00000006040e7c24 */ /* 0x000fe2000f8e02ff */
[----:B------:R-:W-:Y:S01]  /*176d0*/  ULDC UR6, c[0x0][0x248] ;  /* 0x0000920000067ab9 */ /* 0x000fe20000000800 */
[----:B------:R-:W-:-:S02]  /*176e0*/  IMAD.MOV.U32 R23, RZ, RZ, R19 ;  /* 0x000000ffff177224 */ /* 0x000fc400078e0013 */
[----:B------:R-:W-:Y:S01]  /*176f0*/  VIADD R15, R14, UR6 ;  /* 0x000000060e0f7c36 */ /* 0x000fe20008000000 */
[----:B------:R-:W-:Y:S01]  /*17700*/  ULDC UR6, c[0x0][0x248] ;  /* 0x0000920000067ab9 */ /* 0x000fe20000000800 */
[----:B------:R-:W-:Y:S02]  /*17710*/  IMAD.MOV.U32 R22, RZ, RZ, R16 ;  /* 0x000000ffff167224 */ /* 0x000fe400078e0010 */
[----:B------:R-:W-:Y:S01]  /*17720*/  VIADD R17, R15, UR6 ;  /* 0x000000060f117c36 */ /* 0x000fe20008000000 */
[----:B------:R-:W-:Y:S01]  /*17730*/  ULDC UR6, c[0x0][0x248] ;  /* 0x0000920000067ab9 */ /* 0x000fe20000000800 */
[----:B------:R-:W-:Y:S02]  /*17740*/  IMAD.MOV.U32 R19, RZ, RZ, R12 ;  /* 0x000000ffff137224 */ /* 0x000fe400078e000c */
[----:B0-----:R-:W-:Y:S01]  /*17750*/  VIADD R0, R17, UR6 ;  /* 0x0000000611007c36 */ /* 0x001fe20008000000 */
[----:B------:R-:W-:Y:S01]  /*17760*/  ULDC UR6, c[0x0][0x248] ;  /* 0x0000920000067ab9 */ /* 0x000fe20000000800 */
[----:B------:R-:W-:-:S02]  /*17770*/  IMAD.MOV.U32 R21, RZ, RZ, R13 ;  /* 0x000000ffff157224 */ /* 0x000fc400078e000d */
[----:B------:R-:W-:Y:S01]  /*17780*/  IMAD.MOV.U32 R16, RZ, RZ, R11 ;  /* 0x000000ffff107224 */ /* 0x000fe200078e000b */
[----:B------:R0:W-:Y:S01]  /*17790*/  STL [R1+0x618], R0 ;  /* 0x0006180001007387 */ /* 0x0001e20000100800 */
[----:B------:R-:W-:Y:S02]  /*177a0*/  IMAD.MOV.U32 R13, RZ, RZ, R10 ;  /* 0x000000ffff0d7224 */ /* 0x000fe400078e000a */
[----:B0-----:R-:W-:Y:S01]  /*177b0*/  VIADD R0, R0, UR6 ;  /* 0x0000000600007c36 */ /* 0x001fe20008000000 */
[----:B------:R-:W-:-:S04]  /*177c0*/  ULDC UR6, c[0x0][0x248] ;  /* 0x0000920000067ab9 */ /* 0x000fc80000000800 */
[----:B------:R0:W-:Y:S02]  /*177d0*/  STL [R1+0x624], R0 ;  /* 0x0006240001007387 */ /* 0x0001e40000100800 */
        /* <DEDUP_REMOVED lines=121> */
[----:B------:R-:W-:Y:S01]  /*17f70*/  F2FP.SATFINITE.E4M3.F32.PACK_AB_MERGE_C R20, R20, R172, RZ ;  /* 0x000000ac1414723e */ /* 0x000fe200048070ff */
[----:B------:R-:W-:Y:S01]  /*17f80*/  IMAD.MOV.U32 R174, RZ, RZ, R171 ;  /* 0x000000ffffae7224 */ /* 0x000fe200078e00ab */
[----:B------:R-:W-:Y:S02]  /*17f90*/  ULDC UR6, c[0x0][0x248] ;  /* 0x0000920000067ab9 */ /* 0x000fe40000000800 */
[----:B------:R0:W-:Y:S04]  /*17fa0*/  STL [R1+0x770], R0 ;  /* 0x0007700001007387 */ /* 0x0001e80000100800 */
[----:B------:R-:W2:Y:S04]  /*17fb0*/  LDL.LU R12, [R1+0x4bc] ;  /* 0x0004bc00010c7983 */ /* 0x000ea80000300800 */
[----:B------:R-:W3:Y:S04]  /*17fc0*/  LDL.LU R11, [R1+0x4c0] ;  /* 0x0004c000010b7983 */ /* 0x000ee80000300800 */
[----:B------:R-:W4:Y:S01]  /*17fd0*/  LDL.LU R10, [R1+0x4c4] ;  /* 0x0004c400010a7983 */ /* 0x000f220000300800 */
        /* <DEDUP_REMOVED lines=24> */
[----:B------:R-:W-:Y:S01]  /*18160*/  IMAD.MOV.U32 R23, RZ, RZ, R19 ;  /* 0x000000ffff177224 */ /* 0x000fe200078e0013 */
[----:B------:R-:W-:Y:S01]  /*18170*/  F2FP.SATFINITE.E4M3.F32.PACK_AB_MERGE_C R18, R18, R174, RZ ;  /* 0x000000ae1212723e */ /* 0x000fe200048070ff */
[----:B0-----:R-:W-:Y:S01]  /*18180*/  VIADD R0, R0, UR6 ;  /* 0x0000000600007c36 */ /* 0x001fe20008000000 */
[----:B------:R-:W-:Y:S01]  /*18190*/  ULDC UR6, c[0x0][0x248] ;  /* 0x0000920000067ab9 */ /* 0x000fe20000000800 */
[----:B------:R-:W-:Y:S01]  /*181a0*/  BAR.SYNC.DEFER_BLOCKING 0x0 ;  /* 0x0000000000007b1d */ /* 0x000fe20000010000 */
[----:B--2---:R-:W-:-:S02]  /*181b0*/  IMAD.MOV.U32 R16, RZ, RZ, R12 ;  /* 0x000000ffff107224 */ /* 0x004fc400078e000c */
[----:B---3--:R-:W-:-:S03]  /*181c0*/  IMAD.MOV.U32 R13, RZ, RZ, R11 ;  /* 0x000000ffff0d7224 */ /* 0x008fc600078e000b */
[----:B------:R-:W2:Y:S01]  /*181d0*/  LDL.LU R11, [R1+0x4c8] ;  /* 0x0004c800010b7983 */ /* 0x000ea20000300800 */
[----:B----4-:R-:W-:-:S03]  /*181e0*/  IMAD.MOV.U32 R12, RZ, RZ, R10 ;  /* 0x000000ffff0c7224 */ /* 0x010fc600078e000a */
[----:B------:R-:W3:Y:S04]  /*181f0*/  LDL.LU R10, [R1+0x4cc] ;  /* 0x0004cc00010a7983 */ /* 0x000ee80000300800 */
[----:B------:R-:W4:Y:S04]  /*18200*/  LDL.LU R175, [R1+0x408] ;  /* 0x0004080001af7983 */ /* 0x000f280000300800 */
[----:B------:R-:W4:Y:S01]  /*18210*/  LDL.LU R19, [R1+0x40c] ;  /* 0x00040c0001137983 */ /* 0x000f220000300800 */
        /* <DEDUP_REMOVED lines=8> */
[----:B------:R-:W-:Y:S01]  /*182a0*/  IMAD.MOV.U32 R158, RZ, RZ, R156 ;  /* 0x000000ffff9e7224 */ /* 0x000fe200078e009c */
[----:B------:R0:W-:Y:S01]  /*182b0*/  STL [R1+0x76c], R0 ;  /* 0x00076c0001007387 */ /* 0x0001e20000100800 */
[----:B------:R-:W-:Y:S02]  /*182c0*/  IMAD.MOV.U32 R156, RZ, RZ, R154 ;  /* 0x000000ffff9c7224 */ /* 0x000fe400078e009a */
[----:B------:R-:W-:Y:S02]  /*182d0*/  IMAD.MOV.U32 R154, RZ, RZ, R152 ;  /* 0x000000ffff9a7224 */ /* 0x000fe400078e0098 */
[----:B------:R-:W-:Y:S02]  /*182e0*/  IMAD.MOV.U32 R152, RZ, RZ, R22 ;  /* 0x000000ffff987224 */ /* 0x000fe400078e0016 */
[----:B------:R-:W-:Y:S01]  /*182f0*/  IMAD.MOV.U32 R22, RZ, RZ, R16 ;  /* 0x000000ffff167224 */ /* 0x000fe200078e0010 */
[----:B----4-:R-:W-:Y:S01]  /*18300*/  F2FP.SATFINITE.E4M3.F32.PACK_AB_MERGE_C R19, R19, R175, RZ ;  /* 0x000000af1313723e */ /* 0x010fe200048070ff */
        /* <DEDUP_REMOVED lines=16> */
[----:B---3--:R-:W-:Y:S02]  /*18410*/  IMAD.MOV.U32 R11, RZ, RZ, R10 ;  /* 0x000000ffff0b7224 */ /* 0x008fe400078e000a */
[----:B------:R-:W2:Y:S04]  /*18420*/  LDL.LU R10, [R1+0x4d0] ;  /* 0x0004d000010a7983 */ /* 0x000ea80000300800 */
[----:B------:R-:W3:Y:S04]  /*18430*/  LDL.LU R176, [R1+0x418] ;  /* 0x0004180001b07983 */ /* 0x000ee80000300800 */
[----:B------:R-:W3:Y:S01]  /*18440*/  LDL.LU R16, [R1+0x41c] ;  /* 0x00041c0001107983 */ /* 0x000ee20000300800 */
[----:B------:R-:W-:Y:S01]  /*18450*/  F2FP.SATFINITE.E4M3.F32.PACK_AB_MERGE_C R9, R174, R175, RZ ;  /* 0x000000afae09723e */ /* 0x000fe200048070ff */
        /* <DEDUP_REMOVED lines=22> */
[----:B0-----:R-:W-:Y:S01]  /*185c0*/  VIADD R0, R0, UR6 ;  /* 0x0000000600007c36 */ /* 0x001fe20008000000 */
[----:B------:R-:W-:Y:S01]  /*185d0*/  ULDC UR6, c[0x0][0x248] ;  /* 0x0000920000067ab9 */ /* 0x000fe20000000800 */
[----:B------:R-:W-:Y:S02]  /*185e0*/  IMAD.MOV.U32 R152, RZ, RZ, R23 ;  /* 0x000000ffff987224 */ /* 0x000fe400078e0017 */
[----:B------:R-:W-:-:S02]  /*185f0*/  IMAD.MOV.U32 R23, RZ, RZ, R22 ;  /* 0x000000ffff177224 */ /* 0x000fc400078e0016 */
[----:B------:R-:W-:Y:S02]  /*18600*/  IMAD.MOV.U32 R22, RZ, RZ, R21 ;  /* 0x000000ffff167224 */ /* 0x000fe400078e0015 */
[----:B------:R-:W-:Y:S01]  /*18610*/  IMAD.MOV.U32 R21, RZ, RZ, R13 ;  /* 0x000000ffff157224 */ /* 0x000fe200078e000d */
[----:B------:R-:W-:Y:S01]  /*18620*/  STL [R1+0x764], R0 ;  /* 0x0007640001007387 */ /* 0x000fe20000100800 */
[----:B------:R-:W-:Y:S02]  /*18630*/  IMAD.MOV.U32 R13, RZ, RZ, R12 ;  /* 0x000000ffff0d7224 */ /* 0x000fe400078e000c */
[----:B------:R-:W-:Y:S01]  /*18640*/  IMAD.MOV.U32 R12, RZ, RZ, R11 ;  /* 0x000000ffff0c7224 */ /* 0x000fe200078e000b */
[----:B------:R0:W-:Y:S01]  /*18650*/  STL [R1+0x974], R9 ;  /* 0x0009740901007387 */ /* 0x0001e20000100800 */
[----:B--2---:R-:W-:-:S03]  /*18660*/  IMAD.MOV.U32 R11, RZ, RZ, R10 ;  /* 0x000000ffff0b7224 */ /* 0x004fc600078e000a */
[----:B------:R-:W2:Y:S01]  /*18670*/  LDL.LU R10, [R1+0x4d4] ;  /* 0x0004d400010a7983 */ /* 0x000ea20000300800 */
[----:B---3--:R-:W-:-:S03]  /*18680*/  F2FP.SATFINITE.E4M3.F32.PACK_AB_MERGE_C R16, R16, R176, RZ ;  /* 0x000000b01010723e */ /* 0x008fc600048070ff */
[----:B------:R-:W0:Y:S04]  /*18690*/  LDL.LU R176, [R1+0x428] ;  /* 0x0004280001b07983 */ /* 0x000e280000300800 */
[----:B------:R-:W0:Y:S02]  /*186a0*/  LDL.LU R175, [R1+0x42c] ;  /* 0x00042c0001af7983 */ /* 0x000e240000300800 */
[----:B0-----:R-:W-:Y:S01]  /*186b0*/  F2FP.SATFINITE.E4M3.F32.PACK_AB_MERGE_C R9, R175, R176, RZ ;  /* 0x000000b0af09723e */ /* 0x001fe200048070ff */
        /* <DEDUP_REMOVED lines=30> */
[----:B--2---:R-:W-:Y:S02]  /*188a0*/  IMAD.MOV.U32 R11, RZ, RZ, R10 ;  /* 0x000000ffff0b7224 */ /* 0x004fe400078e000a */
[----:B------:R-:W2:Y:S01]  /*188b0*/  LDL.LU R10, [R1+0x4d8] ;  /* 0x0004d800010a7983 */ /* 0x000ea20000300800 */
[----:B0-----:R-:W-:Y:S01]  /*188c0*/  F2FP.SATFINITE.E4M3.F32.PACK_AB_MERGE_C R9, R174, R175, RZ ;  /* 0x000000afae09723e */ /* 0x001fe200048070ff */
        /* <DEDUP_REMOVED lines=22> */
[----:B------:R-:W-:Y:S01]  /*18a30*/  VIADD R0, R0, UR6 ;  /* 0x0000000600007c36 */ /* 0x000fe20008000000 */
[----:B------:R-:W-:Y:S01]  /*18a40*/  ULDC UR6, c[0x0][0x248] ;  /* 0x0000920000067ab9 */ /* 0x000fe20000000800 */
[----:B------:R-:W-:Y:S02]  /*18a50*/  IMAD.MOV.U32 R152, RZ, RZ, R23 ;  /* 0x000000ffff987224 */ /* 0x000fe400078e0017 */
[----:B------:R-:W-:Y:S02]  /*18a60*/  IMAD.MOV.U32 R23, RZ, RZ, R22 ;  /* 0x000000ffff177224 */ /* 0x000fe400078e0016 */
[----:B------:R-:W-:-:S02]  /*18a70*/  IMAD.MOV.U32 R22, RZ, RZ, R21 ;  /* 0x000000ffff167224 */ /* 0x000fc400078e0015 */
[----:B------:R-:W-:Y:S01]  /*18a80*/  IMAD.MOV.U32 R21, RZ, RZ, R13 ;  /* 0x000000ffff157224 */ /* 0x000fe200078e000d */
[----:B------:R-:W-:Y:S01]  /*18a90*/  STL [R1+0x75c], R0 ;  /* 0x00075c0001007387 */ /* 0x000fe20000100800 */
[----:B------:R-:W-:Y:S02]  /*18aa0*/  IMAD.MOV.U32 R13, RZ, RZ, R12 ;  /* 0x000000ffff0d7224 */ /* 0x000fe400078e000c */
[----:B------:R-:W-:Y:S01]  /*18ab0*/  IMAD.MOV.U32 R12, RZ, RZ, R11 ;  /* 0x000000ffff0c7224 */ /* 0x000fe200078e000b */
[----:B------:R0:W-:Y:S01]  /*18ac0*/  STL [R1+0x96c], R9 ;  /* 0x00096c0901007387 */ /* 0x0001e20000100800 */
[----:B--2---:R-:W-:-:S03]  /*18ad0*/  IMAD.MOV.U32 R11, RZ, RZ, R10 ;  /* 0x000000ffff0b7224 */ /* 0x004fc600078e000a */
[----:B------:R-:W2:Y:S04]  /*18ae0*/  LDL.LU R10, [R1+0x4dc] ;  /* 0x0004dc00010a7983 */ /* 0x000ea80000300800 */
[----:B------:R-:W0:Y:S04]  /*18af0*/  LDL.LU R176, [R1+0x438] ;  /* 0x0004380001b07983 */ /* 0x000e280000300800 */
[----:B------:R-:W0:Y:S02]  /*18b00*/  LDL.LU R175, [R1+0x43c] ;  /* 0x00043c0001af7983 */ /* 0x000e240000300800 */
[----:B0-----:R-:W-:Y:S01]  /*18b10*/  F2FP.SATFINITE.E4M3.F32.PACK_AB_MERGE_C R9, R175, R176, RZ ;  /* 0x000000b0af09723e */ /* 0x001fe200048070ff */
        /* <DEDUP_REMOVED lines=27> */
[----:B------:R-:W-:Y:S01]  /*18cd0*/  IMAD.MOV.U32 R13, RZ, RZ, R12 ;  /* 0x000000ffff0d7224 */ /* 0x000fe200078e000c */
[----:B------:R0:W-:Y:S01]  /*18ce0*/  STL [R1+0x968], R9 ;  /* 0x0009680901007387 */ /* 0x0001e20000100800 */
[----:B------:R-:W-:Y:S02]  /*18cf0*/  IMAD.MOV.U32 R12, RZ, RZ, R11 ;  /* 0x000000ffff0c7224 */ /* 0x000fe400078e000b */
[----:B--2---:R-:W-:Y:S02]  /*18d00*/  IMAD.MOV.U32 R11, RZ, RZ, R10 ;  /* 0x000000ffff0b7224 */ /* 0x004fe400078e000a */
[----:B------:R-:W2:Y:S01]  /*18d10*/  LDL.LU R10, [R1+0x4e0] ;  /* 0x0004e000010a7983 */ /* 0x000ea20000300800 */
        /* <DEDUP_REMOVED lines=23> */
[----:B------:R-:W-:Y:S01]  /*18e90*/  VIADD R0, R0, UR6 ;  /* 0x0000000600007c36 */ /* 0x000fe20008000000 */
        /* <DEDUP_REMOVED lines=223> */
[----:B0-----:R-:W-:-:S05]  /*19c90*/  F2FP.SATFINITE.E4M3.F32.PACK_AB_MERGE_C R9, R175, R176, RZ ;  /* 0x000000b0af09723e */ /* 0x001fca00048070ff */
[----:B------:R-:W-:Y:S04]  /*19ca0*/  STL [R1+0x980], R9 ;  /* 0x0009800901007387 */ /* 0x000fe80000100800 */
[----:B------:R-:W3:Y:S04]  /*19cb0*/  LDL.LU R176, [R1+0x480] ;  /* 0x0004800001b07983 */ /* 0x000ee80000300800 */
[----:B------:R-:W3:Y:S01]  /*19cc0*/  LDL.LU R175, [R1+0x484] ;  /* 0x0004840001af7983 */ /* 0x000ee20000300800 */
[----:B------:R-:W-:Y:S01]  /*19cd0*/  VIADD R0, R0, UR6 ;  /* 0x0000000600007c36 */ /* 0x000fe20008000000 */
[----:B------:R-:W-:Y:S01]  /*19ce0*/  ULDC UR6, c[0x0][0x248] ;  /* 0x0000920000067ab9 */ /* 0x000fe20000000800 */
[----:B------:R-:W-:-:S03]  /*19cf0*/  F2FP.SATFINITE.E4M3.F32.PACK_AB_MERGE_C R173, R173, R174, RZ ;  /* 0x000000aeadad723e */ /* 0x000fc600048070ff */
[----:B------:R0:W-:Y:S01]  /*19d00*/  STL [R1+0x734], R0 ;  /* 0x0007340001007387 */ /* 0x0001e20000100800 */
[----:B------:R-:W-:Y:S01]  /*19d10*/  F2FP.SATFINITE.E4M3.F32.PACK_AB_MERGE_C R169, R169, R170, RZ ;  /* 0x000000aaa9a9723e */ /* 0x000fe200048070ff */
[----:B0-----:R-:W-:Y:S01]  /*19d20*/  VIADD R0, R0, UR6 ;  /* 0x0000000600007c36 */ /* 0x001fe20008000000 */
[----:B------:R-:W-:Y:S01]  /*19d30*/  ULDC UR6, c[0x0][0x248] ;  /* 0x0000920000067ab9 */ /* 0x000fe20000000800 */
[----:B------:R-:W-:Y:S02]  /*19d40*/  F2FP.SATFINITE.E4M3.F32.PACK_AB_MERGE_C R165, R165, R166, RZ ;  /* 0x000000a6a5a5723e */ /* 0x000fe400048070ff */
[----:B------:R-:W-:Y:S02]  /*19d50*/  F2FP.SATFINITE.E4M3.F32.PACK_AB_MERGE_C R161, R161, R162, RZ ;  /* 0x000000a2a1a1723e */ /* 0x000fe400048070ff */
[----:B------:R-:W-:Y:S02]  /*19d60*/  F2FP.SATFINITE.E4M3.F32.PACK_AB_MERGE_C R157, R157, R158, RZ ;  /* 0x0000009e9d9d723e */ /* 0x000fe400048070ff */
[----:B------:R-:W-:-:S02]  /*19d70*/  F2FP.SATFINITE.E4M3.F32.PACK_AB_MERGE_C R153, R153, R154, RZ ;  /* 0x0000009a9999723e */ /* 0x000fc400048070ff */
[----:B------:R-:W-:Y:S02]  /*19d80*/  F2FP.SATFINITE.E4M3.F32.PACK_AB_MERGE_C R21, R21, R22, RZ ;  /* 0x000000161515723e */ /* 0x000fe400048070ff */
[----:B---3--:R-:W-:-:S05]  /*19d90*/  F2FP.SATFINITE.E4M3.F32.PACK_AB_MERGE_C R9, R175, R176, RZ ;  /* 0x000000b0af09723e */ /* 0x008fca00048070ff */
[----:B------:R0:W-:Y:S04]  /*19da0*/  STL [R1+0x9b4], R9 ;  /* 0x0009b40901007387 */ /* 0x0001e80000100800 */
[----:B------:R-:W-:Y:S01]  /*19db0*/  STL [R1+0x9ac], R173 ;  /* 0x0009acad01007387 */ /* 0x000fe20000100800 */
[----:B0-----:R-:W-:-:S03]  /*19dc0*/  F2FP.SATFINITE.E4M3.F32.PACK_AB_MERGE_C R9, R171, R172, RZ ;  /* 0x000000acab09723e */ /* 0x001fc600048070ff */
[----:B------:R0:W-:Y:S04]  /*19dd0*/  STL [R1+0x72c], R0 ;  /* 0x00072c0001007387 */ /* 0x0001e80000100800 */
[----:B------:R1:W-:Y:S01]  /*19de0*/  STL [R1+0x998], R9 ;  /* 0x0009980901007387 */ /* 0x0003e20000100800 */
[----:B0-----:R-:W-:Y:S01]  /*19df0*/  VIADD R0, R0, UR6 ;  /* 0x0000000600007c36 */ /* 0x001fe20008000000 */
[----:B------:R-:W-:Y:S01]  /*19e00*/  ULDC UR6, c[0x0][0x248] ;  /* 0x0000920000067ab9 */ /* 0x000fe20000000800 */
[----:B-1----:R-:W-:Y:S01]  /*19e10*/  F2FP.SATFINITE.E4M3.F32.PACK_AB_MERGE_C R9, R167, R168, RZ ;  /* 0x000000a8a709723e */ /* 0x002fe200048070ff */
[----:B------:R-:W-:Y:S04]  /*19e20*/  STL [R1+0x990], R169 ;  /* 0x000990a901007387 */ /* 0x000fe80000100800 */
        /* <DEDUP_REMOVED lines=26> */
[----:B0-----:R-:W-:-:S03]  /*19fd0*/  VIADD R0, R0, UR6 ;  /* 0x0000000600007c36 */ /* 0x001fc60008000000 */
[----:B------:R-:W-:Y:S01]  /*19fe0*/  STL [R1+0x9dc], R21 ;  /* 0x0009dc1501007387 */ /* 0x000fe20000100800 */
[----:B------:R-:W-:Y:S01]  /*19ff0*/  ULDC UR6, c[0x0][0x248] ;  /* 0x0000920000067ab9 */ /* 0x000fe20000000800 */
[----:B-1----:R-:W-:Y:S02]  /*1a000*/  F2FP.SATFINITE.E4M3.F32.PACK_AB_MERGE_C R9, R12, R13, RZ ;  /* 0x0000000d0c09723e */ /* 0x002fe400048070ff */
[----:B------:R0:W-:Y:S04]  /*1a010*/  STL [R1+0x6fc], R0 ;  /* 0x0006fc0001007387 */ /* 0x0001e80000100800 */
[----:B------:R2:W-:Y:S04]  /*1a020*/  STL [R1+0x9d0], R9 ;  /* 0x0009d00901007387 */ /* 0x0005e80000100800 */
[----:B------:R-:W3:Y:S01]  /*1a030*/  LDL.LU R176, [R1+0x500] ;  /* 0x0005000001b07983 */ /* 0x000ee20000300800 */
[----:B0-----:R-:W-:Y:S01]  /*1a040*/  VIADD R0, R0, UR6 ;  /* 0x0000000600007c36 */ /* 0x001fe20008000000 */
[----:B------:R-:W-:-:S02]  /*1a050*/  ULDC UR6, c[0x0][0x248] ;  /* 0x0000920000067ab9 */ /* 0x000fc40000000800 */
[----:B------:R-:W3:Y:S01]  /*1a060*/  LDL.LU R175, [R1+0x504] ;  /* 0x0005040001af7983 */ /* 0x000ee20000300800 */
[----:B--2---:R-:W-:-:S05]  /*1a070*/  F2FP.SATFINITE.E4M3.F32.PACK_AB_MERGE_C R9, R10, R11, RZ ;  /* 0x0000000b0a09723e */ /* 0x004fca00048070ff */
[----:B------:R-:W-:Y:S04]  /*1a080*/  STL [R1+0x9c8], R9 ;  /* 0x0009c80901007387 */ /* 0x000fe80000100800 */
[----:B------:R-:W2:Y:S04]  /*1a090*/  LDL.LU R174, [R1+0x508] ;  /* 0x0005080001ae7983 */ /* 0x000ea80000300800 */
[----:B------:R-:W2:Y:S04]  /*1a0a0*/  LDL.LU R173, [R1+0x50c] ;  /* 0x00050c0001ad7983 */ /* 0x000ea80000300800 */
[----:B------:R0:W-:Y:S04]  /*1a0b0*/  STL [R1+0x6f4], R0 ;  /* 0x0006f40001007387 */ /* 0x0001e80000100800 */
[----:B------:R-:W4:Y:S04]  /*1a0c0*/  LDL.LU R172, [R1+0x510] ;  /* 0x0005100001ac7983 */ /* 0x000f280000300800 */
        /* <DEDUP_REMOVED lines=26> */
[----:B------:R-:W4:Y:S01]  /*1a270*/  LDL.LU R10, [R1+0x57c] ;  /* 0x00057c00010a7983 */ /* 0x000f220000300800 */
[----:B0-----:R-:W-:Y:S01]  /*1a280*/  VIADD R0, R0, UR6 ;  /* 0x0000000600007c36 */ /* 0x001fe20008000000 */
[----:B------:R-:W-:Y:S01]  /*1a290*/  ULDC UR6, c[0x0][0x248] ;  /* 0x0000920000067ab9 */ /* 0x000fe20000000800 */
[----:B---3--:R-:W-:-:S05]  /*1a2a0*/  F2FP.SATFINITE.E4M3.F32.PACK_AB_MERGE_C R9, R175, R176, RZ ;  /* 0x000000b0af09723e */ /* 0x008fca00048070ff */
[----:B------:R4:W-:Y:S01]  /*1a2b0*/  STL [R1+0x9f4], R9 ;  /* 0x0009f40901007387 */ /* 0x0009e20000100800 */
[----:B--2---:R-:W-:-:S05]  /*1a2c0*/  F2FP.SATFINITE.E4M3.F32.PACK_AB_MERGE_C R173, R173, R174, RZ ;  /* 0x000000aeadad723e */ /* 0x004fca00048070ff */
[----:B------:R-:W-:Y:S01]  /*1a2d0*/  STL [R1+0x9ec], R173 ;  /* 0x0009ecad01007387 */ /* 0x000fe20000100800 */
[----:B----4-:R-:W-:-:S03]  /*1a2e0*/  F2FP.SATFINITE.E4M3.F32.PACK_AB_MERGE_C R9, R171, R172, RZ ;  /* 0x000000acab09723e */ /* 0x010fc600048070ff */
[----:B------:R0:W-:Y:S04]  /*1a2f0*/  STL [R1+0x6ec], R0 ;  /* 0x0006ec0001007387 */ /* 0x0001e80000100800 */
[----:B------:R1:W-:Y:S01]  /*1a300*/  STL [R1+0x9e0], R9 ;  /* 0x0009e00901007387 */ /* 0x0003e20000100800 */
[----:B------:R-:W-:Y:S01]  /*1a310*/  F2FP.SATFINITE.E4M3.F32.PACK_AB_MERGE_C R169, R169, R170, RZ ;  /* 0x000000aaa9a9723e */ /* 0x000fe200048070ff */
[----:B0-----:R-:W-:Y:S01]  /*1a320*/  VIADD R0, R0, UR6 ;  /* 0x0000000600007c36 */ /* 0x001fe20008000000 */
[----:B------:R-:W-:-:S03]  /*1a330*/  ULDC UR6, c[0x0][0x248] ;  /* 0x0000920000067ab9 */ /* 0x000fc60000000800 */
[----:B------:R-:W-:Y:S01]  /*1a340*/  STL [R1+0x9d8], R169 ;  /* 0x0009d8a901007387 */ /* 0x000fe20000100800 */
[----:B-1----:R-:W-:-:S03]  /*1a350*/  F2FP.SATFINITE.E4M3.F32.PACK_AB_MERGE_C R9, R167, R168, RZ ;  /* 0x000000a8a709723e */ /* 0x002fc600048070ff */
        /* <DEDUP_REMOVED lines=36> */
[----:B------:R1:W-:Y:S04]  /*1a5a0*/  STL [R1+0xa10], R9 ;  /* 0x000a100901007387 */ /* 0x0003e80000100800 */
[----:B------:R-:W2:Y:S01]  /*1a5b0*/  LDL.LU R176, [R1+0x580] ;  /* 0x0005800001b07983 */ /* 0x000ea20000300800 */
[----:B0-----:R-:W-:Y:S01]  /*1a5c0*/  VIADD R0, R0, UR6 ;  /* 0x0000000600007c36 */ /* 0x001fe20008000000 */
[----:B------:R-:W-:-:S02]  /*1a5d0*/  ULDC UR6, c[0x0][0x248] ;  /* 0x0000920000067ab9 */ /* 0x000fc40000000800 */
[----:B------:R-:W2:Y:S01]  /*1a5e0*/  LDL.LU R175, [R1+0x584] ;  /* 0x0005840001af7983 */ /* 0x000ea20000300800 */
[----:B-1----:R-:W-:-:S05]  /*1a5f0*/  F2FP.SATFINITE.E4M3.F32.PACK_AB_MERGE_C R9, R10, R11, RZ ;  /* 0x0000000b0a09723e */ /* 0x002fca00048070ff */
[----:B------:R-:W-:Y:S04]  /*1a600*/  STL [R1+0xa08], R9 ;  /* 0x000a080901007387 */ /* 0x000fe80000100800 */
[----:B------:R-:W3:Y:S04]  /*1a610*/  LDL.LU R174, [R1+0x588] ;  /* 0x0005880001ae7983 */ /* 0x000ee80000300800 */
[----:B------:R-:W3:Y:S04]  /*1a620*/  LDL.LU R173, [R1+0x58c] ;  /* 0x00058c0001ad7983 */ /* 0x000ee80000300800 */
        /* <DEDUP_REMOVED lines=31> */
[----:B--2---:R-:W-:-:S05]  /*1a820*/  F2FP.SATFINITE.E4M3.F32.PACK_AB_MERGE_C R9, R175, R176, RZ ;  /* 0x000000b0af09723e */ /* 0x004fca00048070ff */
[----:B------:R4:W-:Y:S01]  /*1a830*/  STL [R1+0xa34], R9 ;  /* 0x000a340901007387 */ /* 0x0009e20000100800 */
[----:B---3--:R-:W-:-:S05]  /*1a840*/  F2FP.SATFINITE.E4M3.F32.PACK_AB_MERGE_C R173, R173, R174, RZ ;  /* 0x000000aeadad723e */ /* 0x008fca00048070ff */
        /* <DEDUP_REMOVED lines=398> */
[----:B------:R-:W2:Y:S01]  /*1c130*/  LDL.LU R176, [R1] ;  /* 0x0000000001b07983 */ /* 0x000ea20000300800 */
        /* <DEDUP_REMOVED lines=12> */
[----:B------:R-:W3:Y:S04]  /*1c200*/  LDL.LU R171, [R1+0x20] ;  /* 0x0000200001ab7983 */ /* 0x000ee80000300800 */
[----:B------:R-:W3:Y:S04]  /*1c210*/  LDL.LU R170, [R1+0x24] ;  /* 0x0000240001aa7983 */ /* 0x000ee80000300800 */
        /* <DEDUP_REMOVED lines=23> */
[----:B------:R-:W-:-:S03]  /*1c390*/  ULDC UR6, c[0x0][0x248] ;  /* 0x0000920000067ab9 */ /* 0x000fc60000000800 */
[----:B------:R-:W-:Y:S01]  /*1c3a0*/  VIADD R9, R0, UR6 ;  /* 0x0000000600097c36 */ /* 0x000fe20008000000 */
[----:B------:R-:W-:Y:S01]  /*1c3b0*/  STL [R1+0x5c4], R0 ;  /* 0x0005c40001007387 */ /* 0x000fe20000100800 */
[----:B------:R-:W-:-:S03]  /*1c3c0*/  ULDC UR6, c[0x0][0x248] ;  /* 0x0000920000067ab9 */ /* 0x000fc60000000800 */
[----:B------:R0:W-:Y:S02]  /*1c3d0*/  STL [R1+0x5c0], R9 ;  /* 0x0005c00901007387 */ /* 0x0001e40000100800 */
[----:B0-----:R-:W-:Y:S01]  /*1c3e0*/  VIADD R9, R9, UR6 ;  /* 0x0000000609097c36 */ /* 0x001fe20008000000 */
[----:B------:R-:W-:Y:S01]  /*1c3f0*/  ULDC UR6, c[0x0][0x248] ;  /* 0x0000920000067ab9 */ /* 0x000fe20000000800 */
[----:B--2---:R-:W-:Y:S02]  /*1c400*/  F2FP.SATFINITE.E4M3.F32.PACK_AB_MERGE_C R13, R13, R176, RZ ;  /* 0x000000b00d0d723e */ /* 0x004fe400048070ff */
[----:B---3--:R-:W-:Y:S02]  /*1c410*/  F2FP.SATFINITE.E4M3.F32.PACK_AB_MERGE_C R170, R170, R171, RZ ;  /* 0x000000abaaaa723e */ /* 0x008fe400048070ff */
[----:B----4-:R-:W-:-:S03]  /*1c420*/  F2FP.SATFINITE.E4M3.F32.PACK_AB_MERGE_C R196, R168, R169, RZ ;  /* 0x000000a9a8c4723e */ /* 0x010fc600048070ff */
[----:B------:R-:W-:Y:S04]  /*1c430*/  STL [R1+0x780], R170 ;  /* 0x000780aa01007387 */ /* 0x000fe80000100800 */
[----:B------:R-:W-:Y:S01]  /*1c440*/  STL [R1+0xf40], R196 ;  /* 0x000f40c401007387 */ /* 0x000fe20000100800 */
[----:B------:R-:W-:-:S03]  /*1c450*/  F2FP.SATFINITE.E4M3.F32.PACK_AB_MERGE_C R166, R166, R167, RZ ;  /* 0x000000a7a6a6723e */ /* 0x000fc600048070ff */
[----:B------:R0:W-:Y:S01]  /*1c460*/  STL [R1+0x5bc], R9 ;  /* 0x0005bc0901007387 */ /* 0x0001e20000100800 */
[----:B------:R-:W-:Y:S01]  /*1c470*/  F2FP.SATFINITE.E4M3.F32.PACK_AB_MERGE_C R164, R164, R165, RZ ;  /* 0x000000a5a4a4723e */ /* 0x000fe200048070ff */
[----:B0-----:R-:W-:Y:S02]  /*1c480*/  VIADD R9, R9, UR6 ;  /* 0x0000000609097c36 */ /* 0x001fe40008000000 */
[----:B------:R-:W-:Y:S01]  /*1c490*/  STL [R1+0x778], R166 ;  /* 0x000778a601007387 */ /* 0x000fe20000100800 */
[----:B------:R-:W-:Y:S01]  /*1c4a0*/  ULDC UR6, c[0x0][0x248] ;  /* 0x0000920000067ab9 */ /* 0x000fe20000000800 */
[----:B------:R-:W-:Y:S02]  /*1c4b0*/  F2FP.SATFINITE.E4M3.F32.PACK_AB_MERGE_C R162, R162, R163, RZ ;  /* 0x000000a3a2a2723e */ /* 0x000fe400048070ff */
[----:B------:R-:W-:Y:S04]  /*1c4c0*/  STL [R1+0x774], R164 ;  /* 0x000774a401007387 */ /* 0x000fe80000100800 */
[----:B------:R0:W-:Y:S01]  /*1c4d0*/  STL [R1+0x5b8], R9 ;  /* 0x0005b80901007387 */ /* 0x0001e20000100800 */
[----:B------:R-:W-:-:S03]  /*1c4e0*/  F2FP.SATFINITE.E4M3.F32.PACK_AB_MERGE_C R160, R160, R161, RZ ;  /* 0x000000a1a0a0723e */ /* 0x000fc600048070ff */
[----:B------:R-:W-:Y:S01]  /*1c4f0*/  STL [R1+0x798], R162 ;  /* 0x000798a201007387 */ /* 0x000fe20000100800 */
[----:B0-----:R-:W-:Y:S01]  /*1c500*/  VIADD R9, R9, UR6 ;  /* 0x0000000609097c36 */ /* 0x001fe20008000000 */
[----:B------:R-:W-:Y:S01]  /*1c510*/  ULDC UR6, c[0x0][0x248] ;  /* 0x0000920000067ab9 */ /* 0x000fe20000000800 */
[----:B------:R-:W-:Y:S01]  /*1c520*/  F2FP.SATFINITE.E4M3.F32.PACK_AB_MERGE_C R158, R158, R159, RZ ;  /* 0x0000009f9e9e723e */ /* 0x000fe200048070ff */
        /* <DEDUP_REMOVED lines=11> */
[----:B------:R-:W-:Y:S01]  /*1c5e0*/  F2FP.SATFINITE.E4M3.F32.PACK_AB_MERGE_C R22, R22, R23, RZ ;  /* 0x000000171616723e */ /* 0x000fe200048070ff */
[----:B0-----:R-:W-:Y:S02]  /*1c5f0*/  VIADD R9, R9, UR6 ;  /* 0x0000000609097c36 */ /* 0x001fe40008000000 */
[----:B------:R-:W-:Y:S01]  /*1c600*/  STL [R1+0x7a0], R152 ;  /* 0x0007a09801007387 */ /* 0x000fe20000100800 */
[----:B------:R-:W-:-:S03]  /*1c610*/  ULDC UR6, c[0x0][0x248] ;  /* 0x0000920000067ab9 */ /* 0x000fc60000000800 */
[----:B------:R0:W-:Y:S01]  /*1c620*/  STL [R1+0x5ac], R9 ;  /* 0x0005ac0901007387 */ /* 0x0001e20000100800 */
[----:B------:R-:W-:-:S03]  /*1c630*/  F2FP.SATFINITE.E4M3.F32.PACK_AB_MERGE_C R11, R11, R21, RZ ;  /* 0x000000150b0b723e */ /* 0x000fc600048070ff */
[----:B------:R1:W-:Y:S04]  /*1c640*/  STL [R1+0x794], R22 ;  /* 0x0007941601007387 */ /* 0x0003e80000100800 */
[----:B------:R-:W2:Y:S01]  /*1c650*/  LDL.LU R179, [R1+0x80] ;  /* 0x0000800001b37983 */ /* 0x000ea20000300800 */
[----:B0-----:R-:W-:Y:S01]  /*1c660*/  VIADD R9, R9, UR6 ;  /* 0x0000000609097c36 */ /* 0x001fe20008000000 */
[----:B------:R-:W-:Y:S02]  /*1c670*/  F2FP.SATFINITE.E4M3.F32.PACK_AB_MERGE_C R12, R12, R175, RZ ;  /* 0x000000af0c0c723e */ /* 0x000fe400048070ff */
[----:B------:R-:W2:Y:S01]  /*1c680*/  LDL.LU R178, [R1+0x84] ;  /* 0x0000840001b27983 */ /* 0x000ea20000300800 */
[----:B------:R-:W-:Y:S01]  /*1c690*/  F2FP.SATFINITE.E4M3.F32.PACK_AB_MERGE_C R10, R10, R174, RZ ;  /* 0x000000ae0a0a723e */ /* 0x000fe200048070ff */
[----:B------:R-:W-:-:S02]  /*1c6a0*/  ULDC UR6, c[0x0][0x248] ;  /* 0x0000920000067ab9 */ /* 0x000fc40000000800 */
[----:B------:R0:W-:Y:S04]  /*1c6b0*/  STL [R1+0x78c], R11 ;  /* 0x00078c0b01007387 */ /* 0x0001e80000100800 */
[----:B------:R-:W3:Y:S04]  /*1c6c0*/  LDL.LU R177, [R1+0x88] ;  /* 0x0000880001b17983 */ /* 0x000ee80000300800 */
[----:B------:R-:W3:Y:S01]  /*1c6d0*/  LDL.LU R176, [R1+0x8c] ;  /* 0x00008c0001b07983 */ /* 0x000ee20000300800 */
[----:B------:R-:W-:-:S03]  /*1c6e0*/  F2FP.SATFINITE.E4M3.F32.PACK_AB_MERGE_C R0, R172, R173, RZ ;  /* 0x000000adac00723e */ /* 0x000fc600048070ff */
[----:B------:R4:W-:Y:S04]  /*1c6f0*/  STL [R1+0x5a8], R9 ;  /* 0x0005a80901007387 */ /* 0x0009e80000100800 */
[----:B------:R-:W3:Y:S04]  /*1c700*/  LDL.LU R175, [R1+0x90] ;  /* 0x0000900001af7983 */ /* 0x000ee80000300800 */
        /* <DEDUP_REMOVED lines=24> */
[----:B-1----:R-:W3:Y:S04]  /*1c890*/  LDL.LU R22, [R1+0xf4] ;  /* 0x0000f40001167983 */ /* 0x002ee80000300800 */
[----:B------:R-:W3:Y:S04]  /*1c8a0*/  LDL.LU R21, [R1+0xf8] ;  /* 0x0000f80001157983 */ /* 0x000ee80000300800 */
[----:B0-----:R-:W3:Y:S01]  /*1c8b0*/  LDL.LU R11, [R1+0xfc] ;  /* 0x0000fc00010b7983 */ /* 0x001ee20000300800 */
[----:B----4-:R-:W-:Y:S01]  /*1c8c0*/  VIADD R9, R9, UR6 ;  /* 0x0000000609097c36 */ /* 0x010fe20008000000 */
[----:B------:R-:W-:Y:S01]  /*1c8d0*/  ULDC UR6, c[0x0][0x248] ;  /* 0x0000920000067ab9 */ /* 0x000fe20000000800 */
[----:B--2---:R-:W-:-:S05]  /*1c8e0*/  F2FP.SATFINITE.E4M3.F32.PACK_AB_MERGE_C R178, R178, R179, RZ ;  /* 0x000000b3b2b2723e */ /* 0x004fca00048070ff */
[----:B------:R-:W-:Y:S01]  /*1c8f0*/  STL [R1+0x7b8], R178 ;  /* 0x0007b8b201007387 */ /* 0x000fe20000100800 */
[----:B---3--:R-:W-:-:S05]  /*1c900*/  F2FP.SATFINITE.E4M3.F32.PACK_AB_MERGE_C R176, R176, R177, RZ ;  /* 0x000000b1b0b0723e */ /* 0x008fca00048070ff */
[----:B------:R-:W-:Y:S04]  /*1c910*/  STL [R1+0x7b0], R176 ;  /* 0x0007b0b001007387 */ /* 0x000fe80000100800 */
[----:B------:R0:W-:Y:S01]  /*1c920*/  STL [R1+0x5a4], R9 ;  /* 0x0005a40901007387 */ /* 0x0001e20000100800 */
[----:B------:R-:W-:Y:S01]  /*1c930*/  F2FP.SATFINITE.E4M3.F32.PACK_AB_MERGE_C R174, R174, R175, RZ ;  /* 0x000000afaeae723e */ /* 0x000fe200048070ff */
[----:B0-----:R-:W-:Y:S01]  /*1c940*/  VIADD R9, R9, UR6 ;  /* 0x0000000609097c36 */ /* 0x001fe20008000000 */
[----:B------:R-:W-:-:S03]  /*1c950*/  F2FP.SATFINITE.E4M3.F32.PACK_AB_MERGE_C R172, R172, R173, RZ ;  /* 0x000000adacac723e */ /* 0x000fc600048070ff */
[----:B------:R-:W-:Y:S01]  /*1c960*/  STL [R1+0x7a4], R174 ;  /* 0x0007a4ae01007387 */ /* 0x000fe20000100800 */
[----:B------:R-:W-:-:S03]  /*1c970*/  ULDC UR6, c[0x0][0x248] ;  /* 0x0000920000067ab9 */ /* 0x000fc60000000800 */
        /* <DEDUP_REMOVED lines=42> */
[----:B------:R-:W-:Y:S02]  /*1cc20*/  ULDC UR6, c[0x0][0x248] ;  /* 0x0000920000067ab9 */ /* 0x000fe40000000800 */
[----:B------:R-:W2:Y:S04]  /*1cc30*/  LDL.LU R178, [R1+0x104] ;  /* 0x0001040001b27983 */ /* 0x000ea80000300800 */
[----:B------:R0:W-:Y:S04]  /*1cc40*/  STL [R1+0x7cc], R11 ;  /* 0x0007cc0b01007387 */ /* 0x0001e80000100800 */
[----:B------:R-:W3:Y:S04]  /*1cc50*/  LDL.LU R177, [R1+0x108] ;  /* 0x0001080001b17983 */ /* 0x000ee80000300800 */
[----:B------:R-:W3:Y:S04]  /*1cc60*/  LDL.LU R176, [R1+0x10c] ;  /* 0x00010c0001b07983 */ /* 0x000ee80000300800 */
        /* <DEDUP_REMOVED lines=165> */
[----:B------:R-:W-:Y:S01]  /*1d6c0*/  STL [R1+0x860], R152 ;  /* 0x0008609801007387 */ /* 0x000fe20000100800 */
[----:B------:R-:W-:-:S03]  /*1d6d0*/  F2FP.SATFINITE.E4M3.F32.PACK_AB_MERGE_C R21, R11, R21, RZ ;  /* 0x000000150b15723e */ /* 0x000fc600048070ff */
[----:B------:R0:W-:Y:S01]  /*1d6e0*/  STL [R1+0x54c], R9 ;  /* 0x00054c0901007387 */ /* 0x0001e20000100800 */
[----:B------:R-:W-:-:S03]  /*1d6f0*/  F2FP.SATFINITE.E4M3.F32.PACK_AB_MERGE_C R11, R25, R24, RZ ;  /* 0x00000018190b723e */ /* 0x000fc600048070ff */
[----:B------:R-:W-:Y:S01]  /*1d700*/  STL [R1+0x854], R22 ;  /* 0x0008541601007387 */ /* 0x000fe20000100800 */
[----:B0-----:R-:W-:Y:S01]  /*1d710*/  VIADD R9, R9, UR6 ;  /* 0x0000000609097c36 */ /* 0x001fe20008000000 */
[----:B------:R-:W-:Y:S02]  /*1d720*/  ULDC UR6, c[0x0][0x248] ;  /* 0x0000920000067ab9 */ /* 0x000fe40000000800 */
[----:B------:R0:W-:Y:S04]  /*1d730*/  STL [R1+0x84c], R21 ;  /* 0x00084c1501007387 */ /* 0x0001e80000100800 */
[----:B------:R1:W-:Y:S04]  /*1d740*/  STL [R1+0x548], R9 ;  /* 0x0005480901007387 */ /* 0x0003e80000100800 */
[----:B------:R2:W-:Y:S01]  /*1d750*/  STL [R1+0x878], R11 ;  /* 0x0008780b01007387 */ /* 0x0005e20000100800 */
[----:B0-----:R-:W-:Y:S01]  /*1d760*/  F2FP.SATFINITE.E4M3.F32.PACK_AB_MERGE_C R21, R27, R26, RZ ;  /* 0x0000001a1b15723e */ /* 0x001fe200048070ff */
[----:B-1----:R-:W-:Y:S01]  /*1d770*/  VIADD R9, R9, UR6 ;  /* 0x0000000609097c36 */ /* 0x002fe20008000000 */
[----:B------:R-:W-:Y:S01]  /*1d780*/  ULDC UR6, c[0x0][0x248] ;  /* 0x0000920000067ab9 */ /* 0x000fe20000000800 */
[----:B--2---:R-:W-:-:S02]  /*1d790*/  F2FP.SATFINITE.E4M3.F32.PACK_AB_MERGE_C R11, R29, R28, RZ ;  /* 0x0000001c1d0b723e */ /* 0x004fc400048070ff */
        /* <DEDUP_REMOVED lines=200> */
[----:B-1----:R-:W-:-:S04]  /*1e420*/  VIADD R9, R9, UR6 ;  /* 0x0000000609097c36 */ /* 0x002fc80008000000 */
[----:B------:R-:W-:Y:S01]  /*1e430*/  STL [R1+0x880], R21 ;  /* 0x0008801501007387 */ /* 0x000fe20000100800 */
[----:B------:R-:W-:Y:S01]  /*1e440*/  ULDC UR6, c[0x0][0x248] ;  /* 0x0000920000067ab9 */ /* 0x000fe20000000800 */
[----:B--2---:R-:W-:Y:S02]  /*1e450*/  F2FP.SATFINITE.E4M3.F32.PACK_AB_MERGE_C R11, R145, R144, RZ ;  /* 0x00000090910b723e */ /* 0x004fe400048070ff */
[----:B------:R0:W-:Y:S04]  /*1e460*/  STL [R1+0x3dc], R9 ;  /* 0x0003dc0901007387 */ /* 0x0001e80000100800 */
[----:B------:R1:W-:Y:S01]  /*1e470*/  STL [R1+0x92c], R11 ;  /* 0x00092c0b01007387 */ /* 0x0003e20000100800 */
[----:B0-----:R-:W-:Y:S01]  /*1e480*/  VIADD R9, R9, UR6 ;  /* 0x0000000609097c36 */ /* 0x001fe20008000000 */
[----:B------:R-:W-:Y:S01]  /*1e490*/  ULDC UR6, c[0x0][0x248] ;  /* 0x0000920000067ab9 */ /* 0x000fe20000000800 */
[----:B-1----:R-:W-:-:S05]  /*1e4a0*/  F2FP.SATFINITE.E4M3.F32.PACK_AB_MERGE_C R11, R147, R146, RZ ;  /* 0x00000092930b723e */ /* 0x002fca00048070ff */
[----:B------:R-:W-:Y:S04]  /*1e4b0*/  STL [R1+0x8f4], R11 ;  /* 0x0008f40b01007387 */ /* 0x000fe80000100800 */
[----:B------:R0:W-:Y:S02]  /*1e4c0*/  STL [R1+0x394], R9 ;  /* 0x0003940901007387 */ /* 0x0001e40000100800 */
[----:B0-----:R-:W-:Y:S01]  /*1e4d0*/  VIADD R9, R9, UR6 ;  /* 0x0000000609097c36 */ /* 0x001fe20008000000 */
[----:B------:R-:W0:Y:S01]  /*1e4e0*/  S2R R22, SR_TID.X ;  /* 0x0000000000167919 */ /* 0x000e220000002100 */
[----:B------:R-:W-:-:S03]  /*1e4f0*/  ULDC UR6, c[0x0][0x248] ;  /* 0x0000920000067ab9 */ /* 0x000fc60000000800 */
[----:B------:R1:W-:Y:S04]  /*1e500*/  STL [R1+0x384], R9 ;  /* 0x0003840901007387 */ /* 0x0003e80000100800 */
[----:B------:R-:W2:Y:S01]  /*1e510*/  LDL.LU R24, [R1+0x930] ;  /* 0x0009300001187983 */ /* 0x000ea20000300800 */
[----:B------:R-:W-:Y:S01]  /*1e520*/  F2FP.SATFINITE.E4M3.F32.PACK_AB_MERGE_C R23, R149, R148, RZ ;  /* 0x000000949517723e */ /* 0x000fe200048070ff */
[----:B-1----:R-:W-:Y:S01]  /*1e530*/  VIADD R9, R9, UR6 ;  /* 0x0000000609097c36 */ /* 0x002fe20008000000 */
[----:B------:R-:W-:-:S04]  /*1e540*/  ULDC UR6, c[0x0][0x248] ;  /* 0x0000920000067ab9 */ /* 0x000fc80000000800 */
[----:B------:R1:W-:Y:S01]  /*1e550*/  STL [R1+0x3cc], R9 ;  /* 0x0003cc0901007387 */ /* 0x0003e20000100800 */
[C---:B0-----:R-:W-:Y:S02]  /*1e560*/  IMAD.SHL.U32 R21, R22.reuse, 0x10, RZ ;  /* 0x0000001016157824 */ /* 0x041fe400078e00ff */
[----:B------:R-:W-:-:S03]  /*1e570*/  IMAD.SHL.U32 R11, R22, 0x40, RZ ;  /* 0x00000040160b7824 */ /* 0x000fc600078e00ff */
[----:B------:R-:W-:Y:S02]  /*1e580*/  LOP3.LUT R21, R21, 0xf0, RZ, 0xc0, !PT ;  /* 0x000000f015157812 */ /* 0x000fe400078ec0ff */
[----:B------:R-:W-:Y:S01]  /*1e590*/  LOP3.LUT R11, R11, 0x400, RZ, 0xc0, !PT ;  /* 0x000004000b0b7812 */ /* 0x000fe200078ec0ff */
[----:B-1----:R-:W-:Y:S01]  /*1e5a0*/  VIADD R9, R9, UR6 ;  /* 0x0000000609097c36 */ /* 0x002fe20008000000 */
[----:B------:R0:W-:Y:S01]  /*1e5b0*/  STL [R1+0x8b4], R23 ;  /* 0x0008b41701007387 */ /* 0x0001e20000100800 */
[----:B------:R-:W-:Y:S01]  /*1e5c0*/  ULDC UR6, c[0x0][0x248] ;  /* 0x0000920000067ab9 */ /* 0x000fe20000000800 */
[----:B------:R-:W-:Y:S02]  /*1e5d0*/  IADD3 R11, R11, UR5, R21 ;  /* 0x000000050b0b7c10 */ /* 0x000fe4000fffe015 */
[----:B------:R-:W-:Y:S01]  /*1e5e0*/  MOV R21, UR5 ;  /* 0x0000000500157c02 */ /* 0x000fe20008000f00 */
[----:B------:R1:W-:Y:S01]  /*1e5f0*/  STL [R1+0x3bc], R9 ;  /* 0x0003bc0901007387 */ /* 0x0003e20000100800 */
[----:B------:R-:W-:Y:S01]  /*1e600*/  LOP3.LUT R22, R22, 0x60, RZ, 0xc0, !PT ;  /* 0x0000006016167812 */ /* 0x000fe200078ec0ff */
[----:B------:R-:W-:-:S02]  /*1e610*/  VIADD R242, R4, 0x6 ;  /* 0x0000000604f27836 */ /* 0x000fc40000000000 */
[----:B------:R-:W-:Y:S01]  /*1e620*/  VIADD R243, R4, 0x5 ;  /* 0x0000000504f37836 */ /* 0x000fe20000000000 */
[----:B------:R3:W-:Y:S01]  /*1e630*/  STL [R1+0x4d0], R21 ;  /* 0x0004d01501007387 */ /* 0x0007e20000100800 */
[----:B0-----:R-:W-:Y:S01]  /*1e640*/  PRMT R23, R12, 0x5410, R0 ;  /* 0x000054100c177816 */ /* 0x001fe20000000000 */
[----:B------:R-:W-:Y:S01]  /*1e650*/  VIADD R29, R4, 0x18e ;  /* 0x0000018e041d7836 */ /* 0x000fe20000000000 */
[----:B------:R-:W-:Y:S01]  /*1e660*/  PRMT R20, R20, 0x5410, R18 ;  /* 0x0000541014147816 */ /* 0x000fe20000000012 */
[----:B------:R-:W-:Y:S01]  /*1e670*/  VIADD R28, R4, 0x18f ;  /* 0x0000018f041c7836 */ /* 0x000fe20000000000 */
[----:B------:R-:W-:Y:S01]  /*1e680*/  ULDC UR5, c[0x0][0x22c] ;  /* 0x00008b0000057ab9 */ /* 0x000fe20000000800 */
[----:B-1----:R-:W-:Y:S01]  /*1e690*/  VIADD R9, R9, UR6 ;  /* 0x0000000609097c36 */ /* 0x002fe20008000000 */
[----:B------:R-:W-:Y:S01]  /*1e6a0*/  ULDC UR6, c[0x0][0x248] ;  /* 0x0000920000067ab9 */ /* 0x000fe20000000800 */
[----:B---3--:R-:W-:-:S05]  /*1e6b0*/  F2FP.SATFINITE.E4M3.F32.PACK_AB_MERGE_C R21, R151, R150, RZ ;  /* 0x000000969715723e */ /* 0x008fca00048070ff */
[----:B------:R-:W-:Y:S04]  /*1e6c0*/  STL [R1+0x87c], R21 ;  /* 0x00087c1501007387 */ /* 0x000fe80000100800 */
[----:B------:R0:W-:Y:S02]  /*1e6d0*/  STL [R1+0x3ac], R9 ;  /* 0x0003ac0901007387 */ /* 0x0001e40000100800 */
[----:B0-----:R-:W-:Y:S01]  /*1e6e0*/  VIADD R9, R9, UR6 ;  /* 0x0000000609097c36 */ /* 0x001fe20008000000 */
[----:B------:R-:W-:-:S04]  /*1e6f0*/  ULDC UR6, c[0x0][0x248] ;  /* 0x0000920000067ab9 */ /* 0x000fc80000000800 */
[----:B------:R0:W-:Y:S01]  /*1e700*/  STL [R1+0x414], R9 ;  /* 0x0004140901007387 */ /* 0x0001e20000100800 */
[----:B------:R-:W-:Y:S02]  /*1e710*/  IMAD R11, R22, 0x8, R11 ;  /* 0x00000008160b7824 */ /* 0x000fe400078e020b */
[----:B0-----:R-:W-:Y:S01]  /*1e720*/  VIADD R9, R9, UR6 ;  /* 0x0000000609097c36 */ /* 0x001fe20008000000 */
[----:B------:R-:W-:-:S04]  /*1e730*/  ULDC UR6, c[0x0][0x248] ;  /* 0x0000920000067ab9 */ /* 0x000fc80000000800 */
[----:B------:R0:W-:Y:S04]  /*1e740*/  STL [R1+0x404], R9 ;  /* 0x0004040901007387 */ /* 0x0001e80000100800 */
[----:B------:R-:W-:Y:S01]  /*1e750*/  STL [R1+0xf44], R11 ;  /* 0x000f440b01007387 */ /* 0x000fe20000100800 */
[----:B0-----:R-:W-:Y:S01]  /*1e760*/  VIADD R9, R9, UR6 ;  /* 0x0000000609097c36 */ /* 0x001fe20008000000 */
[----:B------:R-:W-:-:S04]  /*1e770*/  ULDC UR6, c[0x0][0x248] ;  /* 0x0000920000067ab9 */ /* 0x000fc80000000800 */
[----:B------:R0:W-:Y:S01]  /*1e780*/  STL [R1+0x3f4], R9 ;  /* 0x0003f40901007387 */ /* 0x0001e20000100800 */
[----:B------:R-:W-:Y:S01]  /*1e790*/  PRMT R22, R13, 0x5410, R10 ;  /* 0x000054100d167816 */ /* 0x000fe2000000000a */
[----:B------:R-:W-:Y:S02]  /*1e7a0*/  VIADD R10, R4, 0xb1 ;  /* 0x000000b1040a7836 */ /* 0x000fe40000000000 */
[----:B0-----:R-:W-:Y:S01]  /*1e7b0*/  VIADD R9, R9, UR6 ;  /* 0x0000000609097c36 */ /* 0x001fe20008000000 */
[----:B------:R-:W-:-:S04]  /*1e7c0*/  ULDC UR6, c[0x0][0x248] ;  /* 0x0000920000067ab9 */ /* 0x000fc80000000800 */
[----:B------:R0:W-:Y:S01]  /*1e7d0*/  STL [R1+0x43c], R9 ;  /* 0x00043c0901007387 */ /* 0x0001e20000100800 */
[----:B------:R-:W-:Y:S02]  /*1e7e0*/  VIADD R0, R4, 0x1ff ;  /* 0x000001ff04007836 */ /* 0x000fe40000000000 */
        /* <DEDUP_REMOVED lines=17> */
[----:B------:R0:W-:Y:S01]  /*1e900*/  STL [R1+0x4ac], R9 ;  /* 0x0004ac0901007387 */ /* 0x0001e20000100800 */
[----:B------:R-:W-:Y:S02]  /*1e910*/  PRMT R21, R19, 0x5410, R16 ;  /* 0x0000541013157816 */ /* 0x000fe40000000010 */
[C---:B--2---:R-:W-:Y:S01]  /*1e920*/  ISETP.GE.AND P6, PT, R24.reuse, UR8, PT ;  /* 0x0000000818007c0c */ /* 0x044fe2000bfc6270 */
[----:B------:R-:W-:Y:S01]  /*1e930*/  IMAD R12, R24, UR6, RZ ;  /* 0x00000006180c7c24 */ /* 0x000fe2000f8e02ff */
[----:B------:R-:W-:Y:S02]  /*1e940*/  ULDC UR8, c[0x0][0x248] ;  /* 0x0000920000087ab9 */ /* 0x000fe40000000800 */
[----:B------:R-:W-:Y:S01]  /*1e950*/  ISETP.LT.AND P0, PT, R10, UR9, !P6 ;  /* 0x000000090a007c0c */ /* 0x000fe2000f701270 */
[----:B------:R-:W-:Y:S01]  /*1e960*/  ULDC UR9, c[0x0][0x22c] ;  /* 0x00008b0000097ab9 */ /* 0x000fe20000000800 */
[----:B------:R-:W-:Y:S01]  /*1e970*/  ISETP.LT.AND P5, PT, R0, UR7, !P6 ;  /* 0x0000000700007c0c */ /* 0x000fe2000f7a1270 */
[----:B------:R-:W-:Y:S01]  /*1e980*/  VIADD R0, R4, 0xb0 ;  /* 0x000000b004007836 */ /* 0x000fe20000000000 */
[----:B------:R-:W-:-:S09]  /*1e990*/  ULDC UR7, c[0x0][0x22c] ;  /* 0x00008b0000077ab9 */ /* 0x000fd20000000800 */
[----:B------:R-:W-:Y:S02]  /*1e9a0*/  @P0 LOP3.LUT R2, R2, 0x1000000, RZ, 0xfc, !PT ;  /* 0x0100000002020812 */ /* 0x000fe400078efcff */
[----:B------:R-:W-:Y:S01]  /*1e9b0*/  ISETP.LT.AND P0, PT, R0, UR7, !P6 ;  /* 0x0000000700007c0c */ /* 0x000fe2000f701270 */
[----:B------:R-:W-:Y:S01]  /*1e9c0*/  VIADD R0, R4, 0xaf ;  /* 0x000000af04007836 */ /* 0x000fe20000000000 */
[----:B------:R-:W-:Y:S01]  /*1e9d0*/  LOP3.LUT R2, R2, 0xff7fffff, RZ, 0xc0, !PT ;  /* 0xff7fffff02027812 */ /* 0x000fe200078ec0ff */
[----:B------:R-:W-:-:S10]  /*1e9e0*/  ULDC UR7, c[0x0][0x22c] ;  /* 0x00008b0000077ab9 */ /* 0x000fd40000000800 */
[----:B------:R-:W-:Y:S02]  /*1e9f0*/  @P0 LOP3.LUT R2, R2, 0x800000, RZ, 0xfc, !PT ;  /* 0x0080000002020812 */ /* 0x000fe400078efcff */
[----:B------:R-:W-:Y:S01]  /*1ea00*/  ISETP.LT.AND P0, PT, R0, UR7, !P6 ;  /* 0x0000000700007c0c */ /* 0x000fe2000f701270 */
[----:B------:R-:W-:Y:S02]  /*1ea10*/  ULDC UR7, c[0x0][0x248] ;  /* 0x0000920000077ab9 */ /* 0x000fe40000000800 */
[----:B0-----:R-:W-:Y:S01]  /*1ea20*/  VIADD R9, R9, UR7 ;  /* 0x0000000709097c36 */ /* 0x001fe20008000000 */
[----:B------:R-:W-:-:S04]  /*1ea30*/  ULDC UR7, c[0x0][0x248] ;  /* 0x0000920000077ab9 */ /* 0x000fc80000000800 */
[----:B------:R0:W-:Y:S01]  /*1ea40*/  STL [R1+0x4c4], R9 ;  /* 0x0004c40901007387 */ /* 0x0001e20000100800 */
[----:B------:R-:W-:Y:S01]  /*1ea50*/  LOP3.LUT R2, R2, 0xffbfffff, RZ, 0xc0, !PT ;  /* 0xffbfffff02027812 */ /* 0x000fe200078ec0ff */
[----:B------:R-:W-:Y:S02]  /*1ea60*/  VIADD R0, R4, 0xae ;  /* 0x000000ae04007836 */ /* 0x000fe40000000000 */
[----:B0-----:R-:W-:Y:S01]  /*1ea70*/  VIADD R9, R9, UR7 ;  /* 0x0000000709097c36 */ /* 0x001fe20008000000 */
[----:B------:R-:W-:Y:S01]  /*1ea80*/  ULDC.64 UR6, c[0x0][0x220] ;  /* 0x0000880000067ab9 */ /* 0x000fe20000000a00 */
[----:B------:R-:W-:-:S03]  /*1ea90*/  @P0 LOP3.LUT R2, R2, 0x400000, RZ, 0xfc, !PT ;  /* 0x0040000002020812 */ /* 0x000fc600078efcff */
[----:B------:R0:W-:Y:S01]  /*1eaa0*/  STL [R1+0x4cc], R9 ;  /* 0x0004cc0901007387 */ /* 0x0001e20000100800 */
[----:B------:R-:W-:Y:S01]  /*1eab0*/  IADD3 R10, P0, R12, UR6, RZ ;  /* 0x000000060c0a7c10 */ /* 0x000fe2000ff1e0ff */
[----:B------:R-:W-:Y:S01]  /*1eac0*/  ULDC UR6, c[0x0][0x248] ;  /* 0x0000920000067ab9 */ /* 0x000fe20000000800 */
[----:B------:R-:W-:Y:S01]  /*1ead0*/  ISETP.LT.AND P1, PT, R0, UR9, !P6 ;  /* 0x0000000900007c0c */ /* 0x000fe2000f721270 */
[----:B------:R-:W-:Y:S02]  /*1eae0*/  VIADD R27, R4, 0x190 ;  /* 0x00000190041b7836 */ /* 0x000fe40000000000 */
[----:B0-----:R-:W-:Y:S01]  /*1eaf0*/  VIADD R9, R9, UR8 ;  /* 0x0000000809097c36 */ /* 0x001fe20008000000 */
[----:B------:R-:W-:Y:S01]  /*1eb00*/  LEA.HI.X.SX32 R0, R12, UR7, 0x1, P0 ;  /* 0x000000070c007c11 */ /* 0x000fe200080f0eff */
[----:B------:R-:W-:Y:S01]  /*1eb10*/  ULDC UR7, c[0x0][0x248] ;  /* 0x0000920000077ab9 */ /* 0x000fe20000000800 */
[----:B------:R-:W-:Y:S01]  /*1eb20*/  IADD3 R12, P0, R14, R10, RZ ;  /* 0x0000000a0e0c7210 */ /* 0x000fe20007f1e0ff */
[C---:B------:R-:W-:Y:S01]  /*1eb30*/  VIADD R26, R4.reuse, 0x191 ;  /* 0x00000191041a7836 */ /* 0x040fe20000000000 */
[----:B------:R0:W-:Y:S01]  /*1eb40*/  STL [R1+0x4d8], R9 ;  /* 0x0004d80901007387 */ /* 0x0001e20000100800 */
[----:B------:R-:W-:Y:S01]  /*1eb50*/  VIADD R18, R4, 0xad ;  /* 0x000000ad04127836 */ /* 0x000fe20000000000 */
[----:B------:R-:W-:-:S02]  /*1eb60*/  LEA.HI.X.SX32 R13, R14, R0, 0x1, P0 ;  /* 0x000000000e0d7211 */ /* 0x000fc400000f0eff */
[----:B------:R-:W-:Y:S02]  /*1eb70*/  LOP3.LUT R8, R8, 0x7fffffff, RZ, 0xc0, !PT ;  /* 0x7fffffff08087812 */ /* 0x000fe400078ec0ff */
[----:B------:R-:W-:Y:S02]  /*1eb80*/  LOP3.LUT R7, R7, 0x7fffffff, RZ, 0xc0, !PT ;  /* 0x7fffffff07077812 */ /* 0x000fe400078ec0ff */
[----:B------:R-:W-:Y:S02]  /*1eb90*/  LOP3.LUT R6, R6, 0x7fffffff, RZ, 0xc0, !PT ;  /* 0x7fffffff06067812 */ /* 0x000fe400078ec0ff */
[----:B------:R-:W-:Y:S01]  /*1eba0*/  LOP3.LUT R5, R5, 0x7fffffff, RZ, 0xc0, !PT ;  /* 0x7fffffff05057812 */ /* 0x000fe200078ec0ff */
[----:B0-----:R-:W-:Y:S01]  /*1ebb0*/  VIADD R9, R9, UR6 ;  /* 0x0000000609097c36 */ /* 0x001fe20008000000 */
[----:B------:R-:W-:Y:S01]  /*1ebc0*/  ULDC UR6, c[0x0][0x248] ;  /* 0x0000920000067ab9 */ /* 0x000fe20000000800 */
[----:B------:R-:W-:Y:S02]  /*1ebd0*/  LOP3.LUT R2, R2, 0xffdfffff, RZ, 0xc0, !PT ;  /* 0xffdfffff02027812 */ /* 0x000fe400078ec0ff */
[----:B------:R-:W-:Y:S01]  /*1ebe0*/  LOP3.LUT R3, R3, 0x7fffffff, RZ, 0xc0, !PT ;  /* 0x7fffffff03037812 */ /* 0x000fe200078ec0ff */
[----:B------:R0:W-:Y:S01]  /*1ebf0*/  STL [R1+0x4e0], R9 ;  /* 0x0004e00901007387 */ /* 0x0001e20000100800 */
[----:B------:R-:W-:Y:S01]  /*1ec00*/  IADD3 R14, P0, R15, R10, RZ ;  /* 0x0000000a0f0e7210 */ /* 0x000fe20007f1e0ff */
[C---:B------:R-:W-:Y:S01]  /*1ec10*/  VIADD R244, R4.reuse, 0x4 ;  /* 0x0000000404f47836 */ /* 0x040fe20000000000 */
[----:B------:R-:W-:Y:S01]  /*1ec20*/  ULDC UR9, c[0x0][0x22c] ;  /* 0x00008b0000097ab9 */ /* 0x000fe20000000800 */
[----:B------:R-:W-:Y:S01]  /*1ec30*/  STL [R1+0xf4c], R12 ;  /* 0x000f4c0c01007387 */ /* 0x000fe20000100800 */
[----:B------:R-:W-:Y:S01]  /*1ec40*/  VIADD R245, R4, 0x3 ;  /* 0x0000000304f57836 */ /* 0x000fe20000000000 */
[----:B------:R-:W-:Y:S01]  /*1ec50*/  ULDC UR8, c[0x0][0x22c] ;  /* 0x00008b0000087ab9 */ /* 0x000fe20000000800 */
[----:B0-----:R-:W-:Y:S01]  /*1ec60*/  VIADD R9, R9, UR6 ;  /* 0x0000000609097c36 */ /* 0x001fe20008000000 */
[----:B------:R-:W-:Y:S01]  /*1ec70*/  STL [R1+0xf48], R13 ;  /* 0x000f480d01007387 */ /* 0x000fe20000100800 */
[----:B------:R-:W-:-:S03]  /*1ec80*/  ULDC UR6, c[0x0][0x248] ;  /* 0x0000920000067ab9 */ /* 0x000fc60000000800 */
[----:B------:R0:W-:Y:S01]  /*1ec90*/  STL [R1+0x4e8], R9 ;  /* 0x0004e80901007387 */ /* 0x0001e20000100800 */
[----:B------:R-:W-:Y:S02]  /*1eca0*/  LEA.HI.X.SX32 R15, R15, R0, 0x1, P0 ;  /* 0x000000000f0f7211 */ /* 0x000fe400000f0eff */
[----:B------:R-:W-:Y:S01]  /*1ecb0*/  IADD3 R16, P0, R17, R10, RZ ;  /* 0x0000000a11107210 */ /* 0x000fe20007f1e0ff */
[----:B------:R-:W-:Y:S01]  /*1ecc0*/  STL [R1+0xf54], R14 ;  /* 0x000f540e01007387 */ /* 0x000fe20000100800 */
[----:B0-----:R-:W-:Y:S02]  /*1ecd0*/  VIADD R9, R9, UR7 ;  /* 0x0000000709097c36 */ /* 0x001fe40008000000 */
[----:B------:R-:W-:Y:S01]  /*1ece0*/  LEA.HI.X.SX32 R17, R17, R0, 0x1, P0 ;  /* 0x0000000011117211 */ /* 0x000fe200000f0eff */
[----:B------:R-:W-:Y:S02]  /*1ecf0*/  ULDC UR7, c[0x0][0x22c] ;  /* 0x00008b0000077ab9 */ /* 0x000fe40000000800 */
[----:B------:R0:W-:Y:S04]  /*1ed00*/  STL [R1+0x4ec], R9 ;  /* 0x0004ec0901007387 */ /* 0x0001e80000100800 */
[----:B------:R-:W-:Y:S01]  /*1ed10*/  STL [R1+0xf50], R15 ;  /* 0x000f500f01007387 */ /* 0x000fe20000100800 */
[----:B0-----:R-:W-:-:S03]  /*1ed20*/  VIADD R9, R9, UR6 ;  /* 0x0000000609097c36 */ /* 0x001fc60008000000 */
[----:B------:R-:W-:Y:S01]  /*1ed30*/  STL [R1+0xf58], R10 ;  /* 0x000f580a01007387 */ /* 0x000fe20000100800 */
[----:B------:R-:W-:-:S03]  /*1ed40*/  ULDC UR6, c[0x0][0x248] ;  /* 0x0000920000067ab9 */ /* 0x000fc60000000800 */
[----:B------:R0:W-:Y:S04]  /*1ed50*/  STL [R1+0x4f4], R9 ;  /* 0x0004f40901007387 */ /* 0x0001e80000100800 */
[----:B------:R-:W-:Y:S04]  /*1ed60*/  STL [R1+0xf64], R16 ;  /* 0x000f641001007387 */ /* 0x000fe80000100800 */
[----:B------:R-:W-:Y:S01]  /*1ed70*/  STL [R1+0xf60], R17 ;  /* 0x000f601101007387 */ /* 0x000fe20000100800 */
[----:B0-----:R-:W-:Y:S01]  /*1ed80*/  VIADD R9, R9, UR6 ;  /* 0x0000000609097c36 */ /* 0x001fe20008000000 */
[----:B------:R-:W-:-:S02]  /*1ed90*/  ULDC UR6, c[0x0][0x248] ;  /* 0x0000920000067ab9 */ /* 0x000fc40000000800 */
[----:B------:R0:W-:Y:S04]  /*1eda0*/  STL [R1+0xf5c], R0 ;  /* 0x000f5c0001007387 */ /* 0x0001e80000100800 */
[----:B------:R-:W-:Y:S01]  /*1edb0*/  STL [R1+0x4f8], R9 ;  /* 0x0004f80901007387 */ /* 0x000fe20000100800 */
        /* <DEDUP_REMOVED lines=243> */
[----:B------:R-:W-:Y:S02]  /*1fcf0*/  VIADD R9, R4, 0x7 ;  /* 0x0000000704097836 */ /* 0x000fe40000000000 */
[----:B0-----:R-:W-:Y:S01]  /*1fd00*/  VIADD R0, R0, UR6 ;  /* 0x0000000600007c36 */ /* 0x001fe20008000000 */
[----:B------:R-:W-:-:S04]  /*1fd10*/  ULDC UR6, c[0x0][0x248] ;  /* 0x0000920000067ab9 */ /* 0x000fc80000000800 */
[----:B------:R0:W-:Y:S04]  /*1fd20*/  STL [R1+0xc48], R0 ;  /* 0x000c480001007387 */ /* 0x0001e80000100800 */
[----:B------:R-:W-:Y:S01]  /*1fd30*/  STL [R1+0xf9c], R9 ;  /* 0x000f9c0901007387 */ /* 0x000fe20000100800 */
[----:B0-----:R-:W-:Y:S01]  /*1fd40*/  VIADD R0, R0, UR6 ;  /* 0x0000000600007c36 */ /* 0x001fe20008000000 */
[----:B------:R-:W-:-:S04]  /*1fd50*/  ULDC UR6, c[0x0][0x248] ;  /* 0x0000920000067ab9 */ /* 0x000fc80000000800 */
[----:B------:R0:W-:Y:S04]  /*1fd60*/  STL [R1+0xc4c], R0 ;  /* 0x000c4c0001007387 */ /* 0x0001e80000100800 */
[----:B------:R-:W-:Y:S01]  /*1fd70*/  STL [R1+0xfa0], R242 ;  /* 0x000fa0f201007387 */ /* 0x000fe20000100800 */
[----:B0-----:R-:W-:-:S03]  /*1fd80*/  VIADD R0, R0, UR6 ;  /* 0x0000000600007c36 */ /* 0x001fc60008000000 */
[----:B------:R-:W-:Y:S01]  /*1fd90*/  STL [R1+0xfa4], R243 ;  /* 0x000fa4f301007387 */ /* 0x000fe20000100800 */
[----:B------:R-:W-:-:S03]  /*1fda0*/  ULDC UR6, c[0x0][0x248] ;  /* 0x0000920000067ab9 */ /* 0x000fc60000000800 */
        /* <DEDUP_REMOVED lines=336> */
[----:B------:R0:W-:Y:S04]  /*212b0*/  STL [R1+0xe10], R0 ;  /* 0x000e100001007387 */ /* 0x0001e80000100800 */
[----:B------:R-:W-:Y:S01]  /*212c0*/  STL [R1+0xf7c], R29 ;  /* 0x000f7c1d01007387 */ /* 0x000fe20000100800 */
[----:B0-----:R-:W-:-:S03]  /*212d0*/  VIADD R0, R0, UR6 ;  /* 0x0000000600007c36 */ /* 0x001fc60008000000 */
[----:B------:R-:W-:Y:S01]  /*212e0*/  STL [R1+0xf78], R28 ;  /* 0x000f781c01007387 */ /* 0x000fe20000100800 */
[----:B------:R-:W-:-:S03]  /*212f0*/  ULDC UR6, c[0x0][0x248] ;  /* 0x0000920000067ab9 */ /* 0x000fc60000000800 */
[----:B------:R0:W-:Y:S04]  /*21300*/  STL [R1+0xe14], R0 ;  /* 0x000e140001007387 */ /* 0x0001e80000100800 */
[----:B------:R-:W-:Y:S01]  /*21310*/  STL [R1+0xf74], R27 ;  /* 0x000f741b01007387 */ /* 0x000fe20000100800 */
[----:B0-----:R-:W-:-:S03]  /*21320*/  VIADD R0, R0, UR6 ;  /* 0x0000000600007c36 */ /* 0x001fc60008000000 */
[----:B------:R-:W-:Y:S01]  /*21330*/  STL [R1+0xf70], R26 ;  /* 0x000f701a01007387 */ /* 0x000fe20000100800 */
[----:B------:R-:W-:-:S03]  /*21340*/  ULDC UR6, c[0x0][0x248] ;  /* 0x0000920000067ab9 */ /* 0x000fc60000000800 */
[----:B------:R0:W-:Y:S01]  /*21350*/  STL [R1+0xe18], R0 ;  /* 0x000e180001007387 */ /* 0x0001e20000100800 */
[C---:B------:R-:W-:Y:S02]  /*21360*/  VIADD R9, R4.reuse, 0x194 ;  /* 0x0000019404097836 */ /* 0x040fe40000000000 */
[----:B------:R-:W-:Y:S02]  /*21370*/  VIADD R10, R4, 0x195 ;  /* 0x00000195040a7836 */ /* 0x000fe40000000000 */
[----:B0-----:R-:W-:Y:S01]  /*21380*/  VIADD R0, R0, UR6 ;  /* 0x0000000600007c36 */ /* 0x001fe20008000000 */
[----:B------:R-:W-:-:S04]  /*21390*/  ULDC UR6, c[0x0][0x248] ;  /* 0x0000920000067ab9 */ /* 0x000fc80000000800 */
[----:B------:R0:W-:Y:S04]  /*213a0*/  STL [R1+0xe1c], R0 ;  /* 0x000e1c0001007387 */ /* 0x0001e80000100800 */
[----:B------:R1:W-:Y:S01]  /*213b0*/  STL [R1], R9 ;  /* 0x0000000901007387 */ /* 0x0003e20000100800 */
[----:B0-----:R-:W-:Y:S01]  /*213c0*/  VIADD R0, R0, UR6 ;  /* 0x0000000600007c36 */ /* 0x001fe20008000000 */
[----:B------:R-:W-:Y:S02]  /*213d0*/  ULDC UR6, c[0x0][0x248] ;  /* 0x0000920000067ab9 */ /* 0x000fe40000000800 */
[----:B------:R0:W-:Y:S01]  /*213e0*/  STL [R1+0x4], R10 ;  /* 0x0000040a01007387 */ /* 0x0001e20000100800 */
[----:B-1----:R-:W-:-:S03]  /*213f0*/  VIADD R9, R4, 0x196 ;  /* 0x0000019604097836 */ /* 0x002fc60000000000 */
[----:B------:R1:W-:Y:S01]  /*21400*/  STL [R1+0xe20], R0 ;  /* 0x000e200001007387 */ /* 0x0003e20000100800 */
[----:B0-----:R-:W-:-:S03]  /*21410*/  VIADD R10, R4, 0x197 ;  /* 0x00000197040a7836 */ /* 0x001fc60000000000 */
[----:B------:R0:W-:Y:S01]  /*21420*/  STL [R1+0x8], R9 ;  /* 0x0000080901007387 */ /* 0x0001e20000100800 */
[----:B-1----:R-:W-:Y:S01]  /*21430*/  VIADD R0, R0, UR6 ;  /* 0x0000000600007c36 */ /* 0x002fe20008000000 */
[----:B------:R-:W-:Y:S02]  /*21440*/  ULDC UR6, c[0x0][0x248] ;  /* 0x0000920000067ab9 */ /* 0x000fe40000000800 */
[----:B------:R1:W-:Y:S04]  /*21450*/  STL [R1+0xc], R10 ;  /* 0x00000c0a01007387 */ /* 0x0003e80000100800 */
[----:B------:R2:W-:Y:S01]  /*21460*/  STL [R1+0xe24], R0 ;  /* 0x000e240001007387 */ /* 0x0005e20000100800 */
[C---:B0-----:R-:W-:Y:S02]  /*21470*/  VIADD R9, R4.reuse, 0x198 ;  /* 0x0000019804097836 */ /* 0x041fe40000000000 */
[----:B-1----:R-:W-:-:S03]  /*21480*/  VIADD R10, R4, 0x199 ;  /* 0x00000199040a7836 */ /* 0x002fc60000000000 */
[----:B------:R0:W-:Y:S01]  /*21490*/  STL [R1+0x10], R9 ;  /* 0x0000100901007387 */ /* 0x0001e20000100800 */
[----:B--2---:R-:W-:Y:S01]  /*214a0*/  VIADD R0, R0, UR6 ;  /* 0x0000000600007c36 */ /* 0x004fe20008000000 */
[----:B------:R-:W-:Y:S02]  /*214b0*/  ULDC UR6, c[0x0][0x248] ;  /* 0x0000920000067ab9 */ /* 0x000fe40000000800 */
[----:B------:R-:W-:Y:S04]  /*214c0*/  STL [R1+0x14], R10 ;  /* 0x0000140a01007387 */ /* 0x000fe80000100800 */
[----:B------:R1:W-:Y:S01]  /*214d0*/  STL [R1+0xe28], R0 ;  /* 0x000e280001007387 */ /* 0x0003e20000100800 */
[----:B0-----:R-:W-:-:S05]  /*214e0*/  VIADD R9, R4, 0x19a ;  /* 0x0000019a04097836 */ /* 0x001fca0000000000 */
[----:B------:R0:W-:Y:S01]  /*214f0*/  STL [R1+0x18], R9 ;  /* 0x0000180901007387 */ /* 0x0001e20000100800 */
[----:B-1----:R-:W-:Y:S01]  /*21500*/  VIADD R0, R0, UR6 ;  /* 0x0000000600007c36 */ /* 0x002fe20008000000 */
[----:B------:R-:W-:Y:S01]  /*21510*/  ULDC UR6, c[0x0][0x248] ;  /* 0x0000920000067ab9 */ /* 0x000fe20000000800 */
[----:B------:R-:W-:-:S03]  /*21520*/  VIADD R10, R4, 0x19d ;  /* 0x0000019d040a7836 */ /* 0x000fc60000000000 */
[----:B------:R1:W-:Y:S01]  /*21530*/  STL [R1+0xe2c], R0 ;  /* 0x000e2c0001007387 */ /* 0x0003e20000100800 */
[----:B0-----:R-:W-:-:S05]  /*21540*/  VIADD R9, R4, 0x19c ;  /* 0x0000019c04097836 */ /* 0x001fca0000000000 */
[----:B------:R0:W-:Y:S01]  /*21550*/  STL [R1+0x20], R9 ;  /* 0x0000200901007387 */ /* 0x0001e20000100800 */
[----:B-1----:R-:W-:Y:S01]  /*21560*/  VIADD R0, R0, UR6 ;  /* 0x0000000600007c36 */ /* 0x002fe20008000000 */
[----:B------:R-:W-:Y:S02]  /*21570*/  ULDC UR6, c[0x0][0x248] ;  /* 0x0000920000067ab9 */ /* 0x000fe40000000800 */
[----:B------:R1:W-:Y:S01]  /*21580*/  STL [R1+0x24], R10 ;  /* 0x0000240a01007387 */ /* 0x0003e20000100800 */
[----:B0-----:R-:W-:-:S03]  /*21590*/  VIADD R9, R4, 0x19e ;  /* 0x0000019e04097836 */ /* 0x001fc60000000000 */
[----:B------:R0:W-:Y:S01]  /*215a0*/  STL [R1+0xe30], R0 ;  /* 0x000e300001007387 */ /* 0x0001e20000100800 */
[----:B-1----:R-:W-:-:S03]  /*215b0*/  VIADD R10, R4, 0x19f ;  /* 0x0000019f040a7836 */ /* 0x002fc60000000000 */
[----:B------:R1:W-:Y:S01]  /*215c0*/  STL [R1+0x28], R9 ;  /* 0x0000280901007387 */ /* 0x0003e20000100800 */
        /* <DEDUP_REMOVED lines=95> */
[----:B------:R0:W-:Y:S04]  /*21bc0*/  STL [R1+0xe68], R0 ;  /* 0x000e680001007387 */ /* 0x0001e80000100800 */
[----:B------:R2:W-:Y:S01]  /*21bd0*/  STL [R1+0x98], R9 ;  /* 0x0000980901007387 */ /* 0x0005e20000100800 */
[----:B-1----:R-:W-:Y:S02]  /*21be0*/  VIADD R10, R4, 0x1bd ;  /* 0x000001bd040a7836 */ /* 0x002fe40000000000 */
[----:B0-----:R-:W-:Y:S01]  /*21bf0*/  VIADD R0, R0, UR6 ;  /* 0x0000000600007c36 */ /* 0x001fe20008000000 */
[----:B------:R-:W-:Y:S01]  /*21c00*/  ULDC UR6, c[0x0][0x248] ;  /* 0x0000920000067ab9 */ /* 0x000fe20000000800 */
[----:B--2---:R-:W-:-:S03]  /*21c10*/  VIADD R9, R4, 0x1bc ;  /* 0x000001bc04097836 */ /* 0x004fc60000000000 */
[----:B------:R0:W-:Y:S04]  /*21c20*/  STL [R1+0xe6c], R0 ;  /* 0x000e6c0001007387 */ /* 0x0001e80000100800 */
        /* <DEDUP_REMOVED lines=10> */
[----:B------:R-:W-:Y:S04]  /*21cd0*/  STL [R1+0xac], R10 ;  /* 0x0000ac0a01007387 */ /* 0x000fe80000100800 */
[----:B------:R1:W-:Y:S01]  /*21ce0*/  STL [R1+0xe74], R0 ;  /* 0x000e740001007387 */ /* 0x0003e20000100800 */
[----:B0-----:R-:W-:-:S05]  /*21cf0*/  VIADD R9, R4, 0x1c0 ;  /* 0x000001c004097836 */ /* 0x001fca0000000000 */
[----:B------:R0:W-:Y:S01]  /*21d00*/  STL [R1+0xb0], R9 ;  /* 0x0000b00901007387 */ /* 0x0001e20000100800 */
[----:B-1----:R-:W-:Y:S01]  /*21d10*/  VIADD R0, R0, UR6 ;  /* 0x0000000600007c36 */ /* 0x002fe20008000000 */
[----:B------:R-:W-:-:S04]  /*21d20*/  ULDC UR6, c[0x0][0x248] ;  /* 0x0000920000067ab9 */ /* 0x000fc80000000800 */
[----:B------:R1:W-:Y:S01]  /*21d30*/  STL [R1+0xe78], R0 ;  /* 0x000e780001007387 */ /* 0x0003e20000100800 */
[----:B0-----:R-:W-:-:S05]  /*21d40*/  VIADD R9, R4, 0x1c1 ;  /* 0x000001c104097836 */ /* 0x001fca0000000000 */
[----:B------:R-:W-:Y:S01]  /*21d50*/  STL [R1+0xb4], R9 ;  /* 0x0000b40901007387 */ /* 0x000fe20000100800 */
[----:B-1----:R-:W-:Y:S01]  /*21d60*/  VIADD R0, R0, UR6 ;  /* 0x0000000600007c36 */ /* 0x002fe20008000000 */
        /* <DEDUP_REMOVED lines=76> */
[----:B------:R-:W-:Y:S01]  /*22230*/  ULDC UR6, c[0x0][0x248] ;  /* 0x0000920000067ab9 */ /* 0x000fe20000000800 */
[----:B------:R-:W-:-:S03]  /*22240*/  VIADD R9, R4, 0x1c3 ;  /* 0x000001c304097836 */ /* 0x000fc60000000000 */
[----:B------:R0:W-:Y:S02]  /*22250*/  STL [R1+0xee0], R0 ;  /* 0x000ee00001007387 */ /* 0x0001e40000100800 */
[----:B0-----:R-:W-:Y:S01]  /*22260*/  VIADD R0, R0, UR6 ;  /* 0x0000000600007c36 */ /* 0x001fe20008000000 */
[----:B------:R-:W-:Y:S01]  /*22270*/  ISETP.LT.AND P0, PT, R18, UR7, !P6 ;  /* 0x0000000712007c0c */ /* 0x000fe2000f701270 */
[----:B------:R-:W-:Y:S01]  /*22280*/  VIADD R242, R4, 0xac ;  /* 0x000000ac04f27836 */ /* 0x000fe20000000000 */
[----:B------:R-:W-:Y:S01]  /*22290*/  @P1 LOP3.LUT R2, R2, 0x200000, RZ, 0xfc, !PT ;  /* 0x0020000002021812 */ /* 0x000fe200078efcff */
[C---:B------:R-:W-:Y:S01]  /*222a0*/  VIADD R243, R4.reuse, 0xaa ;  /* 0x000000aa04f37836 */ /* 0x040fe20000000000 */
[----:B------:R0:W-:Y:S01]  /*222b0*/  STL [R1+0xee4], R0 ;  /* 0x000ee40001007387 */ /* 0x0001e20000100800 */
[----:B------:R-:W-:Y:S01]  /*222c0*/  MOV R27, UR33 ;  /* 0x00000021001b7c02 */ /* 0x000fe20008000f00 */
[----:B------:R-:W-:Y:S01]  /*222d0*/  ULDC UR33, c[0x0][0x22c] ;  /* 0x00008b0000217ab9 */ /* 0x000fe20000000800 */
[----:B------:R-:W-:Y:S01]  /*222e0*/  MOV R26, UR5 ;  /* 0x00000005001a7c02 */ /* 0x000fe20008000f00 */
[----:B------:R1:W-:Y:S01]  /*222f0*/  STL [R1+0xb8], R10 ;  /* 0x0000b80a01007387 */ /* 0x0003e20000100800 */
[----:B------:R-:W-:Y:S01]  /*22300*/  MOV R29, UR61 ;  /* 0x0000003d001d7c02 */ /* 0x000fe20008000f00 */
[----:B------:R-:W-:Y:S01]  /*22310*/  ULDC UR5, c[0x0][0x22c] ;  /* 0x00008b0000057ab9 */ /* 0x000fe20000000800 */
[----:B------:R-:W-:Y:S01]  /*22320*/  MOV R28, UR32 ;  /* 0x00000020001c7c02 */ /* 0x000fe20008000f00 */
[----:B------:R2:W-:Y:S01]  /*22330*/  STL [R1+0xbc], R9 ;  /* 0x0000bc0901007387 */ /* 0x0005e20000100800 */
[C---:B------:R-:W-:Y:S01]  /*22340*/  VIADD R246, R4.reuse, 0x2 ;  /* 0x0000000204f67836 */ /* 0x040fe20000000000 */
[----:B------:R-:W-:Y:S01]  /*22350*/  ULDC UR7, c[0x0][0x22c] ;  /* 0x00008b0000077ab9 */ /* 0x000fe20000000800 */
[----:B0-----:R-:W-:Y:S01]  /*22360*/  VIADD R0, R4, 0x1c4 ;  /* 0x000001c404007836 */ /* 0x001fe20000000000 */
[----:B------:R-:W-:Y:S01]  /*22370*/  ISETP.LT.AND P1, PT, R242, UR33, !P6 ;  /* 0x00000021f2007c0c */ /* 0x000fe2000f721270 */
[----:B------:R-:W-:Y:S01]  /*22380*/  ULDC UR61, c[0x0][0x22c] ;  /* 0x00008b00003d7ab9 */ /* 0x000fe20000000800 */
[----:B-1----:R-:W-:Y:S01]  /*22390*/  VIADD R10, R4, 0x1c5 ;  /* 0x000001c5040a7836 */ /* 0x002fe20000000000 */
[----:B------:R-:W-:Y:S01]  /*223a0*/  LOP3.LUT R2, R2, 0xffefffff, RZ, 0xc0, !PT ;  /* 0xffefffff02027812 */ /* 0x000fe200078ec0ff */
[----:B------:R-:W-:Y:S01]  /*223b0*/  ULDC UR32, c[0x0][0x22c] ;  /* 0x00008b0000207ab9 */ /* 0x000fe20000000800 */
[----:B------:R-:W-:Y:S01]  /*223c0*/  STSM.16.M88.4 [R11], R20 ;  /* 0x000000140b007844 */ /* 0x000fe20000000200 */
[----:B--2---:R-:W-:Y:S01]  /*223d0*/  VIADD R9, R4, 0x1c6 ;  /* 0x000001c604097836 */ /* 0x004fe20000000000 */
[----:B------:R-:W-:-:S02]  /*223e0*/  ULDC UR6, c[0x0][0x22c] ;  /* 0x00008b0000067ab9 */ /* 0x000fc40000000800 */
[----:B------:R0:W-:Y:S01]  /*223f0*/  STL [R1+0xc0], R0 ;  /* 0x0000c00001007387 */ /* 0x0001e20000100800 */
[C---:B------:R-:W-:Y:S01]  /*22400*/  VIADD R242, R4.reuse, 0xa8 ;  /* 0x000000a804f27836 */ /* 0x040fe20000000000 */
[----:B------:R-:W-:Y:S02]  /*22410*/  ULDC UR33, c[0x0][0x22c] ;  /* 0x00008b0000217ab9 */ /* 0x000fe40000000800 */
[----:B------:R1:W-:Y:S04]  /*22420*/  STL [R1+0xc4], R10 ;  /* 0x0000c40a01007387 */ /* 0x0003e80000100800 */
[----:B------:R2:W-:Y:S01]  /*22430*/  STL [R1+0xc8], R9 ;  /* 0x0000c80901007387 */ /* 0x0005e20000100800 */
[C---:B0-----:R-:W-:Y:S02]  /*22440*/  VIADD R0, R4.reuse, 0x1c7 ;  /* 0x000001c704007836 */ /* 0x041fe40000000000 */
[----:B-1----:R-:W-:-:S03]  /*22450*/  VIADD R10, R4, 0x1c8 ;  /* 0x000001c8040a7836 */ /* 0x002fc60000000000 */
[----:B------:R0:W-:Y:S01]  /*22460*/  STL [R1+0xcc], R0 ;  /* 0x0000cc0001007387 */ /* 0x0001e20000100800 */
[----:B--2---:R-:W-:-:S03]  /*22470*/  VIADD R9, R4, 0x1c9 ;  /* 0x000001c904097836 */ /* 0x004fc60000000000 */
        /* <DEDUP_REMOVED lines=82> */
[----:B------:R-:W-:Y:S01]  /*229a0*/  STL [R1+0x174], R0 ;  /* 0x0001740001007387 */ /* 0x000fe20000100800 */
[----:B--2---:R-:W-:-:S03]  /*229b0*/  VIADD R9, R4, 0x1f3 ;  /* 0x000001f304097836 */ /* 0x004fc60000000000 */
[----:B------:R-:W-:Y:S01]  /*229c0*/  STL [R1+0x178], R10 ;  /* 0x0001780a01007387 */ /* 0x000fe20000100800 */
[----:B------:R-:W-:-:S03]  /*229d0*/  @P0 LOP3.LUT R2, R2, 0x100000, RZ, 0xfc, !PT ;  /* 0x0010000002020812 */ /* 0x000fc600078efcff */
[----:B------:R0:W-:Y:S01]  /*229e0*/  STL [R1+0x17c], R9 ;  /* 0x00017c0901007387 */ /* 0x0001e20000100800 */
[----:B------:R-:W-:Y:S01]  /*229f0*/  LOP3.LUT R2, R2, 0xfff7ffff, RZ, 0xc0, !PT ;  /* 0xfff7ffff02027812 */ /* 0x000fe200078ec0ff */
[----:B0-----:R-:W-:-:S05]  /*22a00*/  VIADD R9, R4, 0xab ;  /* 0x000000ab04097836 */ /* 0x001fca0000000000 */
[----:B------:R-:W-:Y:S02]  /*22a10*/  ISETP.LT.AND P0, PT, R9, UR5, !P6 ;  /* 0x0000000509007c0c */ /* 0x000fe4000f701270 */
[----:B------:R-:W-:Y:S01]  /*22a20*/  @P1 LOP3.LUT R2, R2, 0x80000, RZ, 0xfc, !PT ;  /* 0x0008000002021812 */ /* 0x000fe200078efcff */
[----:B------:R-:W-:Y:S01]  /*22a30*/  VIADD R9, R4, 0xa9 ;  /* 0x000000a904097836 */ /* 0x000fe20000000000 */
[----:B------:R-:W-:Y:S02]  /*22a40*/  ULDC UR5, c[0x0][0x22c] ;  /* 0x00008b0000057ab9 */ /* 0x000fe40000000800 */
[----:B------:R-:W-:-:S07]  /*22a50*/  LOP3.LUT R2, R2, 0xfffbffff, RZ, 0xc0, !PT ;  /* 0xfffbffff02027812 */ /* 0x000fce00078ec0ff */
[----:B------:R-:W-:Y:S02]  /*22a60*/  @P0 LOP3.LUT R2, R2, 0x40000, RZ, 0xfc, !PT ;  /* 0x0004000002020812 */ /* 0x000fe400078efcff */
[----:B------:R-:W-:Y:S02]  /*22a70*/  ISETP.LT.AND P0, PT, R243, UR61, !P6 ;  /* 0x0000003df3007c0c */ /* 0x000fe4000f701270 */
[----:B------:R-:W-:Y:S02]  /*22a80*/  ISETP.LT.AND P2, PT, R9, UR32, !P6 ;  /* 0x0000002009007c0c */ /* 0x000fe4000f741270 */
[----:B------:R-:W-:Y:S02]  /*22a90*/  LOP3.LUT R2, R2, 0xfffdffff, RZ, 0xc0, !PT ;  /* 0xfffdffff02027812 */ /* 0x000fe400078ec0ff */
[----:B------:R-:W-:Y:S01]  /*22aa0*/  ISETP.LT.AND P1, PT, R242, UR33, !P6 ;  /* 0x00000021f2007c0c */ /* 0x000fe2000f721270 */
[C---:B------:R-:W-:Y:S01]  /*22ab0*/  VIADD R9, R4.reuse, 0xa7 ;  /* 0x000000a704097836 */ /* 0x040fe20000000000 */
[----:B------:R-:W-:Y:S01]  /*22ac0*/  ULDC UR61, c[0x0][0x22c] ;  /* 0x00008b00003d7ab9 */ /* 0x000fe20000000800 */
[----:B------:R-:W-:Y:S01]  /*22ad0*/  VIADD R243, R4, 0xa6 ;  /* 0x000000a604f37836 */ /* 0x000fe20000000000 */
[----:B------:R-:W-:-:S03]  /*22ae0*/  ULDC UR32, c[0x0][0x22c] ;  /* 0x00008b0000207ab9 */ /* 0x000fc60000000800 */
[----:B------:R-:W-:Y:S01]  /*22af0*/  @P0 LOP3.LUT R2, R2, 0x20000, RZ, 0xfc, !PT ;  /* 0x0002000002020812 */ /* 0x000fe200078efcff */
[----:B------:R-:W-:Y:S01]  /*22b00*/  VIADD R242, R4, 0xa4 ;  /* 0x000000a404f27836 */ /* 0x000fe20000000000 */
[----:B------:R-:W-:Y:S02]  /*22b10*/  ULDC UR33, c[0x0][0x22c] ;  /* 0x00008b0000217ab9 */ /* 0x000fe40000000800 */
[----:B------:R-:W-:-:S04]  /*22b20*/  LOP3.LUT R2, R2, 0xfffeffff, RZ, 0xc0, !PT ;  /* 0xfffeffff02027812 */ /* 0x000fc800078ec0ff */
[----:B------:R-:W-:Y:S02]  /*22b30*/  @P2 LOP3.LUT R2, R2, 0x10000, RZ, 0xfc, !PT ;  /* 0x0001000002022812 */ /* 0x000fe400078efcff */
[----:B------:R-:W-:Y:S02]  /*22b40*/  ISETP.LT.AND P0, PT, R9, UR5, !P6 ;  /* 0x0000000509007c0c */ /* 0x000fe4000f701270 */
[----:B------:R-:W-:Y:S01]  /*22b50*/  LOP3.LUT R2, R2, 0xffff7fff, RZ, 0xc0, !PT ;  /* 0xffff7fff02027812 */ /* 0x000fe200078ec0ff */
[----:B------:R-:W-:Y:S01]  /*22b60*/  VIADD R9, R4, 0xa5 ;  /* 0x000000a504097836 */ /* 0x000fe20000000000 */
[----:B------:R-:W-:Y:S02]  /*22b70*/  ULDC UR5, c[0x0][0x22c] ;  /* 0x00008b0000057ab9 */ /* 0x000fe40000000800 */
[----:B------:R-:W-:-:S04]  /*22b80*/  @P1 LOP3.LUT R2, R2, 0x8000, RZ, 0xfc, !PT ;  /* 0x0000800002021812 */ /* 0x000fc800078efcff */
[----:B------:R-:W-:-:S04]  /*22b90*/  LOP3.LUT R2, R2, 0xffffbfff, RZ, 0xc0, !PT ;  /* 0xffffbfff02027812 */ /* 0x000fc800078ec0ff */
        /* <DEDUP_REMOVED lines=48> */
[----:B------:R-:W-:Y:S01]  /*22ea0*/  ULDC UR33, c[0x0][0x22c] ;  /* 0x00008b0000217ab9 */ /* 0x000fe20000000800 */
[----:B------:R-:W-:-:S02]  /*22eb0*/  ULDC UR32, c[0x0][0x22c] ;  /* 0x00008b0000207ab9 */ /* 0x000fc40000000800 */
[----:B------:R-:W-:-:S04]  /*22ec0*/  @P0 LOP3.LUT R2, R2, 0x20, RZ, 0xfc, !PT ;  /* 0x0000002002020812 */ /* 0x000fc800078efcff */
        /* <DEDUP_REMOVED lines=9> */
[----:B------:R-:W-:Y:S01]  /*22f60*/  ISETP.LT.AND P0, PT, R243, UR61, !P6 ;  /* 0x0000003df3007c0c */ /* 0x000fe2000f701270 */
[----:B------:R-:W-:Y:S01]  /*22f70*/  VIADD R9, R4, 0x99 ;  /* 0x0000009904097836 */ /* 0x000fe20000000000 */
[----:B------:R-:W-:Y:S02]  /*22f80*/  ISETP.LT.AND P1, PT, R242, UR33, !P6 ;  /* 0x00000021f2007c0c */ /* 0x000fe4000f721270 */
[----:B------:R-:W-:Y:S01]  /*22f90*/  LOP3.LUT R2, R2, 0xfffffffd, RZ, 0xc0, !PT ;  /* 0xfffffffd02027812 */ /* 0x000fe200078ec0ff */
[C---:B------:R-:W-:Y:S01]  /*22fa0*/  VIADD R243, R4.reuse, 0x96 ;  /* 0x0000009604f37836 */ /* 0x040fe20000000000 */
[----:B------:R-:W-:Y:S01]  /*22fb0*/  ISETP.LT.AND P2, PT, R9, UR32, !P6 ;  /* 0x0000002009007c0c */ /* 0x000fe2000f741270 */
[C---:B------:R-:W-:Y:S01]  /*22fc0*/  VIADD R9, R4.reuse, 0x97 ;  /* 0x0000009704097836 */ /* 0x040fe20000000000 */
[----:B------:R-:W-:Y:S01]  /*22fd0*/  ULDC UR61, c[0x0][0x22c] ;  /* 0x00008b00003d7ab9 */ /* 0x000fe20000000800 */
[----:B------:R-:W-:Y:S01]  /*22fe0*/  ULDC UR32, c[0x0][0x22c] ;  /* 0x00008b0000207ab9 */ /* 0x000fe20000000800 */
[----:B------:R-:W-:Y:S01]  /*22ff0*/  VIADD R242, R4, 0x94 ;  /* 0x0000009404f27836 */ /* 0x000fe20000000000 */
[----:B------:R-:W-:-:S02]  /*23000*/  ULDC UR33, c[0x0][0x22c] ;  /* 0x00008b0000217ab9 */ /* 0x000fc40000000800 */
[----:B------:R-:W-:Y:S02]  /*23010*/  @P0 LOP3.LUT R2, R2, 0x2, RZ, 0xfc, !PT ;  /* 0x0000000202020812 */ /* 0x000fe400078efcff */
[----:B------:R-:W-:Y:S02]  /*23020*/  ISETP.LT.AND P0, PT, R9, UR5, !P6 ;  /* 0x0000000509007c0c */ /* 0x000fe4000f701270 */
[----:B------:R-:W-:Y:S01]  /*23030*/  @P1 LOP3.LUT R8, R8, 0x80000000, RZ, 0xfc, !PT ;  /* 0x8000000008081812 */ /* 0x000fe200078efcff */
[----:B------:R-:W-:Y:S01]  /*23040*/  VIADD R9, R4, 0x95 ;  /* 0x0000009504097836 */ /* 0x000fe20000000000 */
[----:B------:R-:W-:Y:S01]  /*23050*/  LOP3.LUT R2, R2, 0xfffffffe, RZ, 0xc0, !PT ;  /* 0xfffffffe02027812 */ /* 0x000fe200078ec0ff */
[----:B------:R-:W-:Y:S01]  /*23060*/  ULDC UR5, c[0x0][0x22c] ;  /* 0x00008b0000057ab9 */ /* 0x000fe20000000800 */
[----:B------:R-:W-:-:S07]  /*23070*/  LOP3.LUT R8, R8, 0xbfffffff, RZ, 0xc0, !PT ;  /* 0xbfffffff08087812 */ /* 0x000fce00078ec0ff */
[----:B------:R-:W-:Y:S02]  /*23080*/  @P0 LOP3.LUT R8, R8, 0x40000000, RZ, 0xfc, !PT ;  /* 0x4000000008080812 */ /* 0x000fe400078efcff */
[----:B------:R-:W-:Y:S02]  /*23090*/  ISETP.LT.AND P0, PT, R243, UR61, !P6 ;  /* 0x0000003df3007c0c */ /* 0x000fe4000f701270 */
[----:B------:R-:W-:Y:S02]  /*230a0*/  @P2 LOP3.LUT R2, R2, 0x1, RZ, 0xfc, !PT ;  /* 0x0000000102022812 */ /* 0x000fe400078efcff */
[----:B------:R-:W-:Y:S02]  /*230b0*/  LOP3.LUT R8, R8, 0xdfffffff, RZ, 0xc0, !PT ;  /* 0xdfffffff08087812 */ /* 0x000fe400078ec0ff */
[----:B------:R-:W-:Y:S01]  /*230c0*/  ISETP.LT.AND P1, PT, R242, UR33, !P6 ;  /* 0x00000021f2007c0c */ /* 0x000fe2000f721270 */
[----:B------:R-:W-:Y:S01]  /*230d0*/  VIADD R243, R4, 0x92 ;  /* 0x0000009204f37836 */ /* 0x000fe20000000000 */
[----:B------:R-:W-:Y:S01]  /*230e0*/  ISETP.LT.AND P2, PT, R9, UR32, !P6 ;  /* 0x0000002009007c0c */ /* 0x000fe2000f741270 */
[----:B------:R-:W-:-:S04]  /*230f0*/  ULDC UR61, c[0x0][0x22c] ;  /* 0x00008b00003d7ab9 */ /* 0x000fc80000000800 */
[----:B------:R-:W-:Y:S01]  /*23100*/  @P0 LOP3.LUT R8, R8, 0x20000000, RZ, 0xfc, !PT ;  /* 0x2000000008080812 */ /* 0x000fe200078efcff */
[C---:B------:R-:W-:Y:S01]  /*23110*/  VIADD R9, R4.reuse, 0x93 ;  /* 0x0000009304097836 */ /* 0x040fe20000000000 */
[----:B------:R-:W-:Y:S01]  /*23120*/  ULDC UR32, c[0x0][0x22c] ;  /* 0x00008b0000207ab9 */ /* 0x000fe20000000800 */
[----:B------:R-:W-:Y:S01]  /*23130*/  VIADD R242, R4, 0x90 ;  /* 0x0000009004f27836 */ /* 0x000fe20000000000 */
[----:B------:R-:W-:Y:S01]  /*23140*/  LOP3.LUT R8, R8, 0xefffffff, RZ, 0xc0, !PT ;  /* 0xefffffff08087812 */ /* 0x000fe200078ec0ff */
[----:B------:R-:W-:-:S03]  /*23150*/  ULDC UR33, c[0x0][0x22c] ;  /* 0x00008b0000217ab9 */ /* 0x000fc60000000800 */
        /* <DEDUP_REMOVED lines=679> */
[C---:B------:R-:W-:Y:S01]  /*25bd0*/  VIADD R242, R4.reuse, 0x9 ;  /* 0x0000000904f27836 */ /* 0x040fe20000000000 */
[----:B------:R0:W-:Y:S01]  /*25be0*/  STL [R1+0x180], R0 ;  /* 0x0001800001007387 */ /* 0x0001e20000100800 */
[----:B------:R-:W-:Y:S01]  /*25bf0*/  VIADD R9, R4, 0x8 ;  /* 0x0000000804097836 */ /* 0x000fe20000000000 */
[----:B------:R-:W-:Y:S01]  /*25c00*/  @P1 LOP3.LUT R3, R3, 0x80000, RZ, 0xfc, !PT ;  /* 0x0008000003031812 */ /* 0x000fe200078efcff */
[----:B------:R-:W-:-:S03]  /*25c10*/  ULDC UR5, c[0x0][0x22c] ;  /* 0x00008b0000057ab9 */ /* 0x000fc60000000800 */
[----:B------:R-:W-:Y:S02]  /*25c20*/  LOP3.LUT R3, R3, 0xfffbffff, RZ, 0xc0, !PT ;  /* 0xfffbffff03037812 */ /* 0x000fe400078ec0ff */
[----:B------:R-:W-:Y:S01]  /*25c30*/  ISETP.LT.AND P2, PT, R242, UR32, !P6 ;  /* 0x00000020f2007c0c */ /* 0x000fe2000f741270 */
[----:B------:R-:W-:Y:S01]  /*25c40*/  ULDC UR32, c[0x0][0x22c] ;  /* 0x00008b0000207ab9 */ /* 0x000fe20000000800 */
[----:B------:R-:W-:Y:S02]  /*25c50*/  @P0 LOP3.LUT R3, R3, 0x40000, RZ, 0xfc, !PT ;  /* 0x0004000003030812 */ /* 0x000fe400078efcff */
[----:B------:R-:W-:Y:S01]  /*25c60*/  ISETP.LT.AND P0, PT, R243, UR61, !P6 ;  /* 0x0000003df3007c0c */ /* 0x000fe2000f701270 */
[----:B------:R-:W-:Y:S01]  /*25c70*/  ULDC UR61, c[0x0][0x22c] ;  /* 0x00008b00003d7ab9 */ /* 0x000fe20000000800 */
[----:B------:R-:W2:Y:S01]  /*25c80*/  LDL.LU R243, [R1+0xfa4] ;  /* 0x000fa40001f37983 */ /* 0x000ea20000300800 */
[----:B------:R-:W-:Y:S01]  /*25c90*/  ISETP.LT.AND P1, PT, R9, UR33, !P6 ;  /* 0x0000002109007c0c */ /* 0x000fe2000f721270 */
[----:B------:R-:W-:-:S02]  /*25ca0*/  ULDC UR33, c[0x0][0x22c] ;  /* 0x00008b0000217ab9 */ /* 0x000fc40000000800 */
[----:B------:R-:W3:Y:S04]  /*25cb0*/  LDL.LU R242, [R1+0xfa0] ;  /* 0x000fa00001f27983 */ /* 0x000ee80000300800 */
[----:B------:R-:W4:Y:S01]  /*25cc0*/  LDL.LU R9, [R1+0xf9c] ;  /* 0x000f9c0001097983 */ /* 0x000f220000300800 */
[----:B------:R-:W-:-:S04]  /*25cd0*/  LOP3.LUT R3, R3, 0xfffdffff, RZ, 0xc0, !PT ;  /* 0xfffdffff03037812 */ /* 0x000fc800078ec0ff */
[----:B------:R-:W-:-:S04]  /*25ce0*/  @P0 LOP3.LUT R3, R3, 0x20000, RZ, 0xfc, !PT ;  /* 0x0002000003030812 */ /* 0x000fc800078efcff */
[----:B------:R-:W-:-:S04]  /*25cf0*/  LOP3.LUT R3, R3, 0xfffeffff, RZ, 0xc0, !PT ;  /* 0xfffeffff03037812 */ /* 0x000fc800078ec0ff */
[----:B------:R-:W-:-:S04]  /*25d00*/  @P2 LOP3.LUT R3, R3, 0x10000, RZ, 0xfc, !PT ;  /* 0x0001000003032812 */ /* 0x000fc800078efcff */
[----:B------:R-:W-:-:S04]  /*25d10*/  LOP3.LUT R3, R3, 0xffff7fff, RZ, 0xc0, !PT ;  /* 0xffff7fff03037812 */ /* 0x000fc800078ec0ff */
[----:B------:R-:W-:-:S04]  /*25d20*/  @P1 LOP3.LUT R3, R3, 0x8000, RZ, 0xfc, !PT ;  /* 0x0000800003031812 */ /* 0x000fc800078efcff */
[----:B------:R-:W-:Y:S02]  /*25d30*/  LOP3.LUT R3, R3, 0xffffbfff, RZ, 0xc0, !PT ;  /* 0xffffbfff03037812 */ /* 0x000fe400078ec0ff */
[----:B------:R-:W-:Y:S01]  /*25d40*/  ISETP.LT.AND P1, PT, R244, UR33, !P6 ;  /* 0x00000021f4007c0c */ /* 0x000fe2000f721270 */
[----:B------:R-:W-:Y:S01]  /*25d50*/  ULDC UR33, c[0x0][0x22c] ;  /* 0x00008b0000217ab9 */ /* 0x000fe20000000800 */
[C---:B------:R-:W-:Y:S01]  /*25d60*/  VIADD R247, R4.reuse, 0x1 ;  /* 0x0000000104f77836 */ /* 0x040fe20000000000 */
[C---:B------:R-:W-:Y:S01]  /*25d70*/  ISETP.LT.AND P4, PT, R4.reuse, UR33, !P6 ;  /* 0x0000002104007c0c */ /* 0x040fe2000f781270 */
[C---:B------:R-:W-:Y:S01]  /*25d80*/  VIADD R22, R4.reuse, 0xbe ;  /* 0x000000be04167836 */ /* 0x040fe20000000000 */
[----:B------:R-:W-:Y:S01]  /*25d90*/  ULDC UR33, c[0x0][0x22c] ;  /* 0x00008b0000217ab9 */ /* 0x000fe20000000800 */
[C---:B------:R-:W-:Y:S02]  /*25da0*/  VIADD R23, R4.reuse, 0xde ;  /* 0x000000de04177836 */ /* 0x040fe40000000000 */
[----:B------:R-:W-:-:S02]  /*25db0*/  VIADD R177, R4, 0xf3 ;  /* 0x000000f304b17836 */ /* 0x000fc40000000000 */
[C---:B------:R-:W-:Y:S02]  /*25dc0*/  VIADD R179, R4.reuse, 0xf4 ;  /* 0x000000f404b37836 */ /* 0x040fe40000000000 */
[C---:B------:R-:W-:Y:S02]  /*25dd0*/  VIADD R178, R4.reuse, 0xf5 ;  /* 0x000000f504b27836 */ /* 0x040fe40000000000 */
[C---:B------:R-:W-:Y:S02]  /*25de0*/  VIADD R176, R4.reuse, 0xf6 ;  /* 0x000000f604b07836 */ /* 0x040fe40000000000 */
[C---:B------:R-:W-:Y:S02]  /*25df0*/  VIADD R173, R4.reuse, 0xf7 ;  /* 0x000000f704ad7836 */ /* 0x040fe40000000000 */
        /* <DEDUP_REMOVED lines=28> */
[C---:B------:R-:W-:Y:S01]  /*25fc0*/  VIADD R148, R4.reuse, 0x114 ;  /* 0x0000011404947836 */ /* 0x040fe20000000000 */
[----:B----4-:R-:W-:Y:S01]  /*25fd0*/  ISETP.LT.AND P0, PT, R9, UR5, !P6 ;  /* 0x0000000509007c0c */ /* 0x010fe2000f701270 */
[----:B------:R-:W-:Y:S01]  /*25fe0*/  ULDC UR5, c[0x0][0x22c] ;  /* 0x00008b0000057ab9 */ /* 0x000fe20000000800 */
[----:B------:R-:W4:Y:S01]  /*25ff0*/  LDL.LU R9, [R1+0xf98] ;  /* 0x000f980001097983 */ /* 0x000f220000300800 */
[----:B--2---:R-:W-:Y:S01]  /*26000*/  ISETP.LT.AND P2, PT, R243, UR32, !P6 ;  /* 0x00000020f3007c0c */ /* 0x004fe2000f741270 */
[----:B------:R-:W-:Y:S01]  /*26010*/  VIADD R147, R4, 0x115 ;  /* 0x0000011504937836 */ /* 0x000fe20000000000 */
[----:B------:R-:W-:-:S08]  /*26020*/  ULDC UR32, c[0x0][0x22c] ;  /* 0x00008b0000207ab9 */ /* 0x000fd00000000800 */
[----:B------:R-:W-:Y:S02]  /*26030*/  @P0 LOP3.LUT R3, R3, 0x4000, RZ, 0xfc, !PT ;  /* 0x0000400003030812 */ /* 0x000fe400078efcff */
[----:B---3--:R-:W-:Y:S01]  /*26040*/  ISETP.LT.AND P0, PT, R242, UR61, !P6 ;  /* 0x0000003df2007c0c */ /* 0x008fe2000f701270 */
[----:B------:R-:W-:Y:S01]  /*26050*/  ULDC UR61, c[0x0][0x22c] ;  /* 0x00008b00003d7ab9 */ /* 0x000fe20000000800 */
[----:B------:R-:W-:Y:S01]  /*26060*/  LOP3.LUT R3, R3, 0xffffdfff, RZ, 0xc0, !PT ;  /* 0xffffdfff03037812 */ /* 0x000fe200078ec0ff */
[C---:B------:R-:W-:Y:S01]  /*26070*/  VIADD R145, R4.reuse, 0x116 ;  /* 0x0000011604917836 */ /* 0x040fe20000000000 */
[----:B------:R-:W2:Y:S01]  /*26080*/  LDL.LU R242, [R1+0xf94] ;  /* 0x000f940001f27983 */ /* 0x000ea20000300800 */
[C---:B------:R-:W-:Y:S02]  /*26090*/  VIADD R142, R4.reuse, 0x117 ;  /* 0x00000117048e7836 */ /* 0x040fe40000000000 */
[C---:B------:R-:W-:Y:S01]  /*260a0*/  VIADD R144, R4.reuse, 0x118 ;  /* 0x0000011804907836 */ /* 0x040fe20000000000 */
[----:B------:R-:W3:Y:S01]  /*260b0*/  LDL.LU R243, [R1+0xf90] ;  /* 0x000f900001f37983 */ /* 0x000ee20000300800 */
[----:B------:R-:W-:-:S02]  /*260c0*/  VIADD R143, R4, 0x119 ;  /* 0x00000119048f7836 */ /* 0x000fc40000000000 */
[----:B------:R-:W-:Y:S01]  /*260d0*/  VIADD R141, R4, 0x11a ;  /* 0x0000011a048d7836 */ /* 0x000fe20000000000 */
[----:B------:R-:W3:Y:S01]  /*260e0*/  LDL.LU R244, [R1+0xf8c] ;  /* 0x000f8c0001f47983 */ /* 0x000ee20000300800 */
[----:B------:R-:W-:-:S04]  /*260f0*/  @P0 LOP3.LUT R3, R3, 0x2000, RZ, 0xfc, !PT ;  /* 0x0000200003030812 */ /* 0x000fc800078efcff */
[----:B------:R-:W-:-:S04]  /*26100*/  LOP3.LUT R3, R3, 0xffffefff, RZ, 0xc0, !PT ;  /* 0xffffefff03037812 */ /* 0x000fc800078ec0ff */
[----:B------:R-:W-:Y:S02]  /*26110*/  @P2 LOP3.LUT R3, R3, 0x1000, RZ, 0xfc, !PT ;  /* 0x0000100003032812 */ /* 0x000fe400078efcff */
[----:B------:R-:W-:Y:S01]  /*26120*/  ISETP.LT.AND P0, PT, R245, UR5, !P6 ;  /* 0x00000005f5007c0c */ /* 0x000fe2000f701270 */
[C---:B------:R-:W-:Y:S01]  /*26130*/  VIADD R138, R4.reuse, 0x11b ;  /* 0x0000011b048a7836 */ /* 0x040fe20000000000 */
[----:B------:R-:W-:Y:S01]  /*26140*/  LOP3.LUT R3, R3, 0xfffff7ff, RZ, 0xc0, !PT ;  /* 0xfffff7ff03037812 */ /* 0x000fe200078ec0ff */
[C---:B------:R-:W-:Y:S01]  /*26150*/  VIADD R140, R4.reuse, 0x11c ;  /* 0x0000011c048c7836 */ /* 0x040fe20000000000 */
[----:B------:R-:W-:Y:S01]  /*26160*/  ULDC UR5, c[0x0][0x22c] ;  /* 0x00008b0000057ab9 */ /* 0x000fe20000000800 */
[C---:B------:R-:W-:Y:S01]  /*26170*/  VIADD R139, R4.reuse, 0x11d ;  /* 0x0000011d048b7836 */ /* 0x040fe20000000000 */
[----:B------:R-:W-:Y:S01]  /*26180*/  @P1 LOP3.LUT R3, R3, 0x800, RZ, 0xfc, !PT ;  /* 0x0000080003031812 */ /* 0x000fe200078efcff */
[----:B------:R-:W-:Y:S01]  /*26190*/  VIADD R18, R4, 0x11e ;  /* 0x0000011e04127836 */ /* 0x000fe20000000000 */
[----:B------:R-:W3:Y:S02]  /*261a0*/  LDL.LU R245, [R1+0xf88] ;  /* 0x000f880001f57983 */ /* 0x000ee40000300800 */
[----:B------:R-:W-:-:S04]  /*261b0*/  LOP3.LUT R3, R3, 0xfffffbff, RZ, 0xc0, !PT ;  /* 0xfffffbff03037812 */ /* 0x000fc800078ec0ff */
[----:B------:R-:W-:Y:S02]  /*261c0*/  @P0 LOP3.LUT R3, R3, 0x400, RZ, 0xfc, !PT ;  /* 0x0000040003030812 */ /* 0x000fe400078efcff */
[----:B------:R-:W-:Y:S01]  /*261d0*/  ISETP.LT.AND P0, PT, R246, UR61, !P6 ;  /* 0x0000003df6007c0c */ /* 0x000fe2000f701270 */
        /* <DEDUP_REMOVED lines=116> */
[C---:B0-----:R-:W-:Y:S02]  /*26920*/  VIADD R0, R4.reuse, 0x1f7 ;  /* 0x000001f704007836 */ /* 0x041fe40000000000 */
[C---:B------:R-:W-:Y:S02]  /*26930*/  VIADD R10, R4.reuse, 0x1f8 ;  /* 0x000001f8040a7836 */ /* 0x040fe40000000000 */
[----:B------:R-:W-:-:S02]  /*26940*/  VIADD R14, R4, 0x1f9 ;  /* 0x000001f9040e7836 */ /* 0x000fc40000000000 */
[C---:B------:R-:W-:Y:S02]  /*26950*/  VIADD R15, R4.reuse, 0x1fa ;  /* 0x000001fa040f7836 */ /* 0x040fe40000000000 */
[C---:B------:R-:W-:Y:S02]  /*26960*/  VIADD R12, R4.reuse, 0x1fb ;  /* 0x000001fb040c7836 */ /* 0x040fe40000000000 */
[C---:B------:R-:W-:Y:S02]  /*26970*/  VIADD R13, R4.reuse, 0x1fc ;  /* 0x000001fc040d7836 */ /* 0x040fe40000000000 */
[C---:B------:R-:W-:Y:S02]  /*26980*/  VIADD R11, R4.reuse, 0x1fd ;  /* 0x000001fd040b7836 */ /* 0x040fe40000000000 */
[C---:B------:R-:W-:Y:S01]  /*26990*/  VIADD R196, R4.reuse, 0x1fe ;  /* 0x000001fe04c47836 */ /* 0x040fe20000000000 */
[----:B------:R-:W-:Y:S01]  /*269a0*/  LOP3.LUT R4, R4, 0xfffffffd, RZ, 0xc0, !PT ;  /* 0xfffffffd04047812 */ /* 0x000fe200078ec0ff */
[----:B------:R-:W-:Y:S01]  /*269b0*/  ULDC UR61, c[0x0][0x22c] ;  /* 0x00008b00003d7ab9 */ /* 0x000fe20000000800 */
[----:B------:R-:W-:Y:S01]  /*269c0*/  LOP3.LUT R3, R3, 0xfffffdff, RZ, 0xc0, !PT ;  /* 0xfffffdff03037812 */ /* 0x000fe200078ec0ff */
[----:B------:R-:W3:Y:S01]  /*269d0*/  LDL.LU R246, [R1+0xf84] ;  /* 0x000f840001f67983 */ /* 0x000ee20000300800 */
[----:B------:R-:W-:-:S02]  /*269e0*/  @P0 LOP3.LUT R4, R4, 0x2, RZ, 0xfc, !PT ;  /* 0x0000000204040812 */ /* 0x000fc400078efcff */
[----:B------:R-:W-:Y:S01]  /*269f0*/  ISETP.LT.AND P0, PT, R251, UR5, !P6 ;  /* 0x00000005fb007c0c */ /* 0x000fe2000f701270 */
[----:B------:R-:W-:Y:S01]  /*26a00*/  ULDC UR5, c[0x0][0x22c] ;  /* 0x00008b0000057ab9 */ /* 0x000fe20000000800 */
[----:B------:R-:W-:Y:S01]  /*26a10*/  ISETP.LT.AND P1, PT, R247, UR32, !P6 ;  /* 0x00000020f7007c0c */ /* 0x000fe2000f721270 */
[----:B------:R-:W-:Y:S01]  /*26a20*/  ULDC UR32, c[0x0][0x22c] ;  /* 0x00008b0000207ab9 */ /* 0x000fe20000000800 */
[----:B------:R-:W-:Y:S01]  /*26a30*/  LOP3.LUT R4, R4, 0xfffffffe, RZ, 0xc0, !PT ;  /* 0xfffffffe04047812 */ /* 0x000fe200078ec0ff */
[----:B------:R-:W3:Y:S08]  /*26a40*/  LDL.LU R247, [R1+0xf80] ;  /* 0x000f800001f77983 */ /* 0x000ef00000300800 */
[----:B------:R-:W-:Y:S01]  /*26a50*/  @P0 LOP3.LUT R3, R3, 0x200, RZ, 0xfc, !PT ;  /* 0x0000020003030812 */ /* 0x000fe200078efcff */
[----:B------:R-:W3:Y:S01]  /*26a60*/  LDL.LU R251, [R1+0x9a0] ;  /* 0x0009a00001fb7983 */ /* 0x000ee20000300800 */
[----:B------:R-:W-:Y:S01]  /*26a70*/  ISETP.LT.AND P0, PT, R240, UR61, !P6 ;  /* 0x0000003df0007c0c */ /* 0x000fe2000f701270 */
[----:B------:R-:W-:Y:S01]  /*26a80*/  ULDC UR61, c[0x0][0x22c] ;  /* 0x00008b00003d7ab9 */ /* 0x000fe20000000800 */
[----:B------:R-:W-:Y:S01]  /*26a90*/  ISETP.LT.AND P2, PT, R250, UR32, !P6 ;  /* 0x00000020fa007c0c */ /* 0x000fe2000f741270 */
[----:B------:R-:W-:Y:S01]  /*26aa0*/  ULDC UR32, c[0x0][0x22c] ;  /* 0x00008b0000207ab9 */ /* 0x000fe20000000800 */
[----:B------:R-:W-:Y:S01]  /*26ab0*/  LOP3.LUT R3, R3, 0xfffffeff, RZ, 0xc0, !PT ;  /* 0xfffffeff03037812 */ /* 0x000fe200078ec0ff */
[----:B------:R-:W3:Y:S01]  /*26ac0*/  LDL.LU R240, [R1+0x4d0] ;  /* 0x0004d00001f07983 */ /* 0x000ee20000300800 */
[----:B------:R-:W-:-:S02]  /*26ad0*/  @P1 LOP3.LUT R4, R4, 0x1, RZ, 0xfc, !PT ;  /* 0x0000000104041812 */ /* 0x000fc400078efcff */
[----:B------:R-:W-:Y:S01]  /*26ae0*/  ISETP.LT.AND P1, PT, R241, UR33, !P6 ;  /* 0x00000021f1007c0c */ /* 0x000fe2000f721270 */
[----:B------:R-:W-:-:S04]  /*26af0*/  ULDC UR33, c[0x0][0x22c] ;  /* 0x00008b0000217ab9 */ /* 0x000fc80000000800 */
[----:B------:R-:W-:-:S04]  /*26b00*/  @P0 LOP3.LUT R3, R3, 0x100, RZ, 0xfc, !PT ;  /* 0x0000010003030812 */ /* 0x000fc800078efcff */
[----:B------:R-:W-:-:S04]  /*26b10*/  LOP3.LUT R3, R3, 0xffffff7f, RZ, 0xc0, !PT ;  /* 0xffffff7f03037812 */ /* 0x000fc800078ec0ff */
[----:B------:R-:W-:Y:S02]  /*26b20*/  @P2 LOP3.LUT R3, R3, 0x80, RZ, 0xfc, !PT ;  /* 0x0000008003032812 */ /* 0x000fe400078efcff */
[----:B------:R-:W-:Y:S01]  /*26b30*/  ISETP.LT.AND P0, PT, R239, UR5, !P6 ;  /* 0x00000005ef007c0c */ /* 0x000fe2000f701270 */
[----:B------:R-:W-:Y:S01]  /*26b40*/  ULDC UR5, c[0x0][0x22c] ;  /* 0x00008b0000057ab9 */ /* 0x000fe20000000800 */
[----:B------:R-:W-:-:S04]  /*26b50*/  LOP3.LUT R3, R3, 0xffffffbf, RZ, 0xc0, !PT ;  /* 0xffffffbf03037812 */ /* 0x000fc800078ec0ff */
[----:B------:R-:W-:-:S04]  /*26b60*/  @P1 LOP3.LUT R3, R3, 0x40, RZ, 0xfc, !PT ;  /* 0x0000004003031812 */ /* 0x000fc800078efcff */
[----:B------:R-:W-:-:S04]  /*26b70*/  LOP3.LUT R3, R3, 0xffffffdf, RZ, 0xc0, !PT ;  /* 0xffffffdf03037812 */ /* 0x000fc800078ec0ff */
[----:B------:R-:W-:Y:S02]  /*26b80*/  @P0 LOP3.LUT R3, R3, 0x20, RZ, 0xfc, !PT ;  /* 0x0000002003030812 */ /* 0x000fe400078efcff */
[----:B------:R-:W-:Y:S01]  /*26b90*/  ISETP.LT.AND P0, PT, R236, UR61, !P6 ;  /* 0x0000003dec007c0c */ /* 0x000fe2000f701270 */
[----:B------:R-:W-:Y:S01]  /*26ba0*/  ULDC UR61, c[0x0][0x22c] ;  /* 0x00008b00003d7ab9 */ /* 0x000fe20000000800 */
[----:B------:R-:W-:Y:S01]  /*26bb0*/  ISETP.LT.AND P2, PT, R238, UR32, !P6 ;  /* 0x00000020ee007c0c */ /* 0x000fe2000f741270 */
[----:B------:R-:W-:Y:S01]  /*26bc0*/  ULDC UR32, c[0x0][0x22c] ;  /* 0x00008b0000207ab9 */ /* 0x000fe20000000800 */
[----:B------:R-:W-:Y:S01]  /*26bd0*/  LOP3.LUT R3, R3, 0xffffffef, RZ, 0xc0, !PT ;  /* 0xffffffef03037812 */ /* 0x000fe200078ec0ff */
[----:B------:R-:W3:Y:S01]  /*26be0*/  LDL.LU R236, [R1+0x9a4] ;  /* 0x0009a40001ec7983 */ /* 0x000ee20000300800 */
[----:B------:R-:W-:Y:S01]  /*26bf0*/  ISETP.LT.AND P1, PT, R237, UR33, !P6 ;  /* 0x00000021ed007c0c */ /* 0x000fe2000f721270 */
[----:B------:R-:W-:-:S06]  /*26c00*/  ULDC UR33, c[0x0][0x22c] ;  /* 0x00008b0000217ab9 */ /* 0x000fcc0000000800 */
[----:B------:R-:W-:-:S04]  /*26c10*/  @P0 LOP3.LUT R3, R3, 0x10, RZ, 0xfc, !PT ;  /* 0x0000001003030812 */ /* 0x000fc800078efcff */
[----:B------:R-:W-:-:S04]  /*26c20*/  LOP3.LUT R3, R3, 0xfffffff7, RZ, 0xc0, !PT ;  /* 0xfffffff703037812 */ /* 0x000fc800078ec0ff */
[----:B------:R-:W-:Y:S02]  /*26c30*/  @P2 LOP3.LUT R3, R3, 0x8, RZ, 0xfc, !PT ;  /* 0x0000000803032812 */ /* 0x000fe400078efcff */
[----:B------:R-:W-:Y:S01]  /*26c40*/  ISETP.LT.AND P0, PT, R235, UR5, !P6 ;  /* 0x00000005eb007c0c */ /* 0x000fe2000f701270 */
[----:B------:R-:W-:Y:S01]  /*26c50*/  ULDC UR5, c[0x0][0x22c] ;  /* 0x00008b0000057ab9 */ /* 0x000fe20000000800 */
[----:B------:R-:W-:-:S04]  /*26c60*/  LOP3.LUT R3, R3, 0xfffffffb, RZ, 0xc0, !PT ;  /* 0xfffffffb03037812 */ /* 0x000fc800078ec0ff */
[----:B------:R-:W-:-:S04]  /*26c70*/  @P1 LOP3.LUT R3, R3, 0x4, RZ, 0xfc, !PT ;  /* 0x0000000403031812 */ /* 0x000fc800078efcff */
[----:B------:R-:W-:Y:S02]  /*26c80*/  LOP3.LUT R3, R3, 0xfffffffd, RZ, 0xc0, !PT ;  /* 0xfffffffd03037812 */ /* 0x000fe400078ec0ff */
[----:B------:R-:W-:Y:S01]  /*26c90*/  ISETP.LT.AND P2, PT, R234, UR32, !P6 ;  /* 0x00000020ea007c0c */ /* 0x000fe2000f741270 */
[----:B------:R-:W-:Y:S01]  /*26ca0*/  ULDC UR32, c[0x0][0x22c] ;  /* 0x00008b0000207ab9 */ /* 0x000fe20000000800 */
[----:B------:R-:W-:Y:S02]  /*26cb0*/  @P0 LOP3.LUT R3, R3, 0x2, RZ, 0xfc, !PT ;  /* 0x0000000203030812 */ /* 0x000fe400078efcff */
[----:B------:R-:W-:Y:S01]  /*26cc0*/  ISETP.LT.AND P0, PT, R232, UR61, !P6 ;  /* 0x0000003de8007c0c */ /* 0x000fe2000f701270 */
[----:B------:R-:W-:Y:S01]  /*26cd0*/  ULDC UR61, c[0x0][0x22c] ;  /* 0x00008b00003d7ab9 */ /* 0x000fe20000000800 */
[----:B------:R-:W-:Y:S01]  /*26ce0*/  ISETP.LT.AND P1, PT, R233, UR33, !P6 ;  /* 0x00000021e9007c0c */ /* 0x000fe2000f721270 */
[----:B------:R-:W-:Y:S01]  /*26cf0*/  ULDC UR33, c[0x0][0x22c] ;  /* 0x00008b0000217ab9 */ /* 0x000fe20000000800 */
[----:B----4-:R-:W-:-:S02]  /*26d00*/  LOP3.LUT R9, R9, 0x7fffffff, RZ, 0xc0, !PT ;  /* 0x7fffffff09097812 */ /* 0x010fc400078ec0ff */
[----:B------:R-:W-:-:S03]  /*26d10*/  LOP3.LUT R3, R3, 0xfffffffe, RZ, 0xc0, !PT ;  /* 0xfffffffe03037812 */ /* 0x000fc600078ec0ff */
[----:B------:R-:W-:-:S04]  /*26d20*/  @P2 LOP3.LUT R9, R9, 0x80000000, RZ, 0xfc, !PT ;  /* 0x8000000009092812 */ /* 0x000fc800078efcff */
        /* <DEDUP_REMOVED lines=11> */
[----:B------:R-:W-:Y:S02]  /*26de0*/  LOP3.LUT R9, R9, 0xefffffff, RZ, 0xc0, !PT ;  /* 0xefffffff09097812 */ /* 0x000fe400078ec0ff */
        /* <DEDUP_REMOVED lines=113> */
[----:B--2---:R-:W-:-:S02]  /*27500*/  LOP3.LUT R242, R242, 0x7fffffff, RZ, 0xc0, !PT ;  /* 0x7ffffffff2f27812 */ /* 0x004fc400078ec0ff */
        /* <DEDUP_REMOVED lines=127> */
[----:B---3--:R-:W-:-:S02]  /*27d00*/  LOP3.LUT R243, R243, 0x7fffffff, RZ, 0xc0, !PT ;  /* 0x7ffffffff3f37812 */ /* 0x008fc400078ec0ff */
        /* <DEDUP_REMOVED lines=14> */
[----:B------:R-:W-:Y:S01]  /*27df0*/  BAR.SYNC.DEFER_BLOCKING 0x0 ;  /* 0x0000000000007b1d */ /* 0x000fe20000010000 */
[----:B------:R-:W-:-:S05]  /*27e00*/  ISETP.LT.AND P1, PT, R167, UR33, !P6 ;  /* 0x00000021a7007c0c */ /* 0x000fca000f721270 */
[----:B------:R-:W-:Y:S02]  /*27e10*/  ULDC UR33, c[0x0][0x22c] ;  /* 0x00008b0000217ab9 */ /* 0x000fe40000000800 */
        /* <DEDUP_REMOVED lines=111> */
[----:B------:R-:W-:-:S02]  /*28510*/  LOP3.LUT R244, R244, 0x7fffffff, RZ, 0xc0, !PT ;  /* 0x7ffffffff4f47812 */ /* 0x000fc400078ec0ff */
        /* <DEDUP_REMOVED lines=441> */
[----:B------:R-:W-:Y:S02]  /*2a0b0*/  ISETP.LT.AND P0, PT, R31, UR61, !P6 ;  /* 0x0000003d1f007c0c */ /* 0x000fe4000f701270 */
[----:B------:R-:W-:Y:S02]  /*2a0c0*/  R2UR UR61, R29 ;  /* 0x000000001d3d72ca */ /* 0x000fe400000e0000 */
[----:B------:R-:W2:Y:S01]  /*2a0d0*/  LDL.LU R29, [R1+0xf7c] ;  /* 0x000f7c00011d7983 */ /* 0x000ea20000300800 */
[----:B------:R-:W-:Y:S02]  /*2a0e0*/  ISETP.LT.AND P1, PT, R32, UR32, !P6 ;  /* 0x0000002020007c0c */ /* 0x000fe4000f721270 */
[----:B------:R-:W-:Y:S02]  /*2a0f0*/  R2UR UR32, R28 ;  /* 0x000000001c2072ca */ /* 0x000fe400000e0000 */
[----:B------:R-:W3:Y:S01]  /*2a100*/  LDL.LU R28, [R1+0xf78] ;  /* 0x000f7800011c7983 */ /* 0x000ee20000300800 */
[----:B------:R-:W-:-:S04]  /*2a110*/  LOP3.LUT R247, R247, 0xfffeffff, RZ, 0xc0, !PT ;  /* 0xfffefffff7f77812 */ /* 0x000fc800078ec0ff */
[----:B------:R-:W-:Y:S02]  /*2a120*/  @P0 LOP3.LUT R247, R247, 0x10000, RZ, 0xfc, !PT ;  /* 0x00010000f7f70812 */ /* 0x000fe400078efcff */
[----:B------:R-:W-:Y:S02]  /*2a130*/  ISETP.LT.AND P0, PT, R30, UR33, !P6 ;  /* 0x000000211e007c0c */ /* 0x000fe4000f701270 */
[----:B------:R-:W-:Y:S02]  /*2a140*/  LOP3.LUT R247, R247, 0xffff7fff, RZ, 0xc0, !PT ;  /* 0xffff7ffff7f77812 */ /* 0x000fe400078ec0ff */
[----:B------:R-:W-:Y:S02]  /*2a150*/  R2UR UR33, R27 ;  /* 0x000000001b2172ca */ /* 0x000fe400000e0000 */
[----:B------:R-:W-:Y:S01]  /*2a160*/  @P1 LOP3.LUT R247, R247, 0x8000, RZ, 0xfc, !PT ;  /* 0x00008000f7f71812 */ /* 0x000fe200078efcff */
[----:B------:R-:W4:Y:S04]  /*2a170*/  LDL.LU R27, [R1+0xf74] ;  /* 0x000f7400011b7983 */ /* 0x000f280000300800 */
[----:B------:R-:W4:Y:S04]  /*2a180*/  LDL.LU R237, [R1] ;  /* 0x0000000001ed7983 */ /* 0x000f280000300800 */
[----:B------:R-:W4:Y:S01]  /*2a190*/  LDL.LU R239, [R1+0x4] ;  /* 0x0000040001ef7983 */ /* 0x000f220000300800 */
[----:B--2---:R-:W-:-:S02]  /*2a1a0*/  ISETP.LT.AND P1, PT, R29, UR5, !P6 ;  /* 0x000000051d007c0c */ /* 0x004fc4000f721270 */
[----:B------:R-:W-:Y:S02]  /*2a1b0*/  R2UR UR5, R26 ;  /* 0x000000001a0572ca */ /* 0x000fe400000e0000 */
[----:B------:R-:W2:Y:S04]  /*2a1c0*/  LDL.LU R26, [R1+0xf70] ;  /* 0x000f7000011a7983 */ /* 0x000ea80000300800 */
[----:B------:R-:W2:Y:S01]  /*2a1d0*/  LDL.LU R241, [R1+0x8] ;  /* 0x0000080001f17983 */ /* 0x000ea20000300800 */
[----:B------:R-:W-:-:S04]  /*2a1e0*/  LOP3.LUT R247, R247, 0xffffbfff, RZ, 0xc0, !PT ;  /* 0xffffbffff7f77812 */ /* 0x000fc800078ec0ff */
[----:B------:R-:W-:Y:S02]  /*2a1f0*/  @P0 LOP3.LUT R247, R247, 0x4000, RZ, 0xfc, !PT ;  /* 0x00004000f7f70812 */ /* 0x000fe400078efcff */
[----:B---3--:R-:W-:Y:S02]  /*2a200*/  ISETP.LT.AND P0, PT, R28, UR5, !P6 ;  /* 0x000000051c007c0c */ /* 0x008fe4000f701270 */
[----:B------:R-:W-:Y:S02]  /*2a210*/  R2UR UR5, R240 ;  /* 0x00000000f00572ca */ /* 0x000fe400000e0000 */
[----:B------:R-:W3:Y:S01]  /*2a220*/  LDL.LU R240, [R1+0xc] ;  /* 0x00000c0001f07983 */ /* 0x000ee20000300800 */
[----:B------:R-:W-:-:S03]  /*2a230*/  LOP3.LUT R247, R247, 0xffffdfff, RZ, 0xc0, !PT ;  /* 0xffffdffff7f77812 */ /* 0x000fc600078ec0ff */
[----:B------:R-:W3:Y:S01]  /*2a240*/  LDL.LU R238, [R1+0x10] ;  /* 0x0000100001ee7983 */ /* 0x000ee20000300800 */
[----:B------:R-:W-:-:S04]  /*2a250*/  @P1 LOP3.LUT R247, R247, 0x2000, RZ, 0xfc, !PT ;  /* 0x00002000f7f71812 */ /* 0x000fc800078efcff */
[----:B------:R-:W-:-:S04]  /*2a260*/  LOP3.LUT R247, R247, 0xffffefff, RZ, 0xc0, !PT ;  /* 0xffffeffff7f77812 */ /* 0x000fc800078ec0ff */
[----:B------:R-:W-:Y:S02]  /*2a270*/  @P0 LOP3.LUT R247, R247, 0x1000, RZ, 0xfc, !PT ;  /* 0x00001000f7f70812 */ /* 0x000fe400078efcff */
[----:B----4-:R-:W-:Y:S02]  /*2a280*/  ISETP.LT.AND P1, PT, R27, UR33, !P6 ;  /* 0x000000211b007c0c */ /* 0x010fe4000f721270 */
[----:B------:R-:W-:-:S11]  /*2a290*/  LOP3.LUT R247, R247, 0xfffff7ff, RZ, 0xc0, !PT ;  /* 0xfffff7fff7f77812 */ /* 0x000fd600078ec0ff */
[----:B------:R-:W-:Y:S02]  /*2a2a0*/  @P1 LOP3.LUT R247, R247, 0x800, RZ, 0xfc, !PT ;  /* 0x00000800f7f71812 */ /* 0x000fe400078efcff */
[----:B------:R-:W-:Y:S01]  /*2a2b0*/  ISETP.LT.AND P1, PT, R25, UR61, !P6 ;  /* 0x0000003d19007c0c */ /* 0x000fe2000f721270 */
[----:B------:R-:W-:Y:S01]  /*2a2c0*/  ULDC UR61, c[0x0][0x22c] ;  /* 0x00008b00003d7ab9 */ /* 0x000fe20000000800 */
[----:B------:R-:W-:Y:S02]  /*2a2d0*/  LOP3.LUT R247, R247, 0xfffffbff, RZ, 0xc0, !PT ;  /* 0xfffffbfff7f77812 */ /* 0x000fe400078ec0ff */
[----:B------:R-:W-:Y:S02]  /*2a2e0*/  R2UR UR33, R236 ;  /* 0x00000000ec2172ca */ /* 0x000fe400000e0000 */
[----:B--2---:R-:W-:Y:S02]  /*2a2f0*/  ISETP.LT.AND P0, PT, R26, UR32, !P6 ;  /* 0x000000201a007c0c */ /* 0x004fe4000f701270 */
[----:B------:R-:W-:-:S02]  /*2a300*/  R2UR UR32, R251 ;  /* 0x00000000fb2072ca */ /* 0x000fc400000e0000 */
[----:B------:R-:W2:Y:S04]  /*2a310*/  LDL.LU R251, [R1+0x14] ;  /* 0x0000140001fb7983 */ /* 0x000ea80000300800 */
[----:B------:R-:W4:Y:S05]  /*2a320*/  LDL.LU R236, [R1+0x18] ;  /* 0x0000180001ec7983 */ /* 0x000f2a0000300800 */
[----:B------:R-:W-:Y:S02]  /*2a330*/  @P0 LOP3.LUT R247, R247, 0x400, RZ, 0xfc, !PT ;  /* 0x00000400f7f70812 */ /* 0x000fe400078efcff */
[----:B------:R-:W-:Y:S01]  /*2a340*/  ISETP.LT.AND P0, PT, R252, UR60, !P6 ;  /* 0x0000003cfc007c0c */ /* 0x000fe2000f701270 */
[----:B------:R-:W-:Y:S01]  /*2a350*/  ULDC UR60, c[0x0][0x22c] ;  /* 0x00008b00003c7ab9 */ /* 0x000fe20000000800 */
[----:B------:R-:W-:-:S04]  /*2a360*/  LOP3.LUT R247, R247, 0xfffffdff, RZ, 0xc0, !PT ;  /* 0xfffffdfff7f77812 */ /* 0x000fc800078ec0ff */
[----:B------:R-:W-:Y:S02]  /*2a370*/  @P1 LOP3.LUT R247, R247, 0x200, RZ, 0xfc, !PT ;  /* 0x00000200f7f71812 */ /* 0x000fe400078efcff */
[----:B------:R-:W-:Y:S01]  /*2a380*/  ISETP.LT.AND P1, PT, R237, UR59, !P6 ;  /* 0x0000003bed007c0c */ /* 0x000fe2000f721270 */
[----:B------:R-:W-:Y:S01]  /*2a390*/  ULDC UR59, c[0x0][0x22c] ;  /* 0x00008b00003b7ab9 */ /* 0x000fe20000000800 */
[----:B------:R-:W-:-:S04]  /*2a3a0*/  LOP3.LUT R247, R247, 0xfffffeff, RZ, 0xc0, !PT ;  /* 0xfffffefff7f77812 */ /* 0x000fc800078ec0ff */
[----:B------:R-:W-:Y:S02]  /*2a3b0*/  @P0 LOP3.LUT R247, R247, 0x100, RZ, 0xfc, !PT ;  /* 0x00000100f7f70812 */ /* 0x000fe400078efcff */
[----:B------:R-:W-:Y:S01]  /*2a3c0*/  ISETP.LT.AND P0, PT, R239, UR58, !P6 ;  /* 0x0000003aef007c0c */ /* 0x000fe2000f701270 */
[----:B------:R-:W-:Y:S01]  /*2a3d0*/  ULDC UR58, c[0x0][0x22c] ;  /* 0x00008b00003a7ab9 */ /* 0x000fe20000000800 */
[----:B------:R-:W4:Y:S01]  /*2a3e0*/  LDL.LU R239, [R1+0x20] ;  /* 0x0000200001ef7983 */ /* 0x000f220000300800 */
[----:B------:R-:W-:-:S04]  /*2a3f0*/  LOP3.LUT R247, R247, 0xffffff7f, RZ, 0xc0, !PT ;  /* 0xffffff7ff7f77812 */ /* 0x000fc800078ec0ff */
[----:B------:R-:W-:Y:S02]  /*2a400*/  @P1 LOP3.LUT R247, R247, 0x80, RZ, 0xfc, !PT ;  /* 0x00000080f7f71812 */ /* 0x000fe400078efcff */
[----:B------:R-:W-:Y:S01]  /*2a410*/  ISETP.LT.AND P1, PT, R241, UR57, !P6 ;  /* 0x00000039f1007c0c */ /* 0x000fe2000f721270 */
[----:B------:R-:W-:Y:S01]  /*2a420*/  ULDC UR57, c[0x0][0x22c] ;  /* 0x00008b0000397ab9 */ /* 0x000fe20000000800 */
[----:B------:R-:W4:Y:S01]  /*2a430*/  LDL.LU R241, [R1+0x24] ;  /* 0x0000240001f17983 */ /* 0x000f220000300800 */
[----:B------:R-:W-:-:S04]  /*2a440*/  LOP3.LUT R247, R247, 0xffffffbf, RZ, 0xc0, !PT ;  /* 0xffffffbff7f77812 */ /* 0x000fc800078ec0ff */
[----:B------:R-:W-:Y:S02]  /*2a450*/  @P0 LOP3.LUT R247, R247, 0x40, RZ, 0xfc, !PT ;  /* 0x00000040f7f70812 */ /* 0x000fe400078efcff */
[----:B---3--:R-:W-:Y:S01]  /*2a460*/  ISETP.LT.AND P0, PT, R240, UR56, !P6 ;  /* 0x00000038f0007c0c */ /* 0x008fe2000f701270 */
[----:B------:R-:W-:Y:S01]  /*2a470*/  ULDC UR56, c[0x0][0x22c] ;  /* 0x00008b0000387ab9 */ /* 0x000fe20000000800 */
[----:B------:R-:W-:Y:S01]  /*2a480*/  LOP3.LUT R247, R247, 0xffffffdf, RZ, 0xc0, !PT ;  /* 0xffffffdff7f77812 */ /* 0x000fe200078ec0ff */
[----:B------:R-:W3:Y:S03]  /*2a490*/  LDL.LU R240, [R1+0x28] ;  /* 0x0000280001f07983 */ /* 0x000ee60000300800 */
[----:B------:R-:W-:Y:S01]  /*2a4a0*/  @P1 LOP3.LUT R247, R247, 0x20, RZ, 0xfc, !PT ;  /* 0x00000020f7f71812 */ /* 0x000fe200078efcff */
[----:B------:R-:W3:Y:S01]  /*2a4b0*/  LDL.LU R237, [R1+0x2c] ;  /* 0x00002c0001ed7983 */ /* 0x000ee20000300800 */
[----:B------:R-:W-:Y:S01]  /*2a4c0*/  ISETP.LT.AND P1, PT, R238, UR55, !P6 ;  /* 0x00000037ee007c0c */ /* 0x000fe2000f721270 */
[----:B------:R-:W-:Y:S01]  /*2a4d0*/  ULDC UR55, c[0x0][0x22c] ;  /* 0x00008b0000377ab9 */ /* 0x000fe20000000800 */
[----:B------:R-:W-:-:S04]  /*2a4e0*/  LOP3.LUT R247, R247, 0xffffffef, RZ, 0xc0, !PT ;  /* 0xffffffeff7f77812 */ /* 0x000fc800078ec0ff */
[----:B------:R-:W-:-:S04]  /*2a4f0*/  @P0 LOP3.LUT R247, R247, 0x10, RZ, 0xfc, !PT ;  /* 0x00000010f7f70812 */ /* 0x000fc800078efcff */
[----:B------:R-:W-:-:S04]  /*2a500*/  LOP3.LUT R247, R247, 0xfffffff7, RZ, 0xc0, !PT ;  /* 0xfffffff7f7f77812 */ /* 0x000fc800078ec0ff */
[----:B------:R-:W-:-:S04]  /*2a510*/  @P1 LOP3.LUT R247, R247, 0x8, RZ, 0xfc, !PT ;  /* 0x00000008f7f71812 */ /* 0x000fc800078efcff */
[----:B------:R-:W-:Y:S02]  /*2a520*/  LOP3.LUT R247, R247, 0xfffffffb, RZ, 0xc0, !PT ;  /* 0xfffffffbf7f77812 */ /* 0x000fe400078ec0ff */
[----:B--2---:R-:W-:Y:S01]  /*2a530*/  ISETP.LT.AND P0, PT, R251, UR54, !P6 ;  /* 0x00000036fb007c0c */ /* 0x004fe2000f701270 */
[----:B------:R-:W-:Y:S01]  /*2a540*/  ULDC UR54, c[0x0][0x22c] ;  /* 0x00008b0000367ab9 */ /* 0x000fe20000000800 */
[----:B------:R-:W2:Y:S04]  /*2a550*/  LDL.LU R251, [R1+0x30] ;  /* 0x0000300001fb7983 */ /* 0x000ea80000300800 */
[----:B------:R-:W2:Y:S07]  /*2a560*/  LDL.LU R238, [R1+0x34] ;  /* 0x0000340001ee7983 */ /* 0x000eae0000300800 */
[----:B------:R-:W-:-:S02]  /*2a570*/  @P0 LOP3.LUT R247, R247, 0x4, RZ, 0xfc, !PT ;  /* 0x00000004f7f70812 */ /* 0x000fc400078efcff */
[----:B------:R-:W-:Y:S01]  /*2a580*/  ISETP.LT.AND P0, PT, R248, UR52, !P6 ;  /* 0x00000034f8007c0c */ /* 0x000fe2000f701270 */
[----:B------:R-:W-:Y:S01]  /*2a590*/  ULDC UR52, c[0x0][0x22c] ;  /* 0x00008b0000347ab9 */ /* 0x000fe20000000800 */
[----:B------:R-:W3:Y:S01]  /*2a5a0*/  LDL.LU R248, [R1+0xf6c] ;  /* 0x000f6c0001f87983 */ /* 0x000ee20000300800 */
[----:B----4-:R-:W-:Y:S01]  /*2a5b0*/  ISETP.LT.AND P1, PT, R236, UR53, !P6 ;  /* 0x00000035ec007c0c */ /* 0x010fe2000f721270 */
[----:B------:R-:W-:Y:S02]  /*2a5c0*/  ULDC UR53, c[0x0][0x22c] ;  /* 0x00008b0000357ab9 */ /* 0x000fe40000000800 */
[----:B------:R-:W4:Y:S01]  /*2a5d0*/  LDL.LU R236, [R1+0x38] ;  /* 0x0000380001ec7983 */ /* 0x000f220000300800 */
[----:B------:R-:W-:-:S09]  /*2a5e0*/  LOP3.LUT R247, R247, 0xfffffffd, RZ, 0xc0, !PT ;  /* 0xfffffffdf7f77812 */ /* 0x000fd200078ec0ff */
        /* <DEDUP_REMOVED lines=9> */
[----:B---3--:R-:W-:-:S04]  /*2a680*/  LOP3.LUT R248, R248, 0x7fffffff, RZ, 0xc0, !PT ;  /* 0x7ffffffff8f87812 */ /* 0x008fc800078ec0ff */
[----:B------:R-:W-:Y:S02]  /*2a690*/  @P1 LOP3.LUT R248, R248, 0x80000000, RZ, 0xfc, !PT ;  /* 0x80000000f8f81812 */ /* 0x000fe400078efcff */
[----:B------:R-:W-:Y:S01]  /*2a6a0*/  ISETP.LT.AND P1, PT, R240, UR49, !P6 ;  /* 0x00000031f0007c0c */ /* 0x000fe2000f721270 */
[----:B------:R-:W-:Y:S01]  /*2a6b0*/  ULDC UR49, c[0x0][0x22c] ;  /* 0x00008b0000317ab9 */ /* 0x000fe20000000800 */
[----:B------:R-:W3:Y:S01]  /*2a6c0*/  LDL.LU R240, [R1+0x44] ;  /* 0x0000440001f07983 */ /* 0x000ee20000300800 */
[----:B------:R-:W-:-:S04]  /*2a6d0*/  LOP3.LUT R248, R248, 0xbfffffff, RZ, 0xc0, !PT ;  /* 0xbffffffff8f87812 */ /* 0x000fc800078ec0ff */
[----:B------:R-:W-:-:S04]  /*2a6e0*/  @P0 LOP3.LUT R248, R248, 0x40000000, RZ, 0xfc, !PT ;  /* 0x40000000f8f80812 */ /* 0x000fc800078efcff */
[----:B------:R-:W-:Y:S02]  /*2a6f0*/  LOP3.LUT R248, R248, 0xdfffffff, RZ, 0xc0, !PT ;  /* 0xdffffffff8f87812 */ /* 0x000fe400078ec0ff */
[----:B------:R-:W-:Y:S01]  /*2a700*/  ISETP.LT.AND P0, PT, R237, UR48, !P6 ;  /* 0x00000030ed007c0c */ /* 0x000fe2000f701270 */
[----:B------:R-:W-:Y:S01]  /*2a710*/  ULDC UR48, c[0x0][0x22c] ;  /* 0x00008b0000307ab9 */ /* 0x000fe20000000800 */
[----:B------:R-:W-:Y:S01]  /*2a720*/  @P1 LOP3.LUT R248, R248, 0x20000000, RZ, 0xfc, !PT ;  /* 0x20000000f8f81812 */ /* 0x000fe200078efcff */
[----:B------:R-:W3:Y:S01]  /*2a730*/  LDL.LU R237, [R1+0x48] ;  /* 0x0000480001ed7983 */ /* 0x000ee20000300800 */
[----:B--2---:R-:W-:Y:S01]  /*2a740*/  ISETP.LT.AND P1, PT, R251, UR47, !P6 ;  /* 0x0000002ffb007c0c */ /* 0x004fe2000f721270 */
[----:B------:R-:W-:Y:S02]  /*2a750*/  ULDC UR47, c[0x0][0x22c] ;  /* 0x00008b00002f7ab9 */ /* 0x000fe40000000800 */
[----:B------:R-:W2:Y:S01]  /*2a760*/  LDL.LU R251, [R1+0x4c] ;  /* 0x00004c0001fb7983 */ /* 0x000ea20000300800 */
[----:B------:R-:W-:-:S05]  /*2a770*/  LOP3.LUT R248, R248, 0xefffffff, RZ, 0xc0, !PT ;  /* 0xeffffffff8f87812 */ /* 0x000fca00078ec0ff */
[----:B------:R-:W-:Y:S02]  /*2a780*/  @P0 LOP3.LUT R248, R248, 0x10000000, RZ, 0xfc, !PT ;  /* 0x10000000f8f80812 */ /* 0x000fe400078efcff */
[----:B------:R-:W-:Y:S01]  /*2a790*/  ISETP.LT.AND P0, PT, R238, UR46, !P6 ;  /* 0x0000002eee007c0c */ /* 0x000fe2000f701270 */
[----:B------:R-:W-:Y:S01]  /*2a7a0*/  ULDC UR46, c[0x0][0x22c] ;  /* 0x00008b00002e7ab9 */ /* 0x000fe20000000800 */
[----:B------:R-:W2:Y:S01]  /*2a7b0*/  LDL.LU R238, [R1+0x50] ;  /* 0x0000500001ee7983 */ /* 0x000ea20000300800 */
[----:B------:R-:W-:-:S04]  /*2a7c0*/  LOP3.LUT R248, R248, 0xf7ffffff, RZ, 0xc0, !PT ;  /* 0xf7fffffff8f87812 */ /* 0x000fc800078ec0ff */
[----:B------:R-:W-:Y:S02]  /*2a7d0*/  @P1 LOP3.LUT R248, R248, 0x8000000, RZ, 0xfc, !PT ;  /* 0x08000000f8f81812 */ /* 0x000fe400078efcff */
[----:B----4-:R-:W-:Y:S01]  /*2a7e0*/  ISETP.LT.AND P1, PT, R236, UR45, !P6 ;  /* 0x0000002dec007c0c */ /* 0x010fe2000f721270 */
        /* <DEDUP_REMOVED lines=13> */
[----:B------:R-:W-:-:S04]  /*2a8c0*/  @P0 LOP3.LUT R248, R248, 0x1000000, RZ, 0xfc, !PT ;  /* 0x01000000f8f80812 */ /* 0x000fc800078efcff */
[----:B------:R-:W-:-:S04]  /*2a8d0*/  LOP3.LUT R248, R248, 0xff7fffff, RZ, 0xc0, !PT ;  /* 0xff7ffffff8f87812 */ /* 0x000fc800078ec0ff */
[----:B------:R-:W-:-:S04]  /*2a8e0*/  @P1 LOP3.LUT R248, R248, 0x800000, RZ, 0xfc, !PT ;  /* 0x00800000f8f81812 */ /* 0x000fc800078efcff */
[----:B------:R-:W-:Y:S02]  /*2a8f0*/  LOP3.LUT R248, R248, 0xffbfffff, RZ, 0xc0, !PT ;  /* 0xffbffffff8f87812 */ /* 0x000fe400078ec0ff */
[----:B---3--:R-:W-:Y:S01]  /*2a900*/  ISETP.LT.AND P0, PT, R240, UR42, !P6 ;  /* 0x0000002af0007c0c */ /* 0x008fe2000f701270 */
[----:B------:R-:W-:Y:S01]  /*2a910*/  ULDC UR42, c[0x0][0x22c] ;  /* 0x00008b00002a7ab9 */ /* 0x000fe20000000800 */
[----:B------:R-:W3:Y:S11]  /*2a920*/  LDL.LU R240, [R1+0x60] ;  /* 0x0000600001f07983 */ /* 0x000ef60000300800 */
[----:B------:R-:W-:-:S02]  /*2a930*/  @P0 LOP3.LUT R248, R248, 0x400000, RZ, 0xfc, !PT ;  /* 0x00400000f8f80812 */ /* 0x000fc400078efcff */
[----:B------:R-:W-:Y:S01]  /*2a940*/  ISETP.LT.AND P1, PT, R237, UR41, !P6 ;  /* 0x00000029ed007c0c */ /* 0x000fe2000f721270 */
[----:B------:R-:W-:Y:S01]  /*2a950*/  ULDC UR41, c[0x0][0x22c] ;  /* 0x00008b0000297ab9 */ /* 0x000fe20000000800 */
[----:B------:R-:W3:Y:S01]  /*2a960*/  LDL.LU R237, [R1+0x64] ;  /* 0x0000640001ed7983 */ /* 0x000ee20000300800 */
[----:B--2---:R-:W-:Y:S01]  /*2a970*/  ISETP.LT.AND P0, PT, R251, UR40, !P6 ;  /* 0x00000028fb007c0c */ /* 0x004fe2000f701270 */
[----:B------:R-:W-:Y:S02]  /*2a980*/  ULDC UR40, c[0x0][0x22c] ;  /* 0x00008b0000287ab9 */ /* 0x000fe40000000800 */
[----:B------:R-:W2:Y:S01]  /*2a990*/  LDL.LU R251, [R1+0x68] ;  /* 0x0000680001fb7983 */ /* 0x000ea20000300800 */
[----:B------:R-:W-:-:S06]  /*2a9a0*/  LOP3.LUT R248, R248, 0xffdfffff, RZ, 0xc0, !PT ;  /* 0xffdffffff8f87812 */ /* 0x000fcc00078ec0ff */
        /* <DEDUP_REMOVED lines=63> */
[----:B--2---:R-:W-:Y:S01]  /*2ada0*/  ISETP.LT.AND P0, PT, R251, UR24, !P6 ;  /* 0x00000018fb007c0c */ /* 0x004fe2000f701270 */
[----:B------:R-:W-:Y:S01]  /*2adb0*/  ULDC UR24, c[0x0][0x22c] ;  /* 0x00008b0000187ab9 */ /* 0x000fe20000000800 */
[----:B------:R-:W2:Y:S01]  /*2adc0*/  LDL.LU R251, [R1+0xa0] ;  /* 0x0000a00001fb7983 */ /* 0x000ea20000300800 */
[----:B------:R-:W-:Y:S01]  /*2add0*/  ISETP.LT.AND P1, PT, R237, UR25, !P6 ;  /* 0x00000019ed007c0c */ /* 0x000fe2000f721270 */
[----:B------:R-:W-:Y:S01]  /*2ade0*/  ULDC UR25, c[0x0][0x22c] ;  /* 0x00008b0000197ab9 */ /* 0x000fe20000000800 */
[----:B------:R-:W-:-:S11]  /*2adf0*/  LOP3.LUT R248, R248, 0xffffff7f, RZ, 0xc0, !PT ;  /* 0xffffff7ff8f87812 */ /* 0x000fd600078ec0ff */
[----:B------:R-:W-:Y:S02]  /*2ae00*/  @P1 LOP3.LUT R248, R248, 0x80, RZ, 0xfc, !PT ;  /* 0x00000080f8f81812 */ /* 0x000fe400078efcff */
[----:B------:R-:W-:Y:S01]  /*2ae10*/  ISETP.LT.AND P1, PT, R238, UR23, !P6 ;  /* 0x00000017ee007c0c */ /* 0x000fe2000f721270 */
[----:B------:R-:W-:Y:S01]  /*2ae20*/  ULDC UR23, c[0x0][0x22c] ;  /* 0x00008b0000177ab9 */ /* 0x000fe20000000800 */
[----:B------:R-:W-:Y:S01]  /*2ae30*/  LOP3.LUT R248, R248, 0xffffffbf, RZ, 0xc0, !PT ;  /* 0xffffffbff8f87812 */ /* 0x000fe200078ec0ff */
[----:B------:R-:W2:Y:S03]  /*2ae40*/  LDL.LU R238, [R1+0xa4] ;  /* 0x0000a40001ee7983 */ /* 0x000ea60000300800 */
[----:B------:R-:W-:Y:S01]  /*2ae50*/  @P0 LOP3.LUT R248, R248, 0x40, RZ, 0xfc, !PT ;  /* 0x00000040f8f80812 */ /* 0x000fe200078efcff */
[----:B------:R-:W2:Y:S01]  /*2ae60*/  LDL.LU R237, [R1+0xa8] ;  /* 0x0000a80001ed7983 */ /* 0x000ea20000300800 */
[----:B----4-:R-:W-:Y:S01]  /*2ae70*/  ISETP.LT.AND P0, PT, R236, UR22, !P6 ;  /* 0x00000016ec007c0c */ /* 0x010fe2000f701270 */
[----:B------:R-:W-:Y:S01]  /*2ae80*/  ULDC UR22, c[0x0][0x22c] ;  /* 0x00008b0000167ab9 */ /* 0x000fe20000000800 */
[----:B------:R-:W-:Y:S01]  /*2ae90*/  LOP3.LUT R248, R248, 0xffffffdf, RZ, 0xc0, !PT ;  /* 0xffffffdff8f87812 */ /* 0x000fe200078ec0ff */
[----:B------:R-:W4:Y:S03]  /*2aea0*/  LDL.LU R236, [R1+0xac] ;  /* 0x0000ac0001ec7983 */ /* 0x000f260000300800 */
[----:B------:R-:W-:-:S02]  /*2aeb0*/  @P1 LOP3.LUT R248, R248, 0x20, RZ, 0xfc, !PT ;  /* 0x00000020f8f81812 */ /* 0x000fc400078efcff */
[----:B------:R-:W-:Y:S01]  /*2aec0*/  ISETP.LT.AND P1, PT, R239, UR21, !P6 ;  /* 0x00000015ef007c0c */ /* 0x000fe2000f721270 */
[----:B------:R-:W-:Y:S01]  /*2aed0*/  ULDC UR21, c[0x0][0x22c] ;  /* 0x00008b0000157ab9 */ /* 0x000fe20000000800 */
[----:B------:R-:W-:Y:S01]  /*2aee0*/  LOP3.LUT R248, R248, 0xffffffef, RZ, 0xc0, !PT ;  /* 0xffffffeff8f87812 */ /* 0x000fe200078ec0ff */
[----:B------:R-:W4:Y:S03]  /*2aef0*/  LDL.LU R239, [R1+0xb0] ;  /* 0x0000b00001ef7983 */ /* 0x000f260000300800 */
[----:B------:R-:W-:Y:S02]  /*2af00*/  @P0 LOP3.LUT R248, R248, 0x10, RZ, 0xfc, !PT ;  /* 0x00000010f8f80812 */ /* 0x000fe400078efcff */
[----:B------:R-:W-:Y:S01]  /*2af10*/  ISETP.LT.AND P0, PT, R241, UR20, !P6 ;  /* 0x00000014f1007c0c */ /* 0x000fe2000f701270 */
[----:B------:R-:W-:Y:S01]  /*2af20*/  ULDC UR20, c[0x0][0x22c] ;  /* 0x00008b0000147ab9 */ /* 0x000fe20000000800 */
[----:B------:R-:W-:Y:S01]  /*2af30*/  LOP3.LUT R248, R248, 0xfffffff7, RZ, 0xc0, !PT ;  /* 0xfffffff7f8f87812 */ /* 0x000fe200078ec0ff */
[----:B------:R-:W4:Y:S03]  /*2af40*/  LDL.LU R241, [R1+0xb4] ;  /* 0x0000b40001f17983 */ /* 0x000f260000300800 */
[----:B------:R-:W-:-:S04]  /*2af50*/  @P1 LOP3.LUT R248, R248, 0x8, RZ, 0xfc, !PT ;  /* 0x00000008f8f81812 */ /* 0x000fc800078efcff */
[----:B------:R-:W-:-:S04]  /*2af60*/  LOP3.LUT R248, R248, 0xfffffffb, RZ, 0xc0, !PT ;  /* 0xfffffffbf8f87812 */ /* 0x000fc800078ec0ff */
[----:B------:R-:W-:Y:S02]  /*2af70*/  @P0 LOP3.LUT R248, R248, 0x4, RZ, 0xfc, !PT ;  /* 0x00000004f8f80812 */ /* 0x000fe400078efcff */
[----:B------:R-:W-:Y:S01]  /*2af80*/  ISETP.LT.AND P0, PT, R249, UR18, !P6 ;  /* 0x00000012f9007c0c */ /* 0x000fe2000f701270 */
[----:B------:R-:W-:Y:S01]  /*2af90*/  ULDC UR18, c[0x0][0x22c] ;  /* 0x00008b0000127ab9 */ /* 0x000fe20000000800 */
[----:B------:R-:W4:Y:S01]  /*2afa0*/  LDL.LU R249, [R1+0xf68] ;  /* 0x000f680001f97983 */ /* 0x000f220000300800 */
        /* <DEDUP_REMOVED lines=8> */
[----:B------:R-:W-:-:S04]  /*2b030*/  LOP3.LUT R248, R248, 0xfffffffe, RZ, 0xc0, !PT ;  /* 0xfffffffef8f87812 */ /* 0x000fc800078ec0ff */
[----:B------:R-:W-:Y:S02]  /*2b040*/  @P0 LOP3.LUT R248, R248, 0x1, RZ, 0xfc, !PT ;  /* 0x00000001f8f80812 */ /* 0x000fe400078efcff */
[----:B------:R-:W-:Y:S01]  /*2b050*/  ISETP.LT.AND P0, PT, R238, UR16, !P6 ;  /* 0x00000010ee007c0c */ /* 0x000fe2000f701270 */
[----:B------:R-:W-:Y:S01]  /*2b060*/  ULDC UR16, c[0x0][0x22c] ;  /* 0x00008b0000107ab9 */ /* 0x000fe20000000800 */
[----:B------:R-:W2:Y:S01]  /*2b070*/  LDL.LU R238, [R1+0xc0] ;  /* 0x0000c00001ee7983 */ /* 0x000ea20000300800 */
[----:B----4-:R-:W-:-:S04]  /*2b080*/  LOP3.LUT R249, R249, 0x7fffffff, RZ, 0xc0, !PT ;  /* 0x7ffffffff9f97812 */ /* 0x010fc800078ec0ff */
        /* <DEDUP_REMOVED lines=15> */
[----:B------:R-:W-:Y:S02]  /*2b180*/  LOP3.LUT R249, R249, 0xf7ffffff, RZ, 0xc0, !PT ;  /* 0xf7fffffff9f97812 */ /* 0x000fe400078ec0ff */
[----:B------:R-:W-:Y:S01]  /*2b190*/  ISETP.LT.AND P0, PT, R241, UR12, !P6 ;  /* 0x0000000cf1007c0c */ /* 0x000fe2000f701270 */
[----:B------:R-:W-:Y:S01]  /*2b1a0*/  ULDC UR12, c[0x0][0x22c] ;  /* 0x00008b00000c7ab9 */ /* 0x000fe20000000800 */
[----:B------:R-:W-:Y:S01]  /*2b1b0*/  @P1 LOP3.LUT R249, R249, 0x8000000, RZ, 0xfc, !PT ;  /* 0x08000000f9f91812 */ /* 0x000fe200078efcff */
[----:B------:R-:W4:Y:S03]  /*2b1c0*/  LDL.LU R241, [R1+0xcc] ;  /* 0x0000cc0001f17983 */ /* 0x000f260000300800 */
[----:B------:R-:W-:-:S07]  /*2b1d0*/  LOP3.LUT R249, R249, 0xfbffffff, RZ, 0xc0, !PT ;  /* 0xfbfffffff9f97812 */ /* 0x000fce00078ec0ff */
[----:B------:R-:W-:Y:S02]  /*2b1e0*/  @P0 LOP3.LUT R249, R249, 0x4000000, RZ, 0xfc, !PT ;  /* 0x04000000f9f90812 */ /* 0x000fe400078efcff */
[----:B---3--:R-:W-:Y:S01]  /*2b1f0*/  ISETP.LT.AND P1, PT, R240, UR11, !P6 ;  /* 0x0000000bf0007c0c */ /* 0x008fe2000f721270 */
[----:B------:R-:W-:Y:S01]  /*2b200*/  ULDC UR11, c[0x0][0x22c] ;  /* 0x00008b00000b7ab9 */ /* 0x000fe20000000800 */
[----:B------:R-:W3:Y:S01]  /*2b210*/  LDL.LU R240, [R1+0xd0] ;  /* 0x0000d00001f07983 */ /* 0x000ee20000300800 */
[----:B--2---:R-:W-:Y:S01]  /*2b220*/  ISETP.LT.AND P0, PT, R251, UR10, !P6 ;  /* 0x0000000afb007c0c */ /* 0x004fe2000f701270 */
[----:B------:R-:W-:Y:S02]  /*2b230*/  ULDC UR10, c[0x0][0x22c] ;  /* 0x00008b00000a7ab9 */ /* 0x000fe40000000800 */
[----:B------:R-:W2:Y:S04]  /*2b240*/  LDL.LU R251, [R1+0xd4] ;  /* 0x0000d40001fb7983 */ /* 0x000ea80000300800 */
[----:B------:R-:W2:Y:S01]  /*2b250*/  LDL.LU R232, [R1+0xd8] ;  /* 0x0000d80001e87983 */ /* 0x000ea20000300800 */
[----:B------:R-:W-:-:S03]  /*2b260*/  LOP3.LUT R249, R249, 0xfdffffff, RZ, 0xc0, !PT ;  /* 0xfdfffffff9f97812 */ /* 0x000fc600078ec0ff */
[----:B------:R-:W2:Y:S01]  /*2b270*/  LDL.LU R235, [R1+0xdc] ;  /* 0x0000dc0001eb7983 */ /* 0x000ea20000300800 */
[----:B------:R-:W-:-:S03]  /*2b280*/  @P1 LOP3.LUT R249, R249, 0x2000000, RZ, 0xfc, !PT ;  /* 0x02000000f9f91812 */ /* 0x000fc600078efcff */
[----:B------:R-:W2:Y:S01]  /*2b290*/  LDL.LU R237, [R1+0xe0] ;  /* 0x0000e00001ed7983 */ /* 0x000ea20000300800 */
[----:B------:R-:W-:Y:S02]  /*2b2a0*/  LOP3.LUT R249, R249, 0xfeffffff, RZ, 0xc0, !PT ;  /* 0xfefffffff9f97812 */ /* 0x000fe400078ec0ff */
[----:B------:R-:W-:Y:S01]  /*2b2b0*/  ISETP.LT.AND P1, PT, R238, UR9, !P6 ;  /* 0x00000009ee007c0c */ /* 0x000fe2000f721270 */
[----:B------:R-:W-:Y:S01]  /*2b2c0*/  ULDC UR9, c[0x0][0x22c] ;  /* 0x00008b0000097ab9 */ /* 0x000fe20000000800 */
[----:B------:R-:W-:Y:S01]  /*2b2d0*/  @P0 LOP3.LUT R249, R249, 0x1000000, RZ, 0xfc, !PT ;  /* 0x01000000f9f90812 */ /* 0x000fe200078efcff */
[----:B------:R-:W2:Y:S03]  /*2b2e0*/  LDL.LU R238, [R1+0xe4] ;  /* 0x0000e40001ee7983 */ /* 0x000ea60000300800 */
[----:B------:R-:W-:-:S07]  /*2b2f0*/  LOP3.LUT R249, R249, 0xff7fffff, RZ, 0xc0, !PT ;  /* 0xff7ffffff9f97812 */ /* 0x000fce00078ec0ff */
[----:B------:R-:W-:-:S04]  /*2b300*/  @P1 LOP3.LUT R249, R249, 0x800000, RZ, 0xfc, !PT ;  /* 0x00800000f9f91812 */ /* 0x000fc800078efcff */
[----:B------:R-:W-:Y:S02]  /*2b310*/  LOP3.LUT R249, R249, 0xffbfffff, RZ, 0xc0, !PT ;  /* 0xffbffffff9f97812 */ /* 0x000fe400078ec0ff */
[----:B----4-:R-:W-:Y:S01]  /*2b320*/  ISETP.LT.AND P0, PT, R236, UR8, !P6 ;  /* 0x00000008ec007c0c */ /* 0x010fe2000f701270 */
[----:B------:R-:W-:Y:S01]  /*2b330*/  ULDC UR8, c[0x0][0x22c] ;  /* 0x00008b0000087ab9 */ /* 0x000fe20000000800 */
[----:B------:R-:W4:Y:S01]  /*2b340*/  LDL.LU R236, [R1+0xe8] ;  /* 0x0000e80001ec7983 */ /* 0x000f220000300800 */
[----:B------:R-:W-:Y:S01]  /*2b350*/  ISETP.LT.AND P1, PT, R239, UR7, !P6 ;  /* 0x00000007ef007c0c */ /* 0x000fe2000f721270 */
[----:B------:R-:W-:Y:S02]  /*2b360*/  ULDC UR7, c[0x0][0x22c] ;  /* 0x00008b0000077ab9 */ /* 0x000fe40000000800 */
[----:B------:R-:W4:Y:S07]  /*2b370*/  LDL.LU R239, [R1+0xec] ;  /* 0x0000ec0001ef7983 */ /* 0x000f2e0000300800 */
[----:B------:R-:W-:-:S04]  /*2b380*/  @P0 LOP3.LUT R249, R249, 0x400000, RZ, 0xfc, !PT ;  /* 0x00400000f9f90812 */ /* 0x000fc800078efcff */
[----:B------:R-:W-:-:S04]  /*2b390*/  LOP3.LUT R249, R249, 0xffdfffff, RZ, 0xc0, !PT ;  /* 0xffdffffff9f97812 */ /* 0x000fc800078ec0ff */
[----:B------:R-:W-:Y:S02]  /*2b3a0*/  @P1 LOP3.LUT R249, R249, 0x200000, RZ, 0xfc, !PT ;  /* 0x00200000f9f91812 */ /* 0x000fe400078efcff */
[----:B------:R-:W-:Y:S01]  /*2b3b0*/  ISETP.LT.AND P0, PT, R241, UR6, !P6 ;  /* 0x00000006f1007c0c */ /* 0x000fe2000f701270 */
[----:B------:R-:W-:Y:S01]  /*2b3c0*/  ULDC UR6, c[0x0][0x22c] ;  /* 0x00008b0000067ab9 */ /* 0x000fe20000000800 */
[----:B------:R-:W4:Y:S01]  /*2b3d0*/  LDL.LU R241, [R1+0xf0] ;  /* 0x0000f00001f17983 */ /* 0x000f220000300800 */
[----:B------:R-:W-:-:S10]  /*2b3e0*/  LOP3.LUT R249, R249, 0xffefffff, RZ, 0xc0, !PT ;  /* 0xffeffffff9f97812 */ /* 0x000fd400078ec0ff */
[----:B------:R-:W-:Y:S02]  /*2b3f0*/  @P0 LOP3.LUT R249, R249, 0x100000, RZ, 0xfc, !PT ;  /* 0x00100000f9f90812 */ /* 0x000fe400078efcff */
[----:B---3--:R-:W-:Y:S01]  /*2b400*/  ISETP.LT.AND P1, PT, R240, UR4, !P6 ;  /* 0x00000004f0007c0c */ /* 0x008fe2000f721270 */
[----:B------:R-:W-:Y:S01]  /*2b410*/  ULDC UR4, c[0x0][0x238] ;  /* 0x00008e0000047ab9 */ /* 0x000fe20000000800 */
[----:B------:R-:W3:Y:S01]  /*2b420*/  LDL.LU R240, [R1+0xf4] ;  /* 0x0000f40001f07983 */ /* 0x000ee20000300800 */
[----:B--2---:R-:W-:Y:S01]  /*2b430*/  ISETP.LT.AND P0, PT, R251, UR6, !P6 ;  /* 0x00000006fb007c0c */ /* 0x004fe2000f701270 */
[----:B------:R-:W-:Y:S02]  /*2b440*/  ULDC UR6, c[0x0][0x248] ;  /* 0x0000920000067ab9 */ /* 0x000fe40000000800 */
[----:B------:R-:W2:Y:S01]  /*2b450*/  LDL.LU R251, [R1+0xf8] ;  /* 0x0000f80001fb7983 */ /* 0x000ea20000300800 */
[----:B------:R-:W-:-:S06]  /*2b460*/  LOP3.LUT R249, R249, 0xfff7ffff, RZ, 0xc0, !PT ;  /* 0xfff7fffff9f97812 */ /* 0x000fcc00078ec0ff */
[----:B------:R-:W-:Y:S02]  /*2b470*/  @P1 LOP3.LUT R249, R249, 0x80000, RZ, 0xfc, !PT ;  /* 0x00080000f9f91812 */ /* 0x000fe400078efcff */
[----:B------:R-:W-:Y:S02]  /*2b480*/  ISETP.LT.AND P2, PT, R232, UR7, !P6 ;  /* 0x00000007e8007c0c */ /* 0x000fe4000f741270 */
[----:B------:R-:W-:-:S04]  /*2b490*/  LOP3.LUT R249, R249, 0xfffbffff, RZ, 0xc0, !PT ;  /* 0xfffbfffff9f97812 */ /* 0x000fc800078ec0ff */
[----:B------:R-:W-:Y:S02]  /*2b4a0*/  @P0 LOP3.LUT R249, R249, 0x40000, RZ, 0xfc, !PT ;  /* 0x00040000f9f90812 */ /* 0x000fe400078efcff */
[----:B------:R-:W-:Y:S02]  /*2b4b0*/  ISETP.LT.AND P1, PT, R235, UR8, !P6 ;  /* 0x00000008eb007c0c */ /* 0x000fe4000f721270 */
[----:B------:R-:W2:Y:S01]  /*2b4c0*/  LDL.LU R235, [R1+0xfc] ;  /* 0x0000fc0001eb7983 */ /* 0x000ea20000300800 */
        /* <DEDUP_REMOVED lines=9> */
[----:B------:R-:W-:-:S04]  /*2b560*/  @P0 LOP3.LUT R249, R249, 0x8000, RZ, 0xfc, !PT ;  /* 0x00008000f9f90812 */ /* 0x000fc800078efcff */
[----:B------:R-:W-:-:S04]  /*2b570*/  LOP3.LUT R249, R249, 0xffffbfff, RZ, 0xc0, !PT ;  /* 0xffffbffff9f97812 */ /* 0x000fc800078ec0ff */
[----:B------:R-:W-:-:S04]  /*2b580*/  @P2 LOP3.LUT R249, R249, 0x4000, RZ, 0xfc, !PT ;  /* 0x00004000f9f92812 */ /* 0x000fc800078efcff */
[----:B------:R-:W-:Y:S02]  /*2b590*/  LOP3.LUT R249, R249, 0xffffdfff, RZ, 0xc0, !PT ;  /* 0xffffdffff9f97812 */ /* 0x000fe400078ec0ff */
[----:B----4-:R-:W-:Y:S02]  /*2b5a0*/  ISETP.LT.AND P1, PT, R236, UR11, !P6 ;  /* 0x0000000bec007c0c */ /* 0x010fe4000f721270 */
[----:B------:R-:W4:Y:S01]  /*2b5b0*/  LDL.LU R236, [R1+0x108] ;  /* 0x0001080001ec7983 */ /* 0x000f220000300800 */
[----:B------:R-:W-:-:S03]  /*2b5c0*/  ISETP.LT.AND P0, PT, R239, UR12, !P6 ;  /* 0x0000000cef007c0c */ /* 0x000fc6000f701270 */
[----:B------:R-:W4:Y:S07]  /*2b5d0*/  LDL.LU R239, [R1+0x10c] ;  /* 0x00010c0001ef7983 */ /* 0x000f2e0000300800 */
[----:B------:R-:W-:Y:S02]  /*2b5e0*/  @P1 LOP3.LUT R249, R249, 0x2000, RZ, 0xfc, !PT ;  /* 0x00002000f9f91812 */ /* 0x000fe400078efcff */
[----:B------:R-:W-:Y:S02]  /*2b5f0*/  ISETP.LT.AND P2, PT, R241, UR13, !P6 ;  /* 0x0000000df1007c0c */ /* 0x000fe4000f741270 */
[----:B------:R-:W4:Y:S01]  /*2b600*/  LDL.LU R241, [R1+0x110] ;  /* 0x0001100001f17983 */ /* 0x000f220000300800 */
[----:B------:R-:W-:-:S04]  /*2b610*/  LOP3.LUT R249, R249, 0xffffefff, RZ, 0xc0, !PT ;  /* 0xffffeffff9f97812 */ /* 0x000fc800078ec0ff */
[----:B------:R-:W-:Y:S02]  /*2b620*/  @P0 LOP3.LUT R249, R249, 0x1000, RZ, 0xfc, !PT ;  /* 0x00001000f9f90812 */ /* 0x000fe400078efcff */
[----:B---3--:R-:W-:Y:S02]  /*2b630*/  ISETP.LT.AND P1, PT, R240, UR14, !P6 ;  /* 0x0000000ef0007c0c */ /* 0x008fe4000f721270 */
[----:B------:R-:W3:Y:S01]  /*2b640*/  LDL.LU R240, [R1+0x114] ;  /* 0x0001140001f07983 */ /* 0x000ee20000300800 */
[----:B--2---:R-:W-:-:S03]  /*2b650*/  ISETP.LT.AND P0, PT, R251, UR15, !P6 ;  /* 0x0000000ffb007c0c */ /* 0x004fc6000f701270 */
[----:B------:R-:W2:Y:S01]  /*2b660*/  LDL.LU R251, [R1+0x118] ;  /* 0x0001180001fb7983 */ /* 0x000ea20000300800 */
[----:B------:R-:W-:-:S04]  /*2b670*/  LOP3.LUT R249, R249, 0xfffff7ff, RZ, 0xc0, !PT ;  /* 0xfffff7fff9f97812 */ /* 0x000fc800078ec0ff */
[----:B------:R-:W-:-:S04]  /*2b680*/  @P2 LOP3.LUT R249, R249, 0x800, RZ, 0xfc, !PT ;  /* 0x00000800f9f92812 */ /* 0x000fc800078efcff */
        /* <DEDUP_REMOVED lines=32> */
[----:B------:R-:W-:Y:S02]  /*2b890*/  LOP3.LUT R249, R249, 0xfffffffb, RZ, 0xc0, !PT ;  /* 0xfffffffbf9f97812 */ /* 0x000fe400078ec0ff */
[----:B------:R-:W-:Y:S02]  /*2b8a0*/  ISETP.LT.AND P0, PT, R235, UR24, !P6 ;  /* 0x00000018eb007c0c */ /* 0x000fe4000f701270 */
[----:B------:R-:W2:Y:S01]  /*2b8b0*/  LDL.LU R235, [R1+0x13c] ;  /* 0x00013c0001eb7983 */ /* 0x000ea20000300800 */
[----:B------:R-:W-:Y:S02]  /*2b8c0*/  @P2 LOP3.LUT R249, R249, 0x4, RZ, 0xfc, !PT ;  /* 0x00000004f9f92812 */ /* 0x000fe400078efcff */
[----:B------:R-:W-:Y:S02]  /*2b8d0*/  ISETP.LT.AND P2, PT, R237, UR25, !P6 ;  /* 0x00000019ed007c0c */ /* 0x000fe4000f741270 */
[----:B------:R-:W2:Y:S01]  /*2b8e0*/  LDL.LU R237, [R1+0x140] ;  /* 0x0001400001ed7983 */ /* 0x000ea20000300800 */
[----:B------:R-:W-:-:S02]  /*2b8f0*/  LOP3.LUT R249, R249, 0xfffffffd, RZ, 0xc0, !PT ;  /* 0xfffffffdf9f97812 */ /* 0x000fc400078ec0ff */
[----:B------:R-:W-:Y:S02]  /*2b900*/  LOP3.LUT R4, R4, 0x7fffffff, RZ, 0xc0, !PT ;  /* 0x7fffffff04047812 */ /* 0x000fe400078ec0ff */
[----:B------:R-:W-:Y:S02]  /*2b910*/  @P1 LOP3.LUT R249, R249, 0x2, RZ, 0xfc, !PT ;  /* 0x00000002f9f91812 */ /* 0x000fe400078efcff */
[----:B------:R-:W-:Y:S02]  /*2b920*/  ISETP.LT.AND P1, PT, R238, UR26, !P6 ;  /* 0x0000001aee007c0c */ /* 0x000fe4000f721270 */
[----:B------:R-:W2:Y:S01]  /*2b930*/  LDL.LU R238, [R1+0x144] ;  /* 0x0001440001ee7983 */ /* 0x000ea20000300800 */
[----:B------:R-:W-:Y:S02]  /*2b940*/  LOP3.LUT R249, R249, 0xfffffffe, RZ, 0xc0, !PT ;  /* 0xfffffffef9f97812 */ /* 0x000fe400078ec0ff */
[----:B------:R-:W-:Y:S02]  /*2b950*/  @P2 LOP3.LUT R4, R4, 0x80000000, RZ, 0xfc, !PT ;  /* 0x8000000004042812 */ /* 0x000fe400078efcff */
[----:B------:R-:W-:-:S02]  /*2b960*/  @P0 LOP3.LUT R249, R249, 0x1, RZ, 0xfc, !PT ;  /* 0x00000001f9f90812 */ /* 0x000fc400078efcff */
        /* <DEDUP_REMOVED lines=16> */
[----:B------:R-:W-:-:S03]  /*2ba70*/  LOP3.LUT R4, R4, 0xf7ffffff, RZ, 0xc0, !PT ;  /* 0xf7ffffff04047812 */ /* 0x000fc600078ec0ff */
[----:B------:R-:W2:Y:S01]  /*2ba80*/  LDL.LU R234, [R1+0x15c] ;  /* 0x00015c0001ea7983 */ /* 0x000ea20000300800 */
[----:B------:R-:W-:-:S03]  /*2ba90*/  @P1 LOP3.LUT R4, R4, 0x8000000, RZ, 0xfc, !PT ;  /* 0x0800000004041812 */ /* 0x000fc600078efcff */
[----:B------:R-:W2:Y:S01]  /*2baa0*/  LDL.LU R232, [R1+0x160] ;  /* 0x0001600001e87983 */ /* 0x000ea20000300800 */
[----:B------:R-:W-:-:S04]  /*2bab0*/  LOP3.LUT R4, R4, 0xfbffffff, RZ, 0xc0, !PT ;  /* 0xfbffffff04047812 */ /* 0x000fc800078ec0ff */
[----:B------:R-:W-:Y:S02]  /*2bac0*/  @P0 LOP3.LUT R4, R4, 0x4000000, RZ, 0xfc, !PT ;  /* 0x0400000004040812 */ /* 0x000fe400078efcff */
[----:B------:R-:W-:Y:S02]  /*2bad0*/  ISETP.LT.AND P1, PT, R235, UR34, !P6 ;  /* 0x00000022eb007c0c */ /* 0x000fe4000f721270 */
[----:B------:R-:W-:Y:S01]  /*2bae0*/  LOP3.LUT R4, R4, 0xfdffffff, RZ, 0xc0, !PT ;  /* 0xfdffffff04047812 */ /* 0x000fe200078ec0ff */
[----:B------:R-:W2:Y:S03]  /*2baf0*/  LDL.LU R235, [R1+0x164] ;  /* 0x0001640001eb7983 */ /* 0x000ea60000300800 */
[----:B------:R-:W-:Y:S02]  /*2bb00*/  @P2 LOP3.LUT R4, R4, 0x2000000, RZ, 0xfc, !PT ;  /* 0x0200000004042812 */ /* 0x000fe400078efcff */
[----:B------:R-:W-:-:S02]  /*2bb10*/  ISETP.LT.AND P0, PT, R237, UR35, !P6 ;  /* 0x00000023ed007c0c */ /* 0x000fc4000f701270 */
        /* <DEDUP_REMOVED lines=41> */
[----:B------:R-:W-:-:S04]  /*2bdb0*/  @P2 LOP3.LUT R4, R4, 0x2000, RZ, 0xfc, !PT ;  /* 0x0000200004042812 */ /* 0x000fc800078efcff */
[----:B------:R-:W-:-:S04]  /*2bdc0*/  LOP3.LUT R4, R4, 0xffffefff, RZ, 0xc0, !PT ;  /* 0xffffefff04047812 */ /* 0x000fc800078ec0ff */
[----:B------:R-:W-:Y:S02]  /*2bdd0*/  @P1 LOP3.LUT R4, R4, 0x1000, RZ, 0xfc, !PT ;  /* 0x0000100004041812 */ /* 0x000fe400078efcff */
[----:B----4-:R-:W-:Y:S02]  /*2bde0*/  ISETP.LT.AND P0, PT, R236, UR47, !P6 ;  /* 0x0000002fec007c0c */ /* 0x010fe4000f701270 */
[----:B------:R-:W-:-:S11]  /*2bdf0*/  LOP3.LUT R4, R4, 0xfffff7ff, RZ, 0xc0, !PT ;  /* 0xfffff7ff04047812 */ /* 0x000fd600078ec0ff */
[----:B------:R-:W-:Y:S02]  /*2be00*/  @P0 LOP3.LUT R4, R4, 0x800, RZ, 0xfc, !PT ;  /* 0x0000080004040812 */ /* 0x000fe400078efcff */
[----:B------:R-:W-:Y:S02]  /*2be10*/  ISETP.LT.AND P2, PT, R239, UR48, !P6 ;  /* 0x00000030ef007c0c */ /* 0x000fe4000f741270 */
[----:B------:R-:W-:Y:S02]  /*2be20*/  LOP3.LUT R4, R4, 0xfffffbff, RZ, 0xc0, !PT ;  /* 0xfffffbff04047812 */ /* 0x000fe400078ec0ff */
[----:B------:R-:W-:-:S09]  /*2be30*/  ISETP.LT.AND P1, PT, R241, UR49, !P6 ;  /* 0x00000031f1007c0c */ /* 0x000fd2000f721270 */
[----:B------:R-:W-:-:S04]  /*2be40*/  @P2 LOP3.LUT R4, R4, 0x400, RZ, 0xfc, !PT ;  /* 0x0000040004042812 */ /* 0x000fc800078efcff */
[----:B------:R-:W-:-:S04]  /*2be50*/  LOP3.LUT R4, R4, 0xfffffdff, RZ, 0xc0, !PT ;  /* 0xfffffdff04047812 */ /* 0x000fc800078ec0ff */
[----:B------:R-:W-:-:S04]  /*2be60*/  @P1 LOP3.LUT R4, R4, 0x200, RZ, 0xfc, !PT ;  /* 0x0000020004041812 */ /* 0x000fc800078efcff */
[----:B------:R-:W-:Y:S02]  /*2be70*/  LOP3.LUT R4, R4, 0xfffffeff, RZ, 0xc0, !PT ;  /* 0xfffffeff04047812 */ /* 0x000fe400078ec0ff */
[----:B------:R-:W-:Y:S02]  /*2be80*/  ISETP.LT.AND P1, PT, R16, UR52, !P6 ;  /* 0x0000003410007c0c */ /* 0x000fe4000f721270 */
[----:B---3--:R-:W-:Y:S02]  /*2be90*/  ISETP.LT.AND P0, PT, R240, UR50, !P6 ;  /* 0x00000032f0007c0c */ /* 0x008fe4000f701270 */
[----:B------:R-:W3:Y:S04]  /*2bea0*/  LDL R240, [R1+0xee4] ;  /* 0x000ee40001f07983 */ /* 0x000ee80000100800 */
[----:B------:R-:W4:Y:S04]  /*2beb0*/  LDL.LU R235, [R1+0x96c] ;  /* 0x00096c0001eb7983 */ /* 0x000f280000300800 */
[----:B------:R-:W4:Y:S03]  /*2bec0*/  LDL.LU R237, [R1+0x974] ;  /* 0x0009740001ed7983 */ /* 0x000f260000300800 */
[----:B------:R-:W-:Y:S01]  /*2bed0*/  @P0 LOP3.LUT R4, R4, 0x100, RZ, 0xfc, !PT ;  /* 0x0000010004040812 */ /* 0x000fe200078efcff */
[----:B------:R-:W3:Y:S01]  /*2bee0*/  LDL.LU R16, [R1+0xf64] ;  /* 0x000f640001107983 */ /* 0x000ee20000300800 */
[----:B--2---:R-:W-:-:S02]  /*2bef0*/  ISETP.LT.AND P2, PT, R251, UR51, !P6 ;  /* 0x00000033fb007c0c */ /* 0x004fc4000f741270 */
[----:B------:R-:W-:Y:S02]  /*2bf00*/  LOP3.LUT R4, R4, 0xffffff7f, RZ, 0xc0, !PT ;  /* 0xffffff7f04047812 */ /* 0x000fe400078ec0ff */
[----:B------:R-:W-:Y:S02]  /*2bf10*/  ISETP.LT.AND P0, PT, R17, UR53, !P6 ;  /* 0x0000003511007c0c */ /* 0x000fe4000f701270 */
[----:B------:R-:W2:Y:S07]  /*2bf20*/  LDL.LU R17, [R1+0xf60] ;  /* 0x000f600001117983 */ /* 0x000eae0000300800 */
[----:B------:R-:W-:-:S02]  /*2bf30*/  @P2 LOP3.LUT R4, R4, 0x80, RZ, 0xfc, !PT ;  /* 0x0000008004042812 */ /* 0x000fc400078efcff */
[----:B------:R-:W-:Y:S02]  /*2bf40*/  ISETP.LT.AND P2, PT, R0, UR54, !P6 ;  /* 0x0000003600007c0c */ /* 0x000fe4000f741270 */
[----:B------:R-:W2:Y:S04]  /*2bf50*/  LDL.LU R0, [R1+0xf5c] ;  /* 0x000f5c0001007983 */ /* 0x000ea80000300800 */
[----:B------:R-:W3:Y:S04]  /*2bf60*/  LDL.LU R238, [R1+0x968] ;  /* 0x0009680001ee7983 */ /* 0x000ee80000300800 */
[----:B------:R-:W3:Y:S04]  /*2bf70*/  LDL.LU R236, [R1+0x970] ;  /* 0x0009700001ec7983 */ /* 0x000ee80000300800 */
[----:B------:R-:W2:Y:S04]  /*2bf80*/  LDL.LU R239, [R1+0x778] ;  /* 0x0007780001ef7983 */ /* 0x000ea80000300800 */
[----:B------:R-:W2:Y:S01]  /*2bf90*/  LDL.LU R241, [R1+0x780] ;  /* 0x0007800001f17983 */ /* 0x000ea20000300800 */
[----:B------:R-:W-:-:S03]  /*2bfa0*/  LOP3.LUT R4, R4, 0xffffffbf, RZ, 0xc0, !PT ;  /* 0xffffffbf04047812 */ /* 0x000fc600078ec0ff */
[----:B------:R-:W2:Y:S01]  /*2bfb0*/  LDL.LU R251, [R1+0x774] ;  /* 0x0007740001fb7983 */ /* 0x000ea20000300800 */
[----:B------:R-:W-:-:S04]  /*2bfc0*/  @P1 LOP3.LUT R4, R4, 0x40, RZ, 0xfc, !PT ;  /* 0x0000004004041812 */ /* 0x000fc800078efcff */
[----:B------:R-:W-:-:S04]  /*2bfd0*/  LOP3.LUT R4, R4, 0xffffffdf, RZ, 0xc0, !PT ;  /* 0xffffffdf04047812 */ /* 0x000fc800078ec0ff */
[----:B------:R-:W-:Y:S02]  /*2bfe0*/  @P0 LOP3.LUT R4, R4, 0x20, RZ, 0xfc, !PT ;  /* 0x0000002004040812 */ /* 0x000fe400078efcff */
[----:B------:R-:W-:Y:S02]  /*2bff0*/  ISETP.LT.AND P1, PT, R10, UR55, !P6 ;  /* 0x000000370a007c0c */ /* 0x000fe4000f721270 */
[----:B------:R-:W-:Y:S01]  /*2c000*/  LOP3.LUT R4, R4, 0xffffffef, RZ, 0xc0, !PT ;  /* 0xffffffef04047812 */ /* 0x000fe200078ec0ff */
[----:B------:R-:W2:Y:S03]  /*2c010*/  LDL.LU R10, [R1+0xf58] ;  /* 0x000f5800010a7983 */ /* 0x000ea60000300800 */
[----:B------:R-:W-:Y:S02]  /*2c020*/  @P2 LOP3.LUT R4, R4, 0x10, RZ, 0xfc, !PT ;  /* 0x0000001004042812 */ /* 0x000fe400078efcff */
[----:B------:R-:W-:-:S02]  /*2c030*/  ISETP.LT.AND P0, PT, R14, UR56, !P6 ;  /* 0x000000380e007c0c */ /* 0x000fc4000f701270 */
[----:B------:R-:W-:Y:S01]  /*2c040*/  LOP3.LUT R4, R4, 0xfffffff7, RZ, 0xc0, !PT ;  /* 0xfffffff704047812 */ /* 0x000fe200078ec0ff */
[----:B------:R-:W2:Y:S03]  /*2c050*/  LDL.LU R14, [R1+0xf54] ;  /* 0x000f5400010e7983 */ /* 0x000ea60000300800 */
[----:B------:R-:W-:Y:S02]  /*2c060*/  @P1 LOP3.LUT R4, R4, 0x8, RZ, 0xfc, !PT ;  /* 0x0000000804041812 */ /* 0x000fe400078efcff */
[----:B------:R-:W-:Y:S02]  /*2c070*/  ISETP.LT.AND P3, PT, R15, UR57, !P6 ;  /* 0x000000390f007c0c */ /* 0x000fe4000f761270 */
[----:B------:R-:W-:Y:S01]  /*2c080*/  LOP3.LUT R4, R4, 0xfffffffb, RZ, 0xc0, !PT ;  /* 0xfffffffb04047812 */ /* 0x000fe200078ec0ff */
[----:B------:R-:W2:Y:S01]  /*2c090*/  LDL.LU R15, [R1+0xf50] ;  /* 0x000f5000010f7983 */ /* 0x000ea20000300800 */
[----:B------:R-:W-:-:S02]  /*2c0a0*/  ISETP.LT.AND P2, PT, R12, UR58, !P6 ;  /* 0x0000003a0c007c0c */ /* 0x000fc4000f741270 */
[----:B------:R-:W-:Y:S01]  /*2c0b0*/  @P0 LOP3.LUT R4, R4, 0x4, RZ, 0xfc, !PT ;  /* 0x0000000404040812 */ /* 0x000fe200078efcff */
[----:B------:R-:W2:Y:S01]  /*2c0c0*/  LDL.LU R12, [R1+0xf4c] ;  /* 0x000f4c00010c7983 */ /* 0x000ea20000300800 */
[----:B------:R-:W-:Y:S02]  /*2c0d0*/  ISETP.LT.AND P1, PT, R13, UR59, !P6 ;  /* 0x0000003b0d007c0c */ /* 0x000fe4000f721270 */
[----:B------:R-:W-:Y:S01]  /*2c0e0*/  ISETP.LT.AND P0, PT, R11, UR60, !P6 ;  /* 0x0000003c0b007c0c */ /* 0x000fe2000f701270 */
[----:B------:R-:W2:Y:S01]  /*2c0f0*/  LDL.LU R13, [R1+0xf48] ;  /* 0x000f4800010d7983 */ /* 0x000ea20000300800 */
[----:B------:R-:W-:-:S03]  /*2c100*/  ISETP.LT.AND P6, PT, R196, UR61, !P6 ;  /* 0x0000003dc4007c0c */ /* 0x000fc6000f7c1270 */
[----:B------:R-:W2:Y:S04]  /*2c110*/  LDL.LU R11, [R1+0xf44] ;  /* 0x000f4400010b7983 */ /* 0x000ea80000300800 */
[----:B------:R-:W2:Y:S04]  /*2c120*/  LDL.LU R196, [R1+0xf40] ;  /* 0x000f400001c47983 */ /* 0x000ea80000300800 */
[----:B------:R-:W2:Y:S04]  /*2c130*/  LDL.LU R226, [R1+0x97c] ;  /* 0x00097c0001e27983 */ /* 0x000ea80000300800 */
[----:B------:R-:W2:Y:S04]  /*2c140*/  LDL.LU R227, [R1+0x98c] ;  /* 0x00098c0001e37983 */ /* 0x000ea80000300800 */
[----:B------:R-:W2:Y:S04]  /*2c150*/  LDL.LU R225, [R1+0x978] ;  /* 0x0009780001e17983 */ /* 0x000ea80000300800 */
[----:B------:R-:W2:Y:S04]  /*2c160*/  LDL.LU R228, [R1+0x984] ;  /* 0x0009840001e47983 */ /* 0x000ea80000300800 */
[----:B------:R-:W2:Y:S04]  /*2c170*/  LDL.LU R231, [R1+0x788] ;  /* 0x0007880001e77983 */ /* 0x000ea80000300800 */
[----:B------:R-:W2:Y:S01]  /*2c180*/  LDL.LU R233, [R1+0x798] ;  /* 0x0007980001e97983 */ /* 0x000ea20000300800 */
[----:B----4-:R-:W-:-:S03]  /*2c190*/  PRMT R20, R237, 0x5410, R235 ;  /* 0x00005410ed147816 */ /* 0x010fc600000000eb */
[----:B------:R-:W4:Y:S04]  /*2c1a0*/  LDL.LU R235, [R1+0x784] ;  /* 0x0007840001eb7983 */ /* 0x000f280000300800 */
[----:B------:R-:W4:Y:S04]  /*2c1b0*/  LDL.LU R237, [R1+0x790] ;  /* 0x0007900001ed7983 */ /* 0x000f280000300800 */
[----:B------:R-:W4:Y:S04]  /*2c1c0*/  LDL.LU R230, [R1+0x988] ;  /* 0x0009880001e67983 */ /* 0x000f280000300800 */
[----:B------:R-:W4:Y:S04]  /*2c1d0*/  LDL.LU R229, [R1+0x99c] ;  /* 0x00099c0001e57983 */ /* 0x000f280000300800 */
[----:B------:R-:W4:Y:S04]  /*2c1e0*/  LDL.LU R234, [R1+0x980] ;  /* 0x0009800001ea7983 */ /* 0x000f280000300800 */
[----:B------:R-:W4:Y:S01]  /*2c1f0*/  LDL.LU R232, [R1+0x994] ;  /* 0x0009940001e87983 */ /* 0x000f220000300800 */
[----:B---3--:R-:W-:-:S03]  /*2c200*/  PRMT R21, R236, 0x5410, R238 ;  /* 0x00005410ec157816 */ /* 0x008fc600000000ee */
[----:B------:R-:W3:Y:S04]  /*2c210*/  LDL.LU R238, [R1+0x794] ;  /* 0x0007940001ee7983 */ /* 0x000ee80000300800 */
[----:B------:R-:W3:Y:S01]  /*2c220*/  LDL.LU R236, [R1+0x7a8] ;  /* 0x0007a80001ec7983 */ /* 0x000ee20000300800 */
[----:B--2---:R-:W-:-:S03]  /*2c230*/  PRMT R22, R241, 0x5410, R239 ;  /* 0x00005410f1167816 */ /* 0x004fc600000000ef */
[----:B------:R-:W2:Y:S04]  /*2c240*/  LDL.LU R239, [R1+0x78c] ;  /* 0x00078c0001ef7983 */ /* 0x000ea80000300800 */
[----:B------:R-:W2:Y:S01]  /*2c250*/  LDL.LU R241, [R1+0x7a0] ;  /* 0x0007a00001f17983 */ /* 0x000ea20000300800 */
[----:B------:R-:W-:Y:S02]  /*2c260*/  PRMT R23, R196, 0x5410, R251 ;  /* 0x00005410c4177816 */ /* 0x000fe400000000fb */
[----:B------:R-:W0:Y:S02]  /*2c270*/  S2R R196, SR_TID.X ;  /* 0x0000000000c47919 */ /* 0x000e240000002100 */
[----:B0-----:R-:W-:-:S04]  /*2c280*/  LOP3.LUT R196, R196, 0x7f, RZ, 0xc0, !PT ;  /* 0x0000007fc4c47812 */ /* 0x001fc800078ec0ff */
[----:B------:R-:W-:Y:S01]  /*2c290*/  LEA R251, R196, UR5, 0x4 ;  /* 0x00000005c4fb7c11 */ /* 0x000fe2000f8e20ff */
[----:B------:R-:W-:Y:S01]  /*2c2a0*/  VIADD R18, R240, UR6 ;  /* 0x00000006f0127c36 */ /* 0x000fe20008000000 */
[----:B------:R-:W-:Y:S01]  /*2c2b0*/  ULDC UR6, c[0x0][0x248] ;  /* 0x0000920000067ab9 */ /* 0x000fe20000000800 */
[----:B------:R-:W-:Y:S02]  /*2c2c0*/  ULDC UR5, c[0x0][0x248] ;  /* 0x0000920000057ab9 */ /* 0x000fe40000000800 */
[----:B------:R-:W0:Y:S01]  /*2c2d0*/  LDS.128 R176, [R251] ;  /* 0x00000000fbb07984 */ /* 0x000e220000000c00 */
[----:B------:R-:W-:Y:S06]  /*2c2e0*/  BAR.SYNC.DEFER_BLOCKING 0x0 ;  /* 0x0000000000007b1d */ /* 0x000fec0000010000 */
[----:B------:R1:W-:Y:S02]  /*2c2f0*/  STSM.16.M88.4 [R11], R20 ;  /* 0x000000140b007844 */ /* 0x0003e40000000200 */
[----:B------:R-:W-:Y:S01]  /*2c300*/  BAR.SYNC.DEFER_BLOCKING 0x0 ;  /* 0x0000000000007b1d */ /* 0x000fe20000010000 */
[----:B-1----:R-:W-:-:S05]  /*2c310*/  PRMT R20, R227, 0x5410, R226 ;  /* 0x00005410e3147816 */ /* 0x002fca00000000e2 */
[----:B------:R-:W2:Y:S01]  /*2c320*/  LDL.LU R226, [R1+0x998] ;  /* 0x0009980001e27983 */ /* 0x000ea20000300800 */
[----:B------:R-:W-:-:S03]  /*2c330*/  PRMT R21, R228, 0x5410, R225 ;  /* 0x00005410e4157816 */ /* 0x000fc600000000e1 */
[----:B------:R-:W2:Y:S01]  /*2c340*/  LDL.LU R227, [R1+0x9b4] ;  /* 0x0009b40001e37983 */ /* 0x000ea20000300800 */
[----:B------:R-:W-:-:S03]  /*2c350*/  PRMT R22, R233, 0x5410, R231 ;  /* 0x00005410e9167816 */ /* 0x000fc600000000e7 */
[----:B------:R-:W2:Y:S04]  /*2c360*/  LDL.LU R225, [R1+0x990] ;  /* 0x0009900001e17983 */ /* 0x000ea80000300800 */
[----:B------:R-:W2:Y:S04]  /*2c370*/  LDL.LU R228, [R1+0x9ac] ;  /* 0x0009ac0001e47983 */ /* 0x000ea80000300800 */
[----:B------:R-:W2:Y:S04]  /*2c380*/  LDL.LU R231, [R1+0x7a4] ;  /* 0x0007a40001e77983 */ /* 0x000ea80000300800 */
[----:B------:R-:W2:Y:S04]  /*2c390*/  LDL.LU R233, [R1+0x7b8] ;  /* 0x0007b80001e97983 */ /* 0x000ea80000300800 */
[----:B------:R-:W1:Y:S01]  /*2c3a0*/  LDS.128 R172, [R251] ;  /* 0x00000000fbac7984 */ /* 0x000e620000000c00 */
[----:B----4-:R-:W-:Y:S01]  /*2c3b0*/  PRMT R23, R237, 0x5410, R235 ;  /* 0x00005410ed177816 */ /* 0x010fe200000000eb */
[----:B------:R-:W-:Y:S06]  /*2c3c0*/  BAR.SYNC.DEFER_BLOCKING 0x0 ;  /* 0x0000000000007b1d */ /* 0x000fec0000010000 */
[----:B------:R-:W4:Y:S04]  /*2c3d0*/  LDL.LU R235, [R1+0x79c] ;  /* 0x00079c0001eb7983 */ /* 0x000f280000300800 */
[----:B------:R-:W4:Y:S04]  /*2c3e0*/  LDL.LU R237, [R1+0x7b0] ;  /* 0x0007b00001ed7983 */ /* 0x000f280000300800 */
[----:B------:R0:W-:Y:S01]  /*2c3f0*/  STSM.16.M88.4 [R11], R20 ;  /* 0x000000140b007844 */ /* 0x0001e20000000200 */
[----:B------:R-:W-:Y:S01]  /*2c400*/  BAR.SYNC.DEFER_BLOCKING 0x0 ;  /* 0x0000000000007b1d */ /* 0x000fe20000010000 */
[----:B0-----:R-:W-:-:S05]  /*2c410*/  PRMT R20, R229, 0x5410, R230 ;  /* 0x00005410e5147816 */ /* 0x001fca00000000e6 */
[----:B------:R-:W4:Y:S01]  /*2c420*/  LDL.LU R230, [R1+0x9b0] ;  /* 0x0009b00001e67983 */ /* 0x000f220000300800 */
[----:B------:R-:W-:-:S03]  /*2c430*/  PRMT R21, R232, 0x5410, R234 ;  /* 0x00005410e8157816 */ /* 0x000fc600000000ea */
[----:B------:R-:W4:Y:S01]  /*2c440*/  LDL.LU R229, [R1+0x9c4] ;  /* 0x0009c40001e57983 */ /* 0x000f220000300800 */
[----:B---3--:R-:W-:-:S03]  /*2c450*/  PRMT R22, R236, 0x5410, R238 ;  /* 0x00005410ec167816 */ /* 0x008fc600000000ee */
[----:B------:R-:W3:Y:S01]  /*2c460*/  LDL.LU R234, [R1+0x9a8] ;  /* 0x0009a80001ea7983 */ /* 0x000ee20000300800 */
[----:B--2---:R-:W-:-:S03]  /*2c470*/  PRMT R23, R241, 0x5410, R239 ;  /* 0x00005410f1177816 */ /* 0x004fc600000000ef */
[----:B------:R-:W3:Y:S04]  /*2c480*/  LDL.LU R232, [R1+0x9bc] ;  /* 0x0009bc0001e87983 */ /* 0x000ee80000300800 */
[----:B------:R-:W2:Y:S04]  /*2c490*/  LDL.LU R238, [R1+0x7b4] ;  /* 0x0007b40001ee7983 */ /* 0x000ea80000300800 */
[----:B------:R-:W2:Y:S04]  /*2c4a0*/  LDL.LU R236, [R1+0x7c8] ;  /* 0x0007c80001ec7983 */ /* 0x000ea80000300800 */
[----:B------:R-:W2:Y:S04]  /*2c4b0*/  LDL.LU R239, [R1+0x7ac] ;  /* 0x0007ac0001ef7983 */ /* 0x000ea80000300800 */
[----:B------:R-:W2:Y:S04]  /*2c4c0*/  LDL.LU R241, [R1+0x7c0] ;  /* 0x0007c00001f17983 */ /* 0x000ea80000300800 */
[----:B------:R-:W0:Y:S01]  /*2c4d0*/  LDS.128 R168, [R251] ;  /* 0x00000000fba87984 */ /* 0x000e220000000c00 */
[----:B------:R-:W-:Y:S06]  /*2c4e0*/  BAR.SYNC.DEFER_BLOCKING 0x0 ;  /* 0x0000000000007b1d */ /* 0x000fec0000010000 */
[----:B------:R1:W-:Y:S02]  /*2c4f0*/  STSM.16.M88.4 [R11], R20 ;  /* 0x000000140b007844 */ /* 0x0003e40000000200 */
[----:B------:R-:W-:Y:S06]  /*2c500*/  BAR.SYNC.DEFER_BLOCKING 0x0 ;  /* 0x0000000000007b1d */ /* 0x000fec0000010000 */
[----:B------:R-:W0:Y:S01]  /*2c510*/  LDS.128 R164, [R251] ;  /* 0x00000000fba47984 */ /* 0x000e220000000c00 */
[----:B-1----:R-:W-:-:S03]  /*2c520*/  PRMT R20, R227, 0x5410, R226 ;  /* 0x00005410e3147816 */ /* 0x002fc600000000e2 */
[----:B------:R-:W2:Y:S04]  /*2c530*/  LDL.LU R226, [R1+0x9c0] ;  /* 0x0009c00001e27983 */ /* 0x000ea80000300800 */
[----:B------:R-:W2:Y:S01]  /*2c540*/  LDL.LU R227, [R1+0x9d4] ;  /* 0x0009d40001e37983 */ /* 0x000ea20000300800 */
[----:B------:R-:W-:-:S03]  /*2c550*/  PRMT R21, R228, 0x5410, R225 ;  /* 0x00005410e4157816 */ /* 0x000fc600000000e1 */
[----:B------:R-:W2:Y:S04]  /*2c560*/  LDL.LU R225, [R1+0x9b8] ;  /* 0x0009b80001e17983 */ /* 0x000ea80000300800 */
[----:B------:R-:W2:Y:S01]  /*2c570*/  LDL.LU R228, [R1+0x9cc] ;  /* 0x0009cc0001e47983 */ /* 0x000ea20000300800 */
[----:B------:R-:W-:-:S03]  /*2c580*/  PRMT R22, R233, 0x5410, R231 ;  /* 0x00005410e9167816 */ /* 0x000fc600000000e7 */
[----:B------:R-:W2:Y:S04]  /*2c590*/  LDL.LU R231, [R1+0x7c4] ;  /* 0x0007c40001e77983 */ /* 0x000ea80000300800 */
[----:B------:R-:W2:Y:S01]  /*2c5a0*/  LDL.LU R233, [R1+0x7d8] ;  /* 0x0007d80001e97983 */ /* 0x000ea20000300800 */
[----:B----4-:R-:W-:Y:S01]  /*2c5b0*/  PRMT R23, R237, 0x5410, R235 ;  /* 0x00005410ed177816 */ /* 0x010fe200000000eb */
[----:B------:R-:W-:Y:S06]  /*2c5c0*/  BAR.SYNC.DEFER_BLOCKING 0x0 ;  /* 0x0000000000007b1d */ /* 0x000fec0000010000 */
[----:B------:R-:W4:Y:S04]  /*2c5d0*/  LDL.LU R235, [R1+0x7bc] ;  /* 0x0007bc0001eb7983 */ /* 0x000f280000300800 */
[----:B------:R-:W4:Y:S04]  /*2c5e0*/  LDL.LU R237, [R1+0x7d0] ;  /* 0x0007d00001ed7983 */ /* 0x000f280000300800 */
[----:B------:R1:W-:Y:S01]  /*2c5f0*/  STSM.16.M88.4 [R11], R20 ;  /* 0x000000140b007844 */ /* 0x0003e20000000200 */
[----:B------:R-:W-:Y:S01]  /*2c600*/  BAR.SYNC.DEFER_BLOCKING 0x0 ;  /* 0x0000000000007b1d */ /* 0x000fe20000010000 */
[----:B-1----:R-:W-:-:S05]  /*2c610*/  PRMT R20, R229, 0x5410, R230 ;  /* 0x00005410e5147816 */ /* 0x002fca00000000e6 */
[----:B------:R-:W4:Y:S01]  /*2c620*/  LDL.LU R230, [R1+0x9d0] ;  /* 0x0009d00001e67983 */ /* 0x000f220000300800 */
[----:B---3--:R-:W-:-:S03]  /*2c630*/  PRMT R21, R232, 0x5410, R234 ;  /* 0x00005410e8157816 */ /* 0x008fc600000000ea */
[----:B------:R-:W3:Y:S01]  /*2c640*/  LDL.LU R229, [R1+0x9e4] ;  /* 0x0009e40001e57983 */ /* 0x000ee20000300800 */
[----:B--2---:R-:W-:-:S03]  /*2c650*/  PRMT R22, R236, 0x5410, R238 ;  /* 0x00005410ec167816 */ /* 0x004fc600000000ee */
[----:B------:R-:W2:Y:S04]  /*2c660*/  LDL.LU R234, [R1+0x9c8] ;  /* 0x0009c80001ea7983 */ /* 0x000ea80000300800 */
[----:B------:R-:W2:Y:S01]  /*2c670*/  LDL.LU R232, [R1+0x9dc] ;  /* 0x0009dc0001e87983 */ /* 0x000ea20000300800 */
[----:B------:R-:W-:-:S03]  /*2c680*/  PRMT R23, R241, 0x5410, R239 ;  /* 0x00005410f1177816 */ /* 0x000fc600000000ef */
[----:B------:R-:W2:Y:S04]  /*2c690*/  LDL.LU R238, [R1+0x7d4] ;  /* 0x0007d40001ee7983 */ /* 0x000ea80000300800 */
[----:B------:R-:W2:Y:S04]  /*2c6a0*/  LDL.LU R236, [R1+0x7e8] ;  /* 0x0007e80001ec7983 */ /* 0x000ea80000300800 */
[----:B------:R-:W2:Y:S04]  /*2c6b0*/  LDL.LU R239, [R1+0x7cc] ;  /* 0x0007cc0001ef7983 */ /* 0x000ea80000300800 */
[----:B------:R-:W2:Y:S04]  /*2c6c0*/  LDL.LU R241, [R1+0x7e0] ;  /* 0x0007e00001f17983 */ /* 0x000ea80000300800 */
[----:B------:R-:W1:Y:S01]  /*2c6d0*/  LDS.128 R160, [R251] ;  /* 0x00000000fba07984 */ /* 0x000e620000000c00 */
[----:B------:R-:W-:Y:S06]  /*2c6e0*/  BAR.SYNC.DEFER_BLOCKING 0x0 ;  /* 0x0000000000007b1d */ /* 0x000fec0000010000 */
[----:B------:R0:W-:Y:S02]  /*2c6f0*/  STSM.16.M88.4 [R11], R20 ;  /* 0x000000140b007844 */ /* 0x0001e40000000200 */
[----:B------:R-:W-:Y:S06]  /*2c700*/  BAR.SYNC.DEFER_BLOCKING 0x0 ;  /* 0x0000000000007b1d */ /* 0x000fec0000010000 */
[----:B------:R-:W1:Y:S01]  /*2c710*/  LDS.128 R156, [R251] ;  /* 0x00000000fb9c7984 */ /* 0x000e620000000c00 */
[----:B0-----:R-:W-:-:S03]  /*2c720*/  PRMT R20, R227, 0x5410, R226 ;  /* 0x00005410e3147816 */ /* 0x001fc600000000e2 */
        /* <DEDUP_REMOVED lines=14> */
[----:B---3--:R-:W-:-:S05]  /*2c810*/  PRMT R20, R229, 0x5410, R230 ;  /* 0x00005410e5147816 */ /* 0x008fca00000000e6 */
[----:B------:R-:W3:Y:S01]  /*2c820*/  LDL.LU R230, [R1+0x9f0] ;  /* 0x0009f00001e67983 */ /* 0x000ee20000300800 */
[----:B--2---:R-:W-:-:S03]  /*2c830*/  PRMT R21, R232, 0x5410, R234 ;  /* 0x00005410e8157816 */ /* 0x004fc600000000ea */
[----:B------:R-:W3:Y:S01]  /*2c840*/  LDL.LU R229, [R1+0xa04] ;  /* 0x000a040001e57983 */ /* 0x000ee20000300800 */
[----:B------:R-:W-:-:S03]  /*2c850*/  PRMT R22, R236, 0x5410, R238 ;  /* 0x00005410ec167816 */ /* 0x000fc600000000ee */
[----:B------:R-:W2:Y:S04]  /*2c860*/  LDL.LU R234, [R1+0x9e8] ;  /* 0x0009e80001ea7983 */ /* 0x000ea80000300800 */
[----:B------:R-:W2:Y:S01]  /*2c870*/  LDL.LU R232, [R1+0x9fc] ;  /* 0x0009fc0001e87983 */ /* 0x000ea20000300800 */
[----:B------:R-:W-:-:S03]  /*2c880*/  PRMT R23, R241, 0x5410, R239 ;  /* 0x00005410f1177816 */ /* 0x000fc600000000ef */
        /* <DEDUP_REMOVED lines=102> */
[----:B------:R-:W2:Y:S04]  /*2cef0*/  LDL.LU R220, [R1+0xa60] ;  /* 0x000a600001dc7983 */ /* 0x000ea80000300800 */
[----:B------:R-:W2:Y:S04]  /*2cf00*/  LDL.LU R222, [R1+0xa74] ;  /* 0x000a740001de7983 */ /* 0x000ea80000300800 */
[----:B------:R-:W2:Y:S04]  /*2cf10*/  LDL.LU R224, [R1+0xa58] ;  /* 0x000a580001e07983 */ /* 0x000ea80000300800 */
[----:B------:R0:W-:Y:S01]  /*2cf20*/  STSM.16.M88.4 [R11], R20 ;  /* 0x000000140b007844 */ /* 0x0001e20000000200 */
[----:B------:R-:W-:Y:S06]  /*2cf30*/  BAR.SYNC.DEFER_BLOCKING 0x0 ;  /* 0x0000000000007b1d */ /* 0x000fec0000010000 */
[----:B------:R-:W1:Y:S01]  /*2cf40*/  LDS.128 R124, [R251] ;  /* 0x00000000fb7c7984 */ /* 0x000e620000000c00 */
[----:B0-----:R-:W-:-:S02]  /*2cf50*/  PRMT R20, R227, 0x5410, R226 ;  /* 0x00005410e3147816 */ /* 0x001fc400000000e2 */
[----:B------:R-:W-:Y:S02]  /*2cf60*/  PRMT R22, R233, 0x5410, R231 ;  /* 0x00005410e9167816 */ /* 0x000fe400000000e7 */
[----:B------:R-:W2:Y:S04]  /*2cf70*/  LDL.LU R231, [R1+0xa6c] ;  /* 0x000a6c0001e77983 */ /* 0x000ea80000300800 */
[----:B------:R-:W2:Y:S04]  /*2cf80*/  LDL.LU R226, [R1+0x864] ;  /* 0x0008640001e27983 */ /* 0x000ea80000300800 */
[----:B------:R-:W2:Y:S01]  /*2cf90*/  LDL.LU R233, [R1+0x878] ;  /* 0x0008780001e97983 */ /* 0x000ea20000300800 */
[----:B------:R-:W-:Y:S01]  /*2cfa0*/  PRMT R21, R228, 0x5410, R225 ;  /* 0x00005410e4157816 */ /* 0x000fe200000000e1 */
[----:B------:R-:W-:Y:S01]  /*2cfb0*/  VIADD R19, R18, UR6 ;  /* 0x0000000612137c36 */ /* 0x000fe20008000000 */
[----:B------:R-:W-:-:S03]  /*2cfc0*/  ULDC UR6, c[0x0][0x248] ;  /* 0x0000920000067ab9 */ /* 0x000fc60000000800 */
[----:B------:R-:W-:Y:S01]  /*2cfd0*/  VIADD R24, R19, UR6 ;  /* 0x0000000613187c36 */ /* 0x000fe20008000000 */
[----:B------:R-:W-:-:S03]  /*2cfe0*/  ULDC UR6, c[0x0][0x248] ;  /* 0x0000920000067ab9 */ /* 0x000fc60000000800 */
[----:B------:R-:W-:Y:S01]  /*2cff0*/  VIADD R25, R24, UR5 ;  /* 0x0000000518197c36 */ /* 0x000fe20008000000 */
[----:B------:R-:W-:-:S03]  /*2d000*/  ULDC UR5, c[0x0][0x248] ;  /* 0x0000920000057ab9 */ /* 0x000fc60000000800 */
[----:B------:R-:W-:Y:S01]  /*2d010*/  VIADD R26, R25, UR6 ;  /* 0x00000006191a7c36 */ /* 0x000fe20008000000 */
[----:B------:R-:W-:-:S03]  /*2d020*/  ULDC UR6, c[0x0][0x248] ;  /* 0x0000920000067ab9 */ /* 0x000fc60000000800 */
[----:B------:R-:W-:Y:S01]  /*2d030*/  VIADD R27, R26, UR5 ;  /* 0x000000051a1b7c36 */ /* 0x000fe20008000000 */
[----:B------:R-:W-:Y:S01]  /*2d040*/  ULDC UR5, c[0x0][0x248] ;  /* 0x0000920000057ab9 */ /* 0x000fe20000000800 */
[----:B----4-:R-:W-:Y:S01]  /*2d050*/  PRMT R23, R237, 0x5410, R235 ;  /* 0x00005410ed177816 */ /* 0x010fe200000000eb */
[----:B------:R-:W-:Y:S06]  /*2d060*/  BAR.SYNC.DEFER_BLOCKING 0x0 ;  /* 0x0000000000007b1d */ /* 0x000fec0000010000 */
[----:B------:R-:W4:Y:S04]  /*2d070*/  LDL.LU R235, [R1+0x85c] ;  /* 0x00085c0001eb7983 */ /* 0x000f280000300800 */
[----:B------:R-:W4:Y:S04]  /*2d080*/  LDL.LU R237, [R1+0x870] ;  /* 0x0008700001ed7983 */ /* 0x000f280000300800 */
[----:B------:R-:W4:Y:S04]  /*2d090*/  LDL.LU R228, [R1+0xa70] ;  /* 0x000a700001e47983 */ /* 0x000f280000300800 */
[----:B------:R3:W-:Y:S01]  /*2d0a0*/  STSM.16.M88.4 [R11], R20 ;  /* 0x000000140b007844 */ /* 0x0007e20000000200 */
[----:B------:R-:W-:Y:S01]  /*2d0b0*/  VIADD R29, R27, UR5 ;  /* 0x000000051b1d7c36 */ /* 0x000fe20008000000 */
[----:B------:R-:W-:Y:S01]  /*2d0c0*/  ULDC UR5, c[0x0][0x248] ;  /* 0x0000920000057ab9 */ /* 0x000fe20000000800 */
[----:B------:R-:W-:Y:S01]  /*2d0d0*/  BAR.SYNC.DEFER_BLOCKING 0x0 ;  /* 0x0000000000007b1d */ /* 0x000fe20000010000 */
[----:B---3--:R-:W-:-:S02]  /*2d0e0*/  PRMT R20, R229, 0x5410, R230 ;  /* 0x00005410e5147816 */ /* 0x008fc400000000e6 */
[----:B--2---:R-:W-:-:S03]  /*2d0f0*/  PRMT R21, R232, 0x5410, R234 ;  /* 0x00005410e8157816 */ /* 0x004fc600000000ea */
[----:B------:R-:W2:Y:S04]  /*2d100*/  LDL.LU R230, [R1+0xaec] ;  /* 0x000aec0001e67983 */ /* 0x000ea80000300800 */
[----:B------:R-:W3:Y:S01]  /*2d110*/  LDL.LU R234, [R1+0xa68] ;  /* 0x000a680001ea7983 */ /* 0x000ee20000300800 */
[----:B------:R-:W-:Y:S02]  /*2d120*/  PRMT R22, R236, 0x5410, R238 ;  /* 0x00005410ec167816 */ /* 0x000fe400000000ee */
[----:B------:R-:W-:Y:S01]  /*2d130*/  PRMT R23, R241, 0x5410, R239 ;  /* 0x00005410f1177816 */ /* 0x000fe200000000ef */
[----:B------:R-:W-:Y:S01]  /*2d140*/  VIADD R31, R29, UR5 ;  /* 0x000000051d1f7c36 */ /* 0x000fe20008000000 */
[----:B------:R-:W3:Y:S01]  /*2d150*/  LDL.LU R239, [R1+0xae8] ;  /* 0x000ae80001ef7983 */ /* 0x000ee20000300800 */
[----:B------:R-:W-:-:S03]  /*2d160*/  ULDC UR5, c[0x0][0x248] ;  /* 0x0000920000057ab9 */ /* 0x000fc60000000800 */
[----:B------:R-:W2:Y:S04]  /*2d170*/  LDL.LU R232, [R1+0x874] ;  /* 0x0008740001e87983 */ /* 0x000ea80000300800 */
[----:B------:R-:W2:Y:S04]  /*2d180*/  LDL.LU R238, [R1+0x8f0] ;  /* 0x0008f00001ee7983 */ /* 0x000ea80000300800 */
[----:B------:R-:W2:Y:S04]  /*2d190*/  LDL.LU R236, [R1+0x86c] ;  /* 0x00086c0001ec7983 */ /* 0x000ea80000300800 */
[----:B------:R-:W2:Y:S01]  /*2d1a0*/  LDL.LU R241, [R1+0x8ec] ;  /* 0x0008ec0001f17983 */ /* 0x000ea20000300800 */
[----:B------:R-:W-:Y:S01]  /*2d1b0*/  VIADD R28, R31, UR6 ;  /* 0x000000061f1c7c36 */ /* 0x000fe20008000000 */
[----:B------:R-:W-:-:S02]  /*2d1c0*/  ULDC UR6, c[0x0][0x248] ;  /* 0x0000920000067ab9 */ /* 0x000fc40000000800 */
[----:B------:R-:W0:Y:S01]  /*2d1d0*/  LDS.128 R120, [R251] ;  /* 0x00000000fb787984 */ /* 0x000e220000000c00 */
[----:B------:R-:W-:Y:S01]  /*2d1e0*/  VIADD R30, R28, UR5 ;  /* 0x000000051c1e7c36 */ /* 0x000fe20008000000 */
[----:B------:R-:W-:Y:S01]  /*2d1f0*/  ULDC UR5, c[0x0][0x248] ;  /* 0x0000920000057ab9 */ /* 0x000fe20000000800 */
[----:B------:R-:W-:Y:S02]  /*2d200*/  BAR.SYNC.DEFER_BLOCKING 0x0 ;  /* 0x0000000000007b1d */ /* 0x000fe40000010000 */
[----:B------:R-:W-:-:S04]  /*2d210*/  VIADD R33, R30, UR5 ;  /* 0x000000051e217c36 */ /* 0x000fc80008000000 */
[----:B------:R-:W-:Y:S02]  /*2d220*/  ULDC UR5, c[0x0][0x248] ;  /* 0x0000920000057ab9 */ /* 0x000fe40000000800 */
        /* <DEDUP_REMOVED lines=51> */
[----:B------:R1:W-:Y:S01]  /*2d560*/  STSM.16.M88.4 [R11], R20 ;  /* 0x000000140b007844 */ /* 0x0003e20000000200 */
[----:B------:R-:W-:Y:S02]  /*2d570*/  ULDC UR6, c[0x0][0x248] ;  /* 0x0000920000067ab9 */ /* 0x000fe40000000800 */
        /* <DEDUP_REMOVED lines=15> */
[----:B------:R-:W0:Y:S02]  /*2d670*/  LDS.128 R116, [R251] ;  /* 0x00000000fb747984 */ /* 0x000e240000000c00 */
        /* <DEDUP_REMOVED lines=9> */
[----:B-1----:R-:W-:Y:S01]  /*2d710*/  PRMT R20, R222, 0x5410, R220 ;  /* 0x00005410de147816 */ /* 0x002fe200000000dc */
[----:B------:R-:W-:Y:S02]  /*2d720*/  ULDC UR6, c[0x0][0x248] ;  /* 0x0000920000067ab9 */ /* 0x000fe40000000800 */
[----:B------:R-:W-:Y:S01]  /*2d730*/  VIADD R207, R205, UR5 ;  /* 0x00000005cdcf7c36 */ /* 0x000fe20008000000 */
[----:B------:R-:W-:Y:S01]  /*2d740*/  ULDC UR5, c[0x0][0x248] ;  /* 0x0000920000057ab9 */ /* 0x000fe20000000800 */
[----:B------:R-:W-:Y:S02]  /*2d750*/  PRMT R21, R231, 0x5410, R224 ;  /* 0x00005410e7157816 */ /* 0x000fe400000000e0 */
[----:B------:R-:W-:Y:S01]  /*2d760*/  VIADD R209, R207, UR5 ;  /* 0x00000005cfd17c36 */ /* 0x000fe20008000000 */
[----:B------:R-:W-:Y:S01]  /*2d770*/  ULDC UR5, c[0x0][0x248] ;  /* 0x0000920000057ab9 */ /* 0x000fe20000000800 */
[----:B------:R-:W-:-:S02]  /*2d780*/  PRMT R22, R233, 0x5410, R226 ;  /* 0x00005410e9167816 */ /* 0x000fc400000000e2 */
        /* <DEDUP_REMOVED lines=18> */
[----:B------:R3:W-:Y:S02]  /*2d8b0*/  STSM.16.M88.4 [R11], R20 ;  /* 0x000000140b007844 */ /* 0x0007e40000000200 */
[----:B------:R-:W-:Y:S01]  /*2d8c0*/  BAR.SYNC.DEFER_BLOCKING 0x0 ;  /* 0x0000000000007b1d */ /* 0x000fe20000010000 */
[----:B------:R-:W-:-:S04]  /*2d8d0*/  VIADD R227, R225, UR5 ;  /* 0x00000005e1e37c36 */ /* 0x000fc80008000000 */
[----:B------:R-:W-:Y:S01]  /*2d8e0*/  VIADD R229, R227, UR6 ;  /* 0x00000006e3e57c36 */ /* 0x000fe20008000000 */
[----:B------:R-:W-:Y:S01]  /*2d8f0*/  ULDC UR5, c[0x0][0x248] ;  /* 0x0000920000057ab9 */ /* 0x000fe20000000800 */
[----:B------:R-:W-:Y:S02]  /*2d900*/  ULDC UR6, c[0x0][0x248] ;  /* 0x0000920000067ab9 */ /* 0x000fe40000000800 */
[----:B------:R-:W-:Y:S01]  /*2d910*/  VIADD R231, R229, UR5 ;  /* 0x00000005e5e77c36 */ /* 0x000fe20008000000 */
[----:B------:R-:W-:Y:S01]  /*2d920*/  ULDC UR5, c[0x0][0x248] ;  /* 0x0000920000057ab9 */ /* 0x000fe20000000800 */
[----:B------:R-:W1:Y:S02]  /*2d930*/  LDS.128 R112, [R251] ;  /* 0x00000000fb707984 */ /* 0x000e640000000c00 */
[----:B------:R-:W-:Y:S01]  /*2d940*/  VIADD R233, R231, UR5 ;  /* 0x00000005e7e97c36 */ /* 0x000fe20008000000 */
[----:B------:R-:W-:-:S03]  /*2d950*/  ULDC UR5, c[0x0][0x248] ;  /* 0x0000920000057ab9 */ /* 0x000fc60000000800 */
[----:B------:R-:W-:Y:S01]  /*2d960*/  VIADD R235, R233, UR5 ;  /* 0x00000005e9eb7c36 */ /* 0x000fe20008000000 */
[----:B------:R-:W-:-:S03]  /*2d970*/  ULDC UR5, c[0x0][0x248] ;  /* 0x0000920000057ab9 */ /* 0x000fc60000000800 */
[----:B------:R-:W-:Y:S01]  /*2d980*/  VIADD R237, R235, UR6 ;  /* 0x00000006ebed7c36 */ /* 0x000fe20008000000 */
[----:B---3--:R-:W-:-:S03]  /*2d990*/  PRMT R21, R239, 0x5410, R234 ;  /* 0x00005410ef157816 */ /* 0x008fc600000000ea */
[----:B------:R-:W-:Y:S01]  /*2d9a0*/  VIADD R239, R237, UR5 ;  /* 0x00000005edef7c36 */ /* 0x000fe20008000000 */
[----:B------:R-:W-:Y:S01]  /*2d9b0*/  ULDC UR5, c[0x0][0x248] ;  /* 0x0000920000057ab9 */ /* 0x000fe20000000800 */
[----:B--2---:R-:W-:Y:S02]  /*2d9c0*/  PRMT R23, R241, 0x5410, R236 ;  /* 0x00005410f1177816 */ /* 0x004fe400000000ec */
[----:B------:R-:W-:Y:S01]  /*2d9d0*/  VIADD R241, R239, UR5 ;  /* 0x00000005eff17c36 */ /* 0x000fe20008000000 */
[----:B------:R-:W-:Y:S01]  /*2d9e0*/  ULDC UR5, c[0x0][0x248] ;  /* 0x0000920000057ab9 */ /* 0x000fe20000000800 */
[----:B------:R-:W-:Y:S02]  /*2d9f0*/  PRMT R20, R230, 0x5410, R228 ;  /* 0x00005410e6147816 */ /* 0x000fe400000000e4 */
[----:B------:R-:W-:Y:S01]  /*2da00*/  PRMT R22, R238, 0x5410, R232 ;  /* 0x00005410ee167816 */ /* 0x000fe200000000e8 */
[----:B------:R-:W-:Y:S01]  /*2da10*/  VIADD R252, R241, UR5 ;  /* 0x00000005f1fc7c36 */ /* 0x000fe20008000000 */
[----:B------:R-:W2:Y:S04]  /*2da20*/  LDL.LU R224, [R1+0xae4] ;  /* 0x000ae40001e07983 */ /* 0x000ea80000300800 */
[----:B------:R-:W2:Y:S04]  /*2da30*/  LDL.LU R226, [R1+0xf3c] ;  /* 0x000f3c0001e27983 */ /* 0x000ea80000300800 */
        /* <DEDUP_REMOVED lines=14> */
[----:B------:R-:W-:Y:S01]  /*2db20*/  LOP3.LUT R2, R2, 0xbfffffff, RZ, 0xc0, !PT ;  /* 0xbfffffff02027812 */ /* 0x000fe200078ec0ff */
[----:B------:R-:W-:Y:S01]  /*2db30*/  BAR.SYNC.DEFER_BLOCKING 0x0 ;  /* 0x0000000000007b1d */ /* 0x000fe20000010000 */
[----:B------:R-:W-:-:S02]  /*2db40*/  PRMT R180, R176, 0x7770, RZ ;  /* 0x00007770b0b47816 */ /* 0x000fc400000000ff */
[----:B------:R-:W-:Y:S02]  /*2db50*/  @P3 LOP3.LUT R2, R2, 0x40000000, RZ, 0xfc, !PT ;  /* 0x4000000002023812 */ /* 0x000fe400078efcff */
[----:B------:R-:W-:Y:S02]  /*2db60*/  LOP3.LUT P3, RZ, R4, 0x2, RZ, 0xc0, !PT ;  /* 0x0000000204ff7812 */ /* 0x000fe4000786c0ff */
[----:B------:R-:W-:Y:S01]  /*2db70*/  LOP3.LUT R2, R2, 0xdfffffff, RZ, 0xc0, !PT ;  /* 0xdfffffff02027812 */ /* 0x000fe200078ec0ff */
[----:B------:R-:W-:Y:S03]  /*2db80*/  STL.64 [R1+0x1198], R172 ;  /* 0x001198ac01007387 */ /* 0x000fe60000100a00 */
[----:B------:R-:W-:Y:S01]  /*2db90*/  @P2 LOP3.LUT R2, R2, 0x20000000, RZ, 0xfc, !PT ;  /* 0x2000000002022812 */ /* 0x000fe200078efcff */
[----:B------:R-:W-:Y:S01]  /*2dba0*/  STL.64 [R1+0x1190], R174 ;  /* 0x001190ae01007387 */ /* 0x000fe20000100a00 */
[----:B------:R-:W-:-:S02]  /*2dbb0*/  LOP3.LUT P2, RZ, R4, 0x1, RZ, 0xc0, !PT ;  /* 0x0000000104ff7812 */ /* 0x000fc4000784c0ff */
[----:B------:R-:W-:Y:S01]  /*2dbc0*/  LOP3.LUT R2, R2, 0xefffffff, RZ, 0xc0, !PT ;  /* 0xefffffff02027812 */ /* 0x000fe200078ec0ff */
[----:B------:R-:W-:Y:S03]  /*2dbd0*/  STL.64 [R1+0x1170], R168 ;  /* 0x001170a801007387 */ /* 0x000fe60000100a00 */
[----:B------:R-:W-:Y:S01]  /*2dbe0*/  @P1 LOP3.LUT R2, R2, 0x10000000, RZ, 0xfc, !PT ;  /* 0x1000000002021812 */ /* 0x000fe200078efcff */
[----:B------:R-:W-:Y:S03]  /*2dbf0*/  STL.64 [R1+0x1168], R170 ;  /* 0x001168aa01007387 */ /* 0x000fe60000100a00 */
        /* <DEDUP_REMOVED lines=21> */
[----:B------:R2:W-:Y:S04]  /*2dd50*/  STSM.16.M88.4 [R11], R20 ;  /* 0x000000140b007844 */ /* 0x0005e80000000200 */
[----:B------:R-:W-:Y:S01]  /*2dd60*/  STL.64 [R1+0x10b0], R142 ;  /* 0x0010b08e01007387 */ /* 0x000fe20000100a00 */
[----:B------:R-:W-:Y:S06]  /*2dd70*/  BAR.SYNC.DEFER_BLOCKING 0x0 ;  /* 0x0000000000007b1d */ /* 0x000fec0000010000 */
        /* <DEDUP_REMOVED lines=9> */
[----:B0-----:R-:W-:Y:S04]  /*2de10*/  STL.64 [R1+0x1060], R120 ;  /* 0x0010607801007387 */ /* 0x001fe80000100a00 */
[----:B------:R-:W-:Y:S04]  /*2de20*/  STL.64 [R1+0x1058], R122 ;  /* 0x0010587a01007387 */ /* 0x000fe80000100a00 */
[----:B------:R-:W-:Y:S04]  /*2de30*/  STL.64 [R1+0x1050], R116 ;  /* 0x0010507401007387 */ /* 0x000fe80000100a00 */
[----:B------:R-:W-:Y:S04]  /*2de40*/  STL.64 [R1+0x1048], R118 ;  /* 0x0010487601007387 */ /* 0x000fe80000100a00 */
[----:B-1----:R-:W-:Y:S04]  /*2de50*/  STL.64 [R1+0x1040], R112 ;  /* 0x0010407001007387 */ /* 0x002fe80000100a00 */
[----:B------:R-:W-:Y:S04]  /*2de60*/  STL.64 [R1+0x1038], R114 ;  /* 0x0010387201007387 */ /* 0x000fe80000100a00 */
[----:B------:R-:W-:Y:S04]  /*2de70*/  STL.64 [R1+0x1020], R244 ;  /* 0x001020f401007387 */ /* 0x000fe80000100a00 */
[----:B------:R-:W-:Y:S04]  /*2de80*/  STL.64 [R1+0xfe8], R246 ;  /* 0x000fe8f601007387 */ /* 0x000fe80000100a00 */
[----:B------:R-:W-:Y:S04]  /*2de90*/  STL.64 [R1+0xf90], R248 ;  /* 0x000f90f801007387 */ /* 0x000fe80000100a00 */
[----:B------:R-:W-:Y:S04]  /*2dea0*/  STL.64 [R1+0x11a0], R4 ;  /* 0x0011a00401007387 */ /* 0x000fe80000100a00 */
[----:B------:R-:W4:Y:S04]  /*2deb0*/  LDL.LU R220, [R1+0xadc] ;  /* 0x000adc0001dc7983 */ /* 0x000f280000300800 */
[----:B------:R-:W4:Y:S04]  /*2dec0*/  LDL.LU R222, [R1+0xf34] ;  /* 0x000f340001de7983 */ /* 0x000f280000300800 */
[----:B------:R-:W0:Y:S01]  /*2ded0*/  LDS.128 R108, [R251] ;  /* 0x00000000fb6c7984 */ /* 0x000e220000000c00 */
[----:B--2---:R-:W-:-:S03]  /*2dee0*/  PRMT R20, R226, 0x5410, R224 ;  /* 0x00005410e2147816 */ /* 0x004fc600000000e0 */
[----:B------:R-:W2:Y:S04]  /*2def0*/  LDL.LU R224, [R1+0xaa4] ;  /* 0x000aa40001e07983 */ /* 0x000ea80000300800 */
[----:B------:R-:W2:Y:S01]  /*2df00*/  LDL.LU R226, [R1+0xefc] ;  /* 0x000efc0001e27983 */ /* 0x000ea20000300800 */
[----:B---3--:R-:W-:-:S03]  /*2df10*/  PRMT R21, R230, 0x5410, R228 ;  /* 0x00005410e6157816 */ /* 0x008fc600000000e4 */
[----:B------:R-:W3:Y:S04]  /*2df20*/  LDL.LU R228, [R1+0x8e0] ;  /* 0x0008e00001e47983 */ /* 0x000ee80000300800 */
[----:B------:R-:W3:Y:S01]  /*2df30*/  LDL.LU R230, [R1+0x95c] ;  /* 0x00095c0001e67983 */ /* 0x000ee20000300800 */
[----:B----4-:R-:W-:-:S03]  /*2df40*/  PRMT R23, R232, 0x5410, R234 ;  /* 0x00005410e8177816 */ /* 0x010fc600000000ea */
[----:B------:R-:W4:Y:S04]  /*2df50*/  LDL.LU R234, [R1+0x8a8] ;  /* 0x0008a80001ea7983 */ /* 0x000f280000300800 */
[----:B------:R-:W4:Y:S01]  /*2df60*/  LDL.LU R232, [R1+0x920] ;  /* 0x0009200001e87983 */ /* 0x000f220000300800 */
[----:B------:R-:W-:Y:S01]  /*2df70*/  PRMT R22, R206, 0x5410, R204 ;  /* 0x00005410ce167816 */ /* 0x000fe200000000cc */
[----:B------:R-:W-:Y:S06]  /*2df80*/  BAR.SYNC.DEFER_BLOCKING 0x0 ;  /* 0x0000000000007b1d */ /* 0x000fec0000010000 */
[----:B0-----:R-:W-:Y:S04]  /*2df90*/  STL.64 [R1+0x1030], R108 ;  /* 0x0010306c01007387 */ /* 0x001fe80000100a00 */
[----:B------:R-:W-:Y:S04]  /*2dfa0*/  STL.64 [R1+0x1028], R110 ;  /* 0x0010286e01007387 */ /* 0x000fe80000100a00 */
[----:B------:R0:W-:Y:S01]  /*2dfb0*/  STSM.16.M88.4 [R11], R20 ;  /* 0x000000140b007844 */ /* 0x0001e20000000200 */
[----:B------:R-:W-:Y:S01]  /*2dfc0*/  BAR.SYNC.DEFER_BLOCKING 0x0 ;  /* 0x0000000000007b1d */ /* 0x000fe20000010000 */
[----:B0-----:R-:W-:-:S05]  /*2dfd0*/  PRMT R23, R236, 0x5410, R238 ;  /* 0x00005410ec177816 */ /* 0x001fca00000000ee */
[----:B------:R-:W4:Y:S04]  /*2dfe0*/  LDL.LU R238, [R1+0xad8] ;  /* 0x000ad80001ee7983 */ /* 0x000f280000300800 */
[----:B------:R-:W4:Y:S01]  /*2dff0*/  LDL.LU R236, [R1+0xf30] ;  /* 0x000f300001ec7983 */ /* 0x000f220000300800 */
[----:B------:R-:W-:Y:S02]  /*2e000*/  PRMT R20, R210, 0x5410, R208 ;  /* 0x00005410d2147816 */ /* 0x000fe400000000d0 */
[----:B------:R-:W-:Y:S01]  /*2e010*/  PRMT R21, R214, 0x5410, R212 ;  /* 0x00005410d6157816 */ /* 0x000fe200000000d4 */
[----:B------:R-:W4:Y:S04]  /*2e020*/  LDL.LU R194, [R1+0xaa0] ;  /* 0x000aa00001c27983 */ /* 0x000f280000300800 */
[----:B------:R-:W0:Y:S01]  /*2e030*/  LDS.128 R104, [R251] ;  /* 0x00000000fb687984 */ /* 0x000e220000000c00 */
[----:B------:R-:W-:Y:S01]  /*2e040*/  PRMT R22, R218, 0x5410, R216 ;  /* 0x00005410da167816 */ /* 0x000fe200000000d8 */
[----:B------:R-:W-:Y:S06]  /*2e050*/  BAR.SYNC.DEFER_BLOCKING 0x0 ;  /* 0x0000000000007b1d */ /* 0x000fec0000010000 */
[----:B------:R-:W4:Y:S04]  /*2e060*/  LDL.LU R200, [R1+0xef8] ;  /* 0x000ef80001c87983 */ /* 0x000f280000300800 */
[----:B------:R-:W4:Y:S04]  /*2e070*/  LDL.LU R198, [R1+0x8dc] ;  /* 0x0008dc0001c67983 */ /* 0x000f280000300800 */
[----:B------:R-:W4:Y:S04]  /*2e080*/  LDL.LU R202, [R1+0x958] ;  /* 0x0009580001ca7983 */ /* 0x000f280000300800 */
[----:B------:R-:W4:Y:S04]  /*2e090*/  LDL.LU R216, [R1+0x8a4] ;  /* 0x0008a40001d87983 */ /* 0x000f280000300800 */
[----:B------:R1:W-:Y:S01]  /*2e0a0*/  STSM.16.M88.4 [R11], R20 ;  /* 0x000000140b007844 */ /* 0x0003e20000000200 */
[----:B------:R-:W-:Y:S06]  /*2e0b0*/  BAR.SYNC.DEFER_BLOCKING 0x0 ;  /* 0x0000000000007b1d */ /* 0x000fec0000010000 */
[----:B------:R-:W4:Y:S04]  /*2e0c0*/  LDL.LU R218, [R1+0x91c] ;  /* 0x00091c0001da7983 */ /* 0x000f280000300800 */
[----:B0-----:R-:W-:Y:S04]  /*2e0d0*/  STL.64 [R1+0x1018], R104 ;  /* 0x0010186801007387 */ /* 0x001fe80000100a00 */
[----:B------:R-:W-:Y:S04]  /*2e0e0*/  STL.64 [R1+0x1010], R106 ;  /* 0x0010106a01007387 */ /* 0x000fe80000100a00 */
[----:B------:R-:W0:Y:S01]  /*2e0f0*/  LDS.128 R100, [R251] ;  /* 0x00000000fb647984 */ /* 0x000e220000000c00 */
[----:B-1----:R-:W-:-:S02]  /*2e100*/  PRMT R20, R222, 0x5410, R220 ;  /* 0x00005410de147816 */ /* 0x002fc400000000dc */
[----:B--2---:R-:W-:Y:S02]  /*2e110*/  PRMT R21, R226, 0x5410, R224 ;  /* 0x00005410e2157816 */ /* 0x004fe400000000e0 */
[----:B------:R-:W2:Y:S04]  /*2e120*/  LDL.LU R224, [R1+0xad4] ;  /* 0x000ad40001e07983 */ /* 0x000ea80000300800 */
[----:B------:R-:W2:Y:S01]  /*2e130*/  LDL.LU R226, [R1+0xf2c] ;  /* 0x000f2c0001e27983 */ /* 0x000ea20000300800 */
[----:B---3--:R-:W-:-:S03]  /*2e140*/  PRMT R22, R230, 0x5410, R228 ;  /* 0x00005410e6167816 */ /* 0x008fc600000000e4 */
[----:B------:R-:W3:Y:S04]  /*2e150*/  LDL.LU R228, [R1+0xa9c] ;  /* 0x000a9c0001e47983 */ /* 0x000ee80000300800 */
[----:B------:R-:W3:Y:S04]  /*2e160*/  LDL.LU R230, [R1+0xef4] ;  /* 0x000ef40001e67983 */ /* 0x000ee80000300800 */
[----:B------:R-:W3:Y:S04]  /*2e170*/  LDL.LU R204, [R1+0x8d8] ;  /* 0x0008d80001cc7983 */ /* 0x000ee80000300800 */
[----:B------:R-:W3:Y:S01]  /*2e180*/  LDL.LU R206, [R1+0x954] ;  /* 0x0009540001ce7983 */ /* 0x000ee20000300800 */
[----:B----4-:R-:W-:-:S03]  /*2e190*/  PRMT R23, R232, 0x5410, R234 ;  /* 0x00005410e8177816 */ /* 0x010fc600000000ea */
[----:B------:R-:W4:Y:S04]  /*2e1a0*/  LDL.LU R234, [R1+0x8a0] ;  /* 0x0008a00001ea7983 */ /* 0x000f280000300800 */
[----:B------:R-:W4:Y:S01]  /*2e1b0*/  LDL.LU R232, [R1+0x918] ;  /* 0x0009180001e87983 */ /* 0x000f220000300800 */
[----:B------:R-:W-:Y:S06]  /*2e1c0*/  BAR.SYNC.DEFER_BLOCKING 0x0 ;  /* 0x0000000000007b1d */ /* 0x000fec0000010000 */
[----:B0-----:R-:W-:Y:S04]  /*2e1d0*/  STL.64 [R1+0x1008], R100 ;  /* 0x0010086401007387 */ /* 0x001fe80000100a00 */
[----:B------:R-:W-:Y:S04]  /*2e1e0*/  STL.64 [R1+0x1000], R102 ;  /* 0x0010006601007387 */ /* 0x000fe80000100a00 */
[----:B------:R-:W4:Y:S04]  /*2e1f0*/  LDL.LU R208, [R1+0xad0] ;  /* 0x000ad00001d07983 */ /* 0x000f280000300800 */
[----:B------:R-:W4:Y:S04]  /*2e200*/  LDL.LU R210, [R1+0xf28] ;  /* 0x000f280001d27983 */ /* 0x000f280000300800 */
[----:B------:R-:W4:Y:S04]  /*2e210*/  LDL.LU R212, [R1+0xa98] ;  /* 0x000a980001d47983 */ /* 0x000f280000300800 */
[----:B------:R-:W4:Y:S04]  /*2e220*/  LDL.LU R214, [R1+0xef0] ;  /* 0x000ef00001d67983 */ /* 0x000f280000300800 */
[----:B------:R0:W-:Y:S04]  /*2e230*/  STSM.16.M88.4 [R11], R20 ;  /* 0x000000140b007844 */ /* 0x0001e80000000200 */
[----:B------:R-:W4:Y:S04]  /*2e240*/  LDL.LU R220, [R1+0x8d4] ;  /* 0x0008d40001dc7983 */ /* 0x000f280000300800 */
[----:B------:R-:W4:Y:S01]  /*2e250*/  LDL.LU R222, [R1+0x950] ;  /* 0x0009500001de7983 */ /* 0x000f220000300800 */
[----:B------:R-:W-:Y:S01]  /*2e260*/  BAR.SYNC.DEFER_BLOCKING 0x0 ;  /* 0x0000000000007b1d */ /* 0x000fe20000010000 */
[----:B0-----:R-:W-:-:S05]  /*2e270*/  PRMT R20, R236, 0x5410, R238 ;  /* 0x00005410ec147816 */ /* 0x001fca00000000ee */
[----:B------:R-:W4:Y:S04]  /*2e280*/  LDL.LU R238, [R1+0x89c] ;  /* 0x00089c0001ee7983 */ /* 0x000f280000300800 */
[----:B------:R-:W4:Y:S04]  /*2e290*/  LDL.LU R236, [R1+0x914] ;  /* 0x0009140001ec7983 */ /* 0x000f280000300800 */
[----:B------:R-:W0:Y:S01]  /*2e2a0*/  LDS.128 R96, [R251] ;  /* 0x00000000fb607984 */ /* 0x000e220000000c00 */
[----:B------:R-:W-:Y:S02]  /*2e2b0*/  PRMT R21, R200, 0x5410, R194 ;  /* 0x00005410c8157816 */ /* 0x000fe400000000c2 */
[----:B------:R-:W-:-:S02]  /*2e2c0*/  PRMT R22, R202, 0x5410, R198 ;  /* 0x00005410ca167816 */ /* 0x000fc400000000c6 */
[----:B------:R-:W-:Y:S01]  /*2e2d0*/  PRMT R23, R218, 0x5410, R216 ;  /* 0x00005410da177816 */ /* 0x000fe200000000d8 */
[----:B------:R-:W-:Y:S06]  /*2e2e0*/  BAR.SYNC.DEFER_BLOCKING 0x0 ;  /* 0x0000000000007b1d */ /* 0x000fec0000010000 */
[----:B------:R2:W-:Y:S02]  /*2e2f0*/  STSM.16.M88.4 [R11], R20 ;  /* 0x000000140b007844 */ /* 0x0005e40000000200 */
[----:B------:R-:W-:Y:S06]  /*2e300*/  BAR.SYNC.DEFER_BLOCKING 0x0 ;  /* 0x0000000000007b1d */ /* 0x000fec0000010000 */
[----:B0-----:R-:W-:Y:S04]  /*2e310*/  STL.64 [R1+0xff8], R96 ;  /* 0x000ff86001007387 */ /* 0x001fe80000100a00 */
        /* <DEDUP_REMOVED lines=21> */
[----:B------:R-:W4:Y:S04]  /*2e470*/  LDL.LU R236, [R1+0xf20] ;  /* 0x000f200001ec7983 */ /* 0x000f280000300800 */
[----:B------:R-:W0:Y:S01]  /*2e480*/  LDS.128 R88, [R251] ;  /* 0x00000000fb587984 */ /* 0x000e220000000c00 */
[----:B------:R-:W-:-:S03]  /*2e490*/  PRMT R20, R210, 0x5410, R208 ;  /* 0x00005410d2147816 */ /* 0x000fc600000000d0 */
[----:B------:R-:W4:Y:S01]  /*2e4a0*/  LDL.LU R194, [R1+0xa90] ;  /* 0x000a900001c27983 */ /* 0x000f220000300800 */
[----:B------:R-:W-:-:S03]  /*2e4b0*/  PRMT R21, R214, 0x5410, R212 ;  /* 0x00005410d6157816 */ /* 0x000fc600000000d4 */
[----:B------:R-:W4:Y:S01]  /*2e4c0*/  LDL.LU R200, [R1+0xee8] ;  /* 0x000ee80001c87983 */ /* 0x000f220000300800 */
        /* <DEDUP_REMOVED lines=88> */
[----:B------:R0:W-:Y:S01]  /*2ea50*/  STSM.16.M88.4 [R11], R20 ;  /* 0x000000140b007844 */ /* 0x0001e20000000200 */
[----:B------:R-:W-:Y:S01]  /*2ea60*/  BAR.SYNC.DEFER_BLOCKING 0x0 ;  /* 0x0000000000007b1d */ /* 0x000fe20000010000 */
[----:B0-----:R-:W-:-:S05]  /*2ea70*/  PRMT R20, R222, 0x5410, R220 ;  /* 0x00005410de147816 */ /* 0x001fca00000000dc */
        /* <DEDUP_REMOVED lines=9> */
[----:B----4-:R-:W-:Y:S01]  /*2eb10*/  PRMT R23, R232, 0x5410, R234 ;  /* 0x00005410e8177816 */ /* 0x010fe200000000ea */
[----:B------:R-:W-:Y:S06]  /*2eb20*/  BAR.SYNC.DEFER_BLOCKING 0x0 ;  /* 0x0000000000007b1d */ /* 0x000fec0000010000 */
[----:B------:R-:W4:Y:S04]  /*2eb30*/  LDL.LU R234, [R1+0x87c] ;  /* 0x00087c0001ea7983 */ /* 0x000f280000300800 */
[----:B------:R-:W4:Y:S04]  /*2eb40*/  LDL.LU R232, [R1+0x8f4] ;  /* 0x0008f40001e87983 */ /* 0x000f280000300800 */
[----:B0-----:R-:W-:Y:S04]  /*2eb50*/  STL.64 [R1+0xf78], R68 ;  /* 0x000f784401007387 */ /* 0x001fe80000100a00 */
[----:B------:R-:W-:Y:S04]  /*2eb60*/  STL.64 [R1+0xf70], R70 ;  /* 0x000f704601007387 */ /* 0x000fe80000100a00 */
[----:B------:R0:W-:Y:S01]  /*2eb70*/  STSM.16.M88.4 [R11], R20 ;  /* 0x000000140b007844 */ /* 0x0001e20000000200 */
[----:B------:R-:W-:Y:S06]  /*2eb80*/  BAR.SYNC.DEFER_BLOCKING 0x0 ;  /* 0x0000000000007b1d */ /* 0x000fec0000010000 */
[----:B------:R-:W1:Y:S01]  /*2eb90*/  LDS.128 R64, [R251] ;  /* 0x00000000fb407984 */ /* 0x000e620000000c00 */
[----:B0-----:R-:W-:-:S03]  /*2eba0*/  PRMT R23, R236, 0x5410, R238 ;  /* 0x00005410ec177816 */ /* 0x001fc600000000ee */
[----:B------:R-:W4:Y:S04]  /*2ebb0*/  LDL.LU R238, [R1+0x618] ;  /* 0x0006180001ee7983 */ /* 0x000f280000300800 */
[----:B------:R-:W4:Y:S01]  /*2ebc0*/  LDL.LU R236, [R1+0x624] ;  /* 0x0006240001ec7983 */ /* 0x000f220000300800 */
[----:B------:R-:W-:Y:S02]  /*2ebd0*/  PRMT R20, R192, 0x5410, R190 ;  /* 0x00005410c0147816 */ /* 0x000fe400000000be */
[----:B------:R-:W-:Y:S02]  /*2ebe0*/  PRMT R21, R200, 0x5410, R194 ;  /* 0x00005410c8157816 */ /* 0x000fe400000000c2 */
[----:B------:R-:W-:Y:S01]  /*2ebf0*/  PRMT R22, R202, 0x5410, R198 ;  /* 0x00005410ca167816 */ /* 0x000fe200000000c6 */
[----:B------:R-:W-:Y:S06]  /*2ec00*/  BAR.SYNC.DEFER_BLOCKING 0x0 ;  /* 0x0000000000007b1d */ /* 0x000fec0000010000 */
[----:B------:R0:W-:Y:S02]  /*2ec10*/  STSM.16.M88.4 [R11], R20 ;  /* 0x000000140b007844 */ /* 0x0001e40000000200 */
[----:B------:R-:W-:Y:S06]  /*2ec20*/  BAR.SYNC.DEFER_BLOCKING 0x0 ;  /* 0x0000000000007b1d */ /* 0x000fec0000010000 */
[----:B------:R-:W1:Y:S01]  /*2ec30*/  LDS.128 R60, [R251] ;  /* 0x00000000fb3c7984 */ /* 0x000e620000000c00 */
[----:B0-----:R-:W-:-:S02]  /*2ec40*/  PRMT R20, R206, 0x5410, R204 ;  /* 0x00005410ce147816 */ /* 0x001fc400000000cc */
[----:B------:R-:W-:Y:S02]  /*2ec50*/  PRMT R21, R210, 0x5410, R208 ;  /* 0x00005410d2157816 */ /* 0x000fe400000000d0 */
[----:B------:R-:W-:Y:S02]  /*2ec60*/  PRMT R22, R214, 0x5410, R212 ;  /* 0x00005410d6167816 */ /* 0x000fe400000000d4 */
[----:B------:R-:W-:Y:S01]  /*2ec70*/  PRMT R23, R218, 0x5410, R216 ;  /* 0x00005410da177816 */ /* 0x000fe200000000d8 */
[----:B------:R-:W-:Y:S06]  /*2ec80*/  BAR.SYNC.DEFER_BLOCKING 0x0 ;  /* 0x0000000000007b1d */ /* 0x000fec0000010000 */
[----:B------:R0:W-:Y:S02]  /*2ec90*/  STSM.16.M88.4 [R11], R20 ;  /* 0x000000140b007844 */ /* 0x0001e40000000200 */
[----:B------:R-:W-:Y:S06]  /*2eca0*/  BAR.SYNC.DEFER_BLOCKING 0x0 ;  /* 0x0000000000007b1d */ /* 0x000fec0000010000 */
[----:B------:R-:W0:Y:S04]  /*2ecb0*/  LDS.128 R56, [R251] ;  /* 0x00000000fb387984 */ /* 0x000e280000000c00 */
[----:B-1----:R-:W-:Y:S04]  /*2ecc0*/  STL.64 [R1+0xf68], R64 ;  /* 0x000f684001007387 */ /* 0x002fe80000100a00 */
[----:B------:R-:W-:Y:S04]  /*2ecd0*/  STL.64 [R1+0xf60], R66 ;  /* 0x000f604201007387 */ /* 0x000fe80000100a00 */
[----:B------:R1:W-:Y:S04]  /*2ece0*/  STL.64 [R1+0xf48], R60 ;  /* 0x000f483c01007387 */ /* 0x0003e80000100a00 */
[----:B------:R-:W-:Y:S01]  /*2ecf0*/  STL.64 [R1+0xf40], R62 ;  /* 0x000f403e01007387 */ /* 0x000fe20000100a00 */
[----:B0-----:R-:W-:-:S03]  /*2ed00*/  PRMT R20, R222, 0x5410, R220 ;  /* 0x00005410de147816 */ /* 0x001fc600000000dc */
[----:B------:R-:W-:Y:S04]  /*2ed10*/  STL.64 [R1+0xf58], R56 ;  /* 0x000f583801007387 */ /* 0x000fe80000100a00 */
[----:B------:R-:W-:Y:S01]  /*2ed20*/  STL.64 [R1+0xf50], R58 ;  /* 0x000f503a01007387 */ /* 0x000fe20000100a00 */
[----:B---3--:R-:W-:-:S03]  /*2ed30*/  PRMT R22, R230, 0x5410, R228 ;  /* 0x00005410e6167816 */ /* 0x008fc600000000e4 */
[----:B------:R-:W3:Y:S01]  /*2ed40*/  LDL.LU R230, [R1+0x630] ;  /* 0x0006300001e67983 */ /* 0x000ee20000300800 */
[----:B--2---:R-:W-:Y:S02]  /*2ed50*/  PRMT R21, R226, 0x5410, R224 ;  /* 0x00005410e2157816 */ /* 0x004fe400000000e0 */
[----:B----4-:R-:W-:Y:S01]  /*2ed60*/  PRMT R23, R232, 0x5410, R234 ;  /* 0x00005410e8177816 */ /* 0x010fe200000000ea */
[----:B------:R-:W-:Y:S06]  /*2ed70*/  BAR.SYNC.DEFER_BLOCKING 0x0 ;  /* 0x0000000000007b1d */ /* 0x000fec0000010000 */
[----:B------:R-:W2:Y:S04]  /*2ed80*/  LDL.LU R234, [R1+0x638] ;  /* 0x0006380001ea7983 */ /* 0x000ea80000300800 */
[----:B------:R-:W4:Y:S04]  /*2ed90*/  LDL.LU R218, [R1+0x640] ;  /* 0x0006400001da7983 */ /* 0x000f280000300800 */
[----:B------:R-:W4:Y:S04]  /*2eda0*/  LDL.LU R232, [R1+0x648] ;  /* 0x0006480001e87983 */ /* 0x000f280000300800 */
[----:B------:R-:W-:Y:S01]  /*2edb0*/  STSM.16.M88.4 [R11], R20 ;  /* 0x000000140b007844 */ /* 0x000fe20000000200 */
[----:B------:R-:W-:Y:S06]  /*2edc0*/  BAR.SYNC.DEFER_BLOCKING 0x0 ;  /* 0x0000000000007b1d */ /* 0x000fec0000010000 */
[----:B------:R0:W-:Y:S01]  /*2edd0*/  @P4 STG.E.U8 desc[UR32][R12.64], R180 ;  /* 0x000000b40c004986 */ /* 0x0001e2000c101120 */
[----:B-1----:R-:W-:-:S04]  /*2ede0*/  IADD3 R60, P4, R238, R10, RZ ;  /* 0x0000000aee3c7210 */ /* 0x002fc80007f9e0ff */
[----:B------:R-:W-:Y:S02]  /*2edf0*/  LEA.HI.X.SX32 R61, R238, R0, 0x1, P4 ;  /* 0x00000000ee3d7211 */ /* 0x000fe400020f0eff */
[----:B------:R-:W4:Y:S04]  /*2ee00*/  LDL.LU R238, [R1+0x650] ;  /* 0x0006500001ee7983 */ /* 0x000f280000300800 */
[----:B------:R-:W4:Y:S01]  /*2ee10*/  LDL.LU R224, [R1+0x658] ;  /* 0x0006580001e07983 */ /* 0x000f220000300800 */
[----:B0-----:R-:W-:-:S04]  /*2ee20*/  IADD3 R12, P4, R236, R10, RZ ;  /* 0x0000000aec0c7210 */ /* 0x001fc80007f9e0ff */
[----:B------:R-:W-:Y:S02]  /*2ee30*/  LEA.HI.X.SX32 R13, R236, R0, 0x1, P4 ;  /* 0x00000000ec0d7211 */ /* 0x000fe400020f0eff */
[----:B------:R-:W4:Y:S04]  /*2ee40*/  LDL.LU R236, [R1+0x660] ;  /* 0x0006600001ec7983 */ /* 0x000f280000300800 */
[----:B------:R-:W4:Y:S04]  /*2ee50*/  LDL.LU R226, [R1+0x668] ;  /* 0x0006680001e27983 */ /* 0x000f280000300800 */
[----:B------:R-:W4:Y:S04]  /*2ee60*/  LDL.LU R220, [R1+0x670] ;  /* 0x0006700001dc7983 */ /* 0x000f280000300800 */
[----:B------:R-:W4:Y:S04]  /*2ee70*/  LDL.LU R222, [R1+0x678] ;  /* 0x0006780001de7983 */ /* 0x000f280000300800 */
[----:B------:R-:W4:Y:S01]  /*2ee80*/  LDL.LU R228, [R1+0x680] ;  /* 0x0006800001e47983 */ /* 0x000f220000300800 */
[----:B------:R-:W-:-:S05]  /*2ee90*/  PRMT R11, R176, 0x7771, RZ ;  /* 0x00007771b00b7816 */ /* 0x000fca00000000ff */
[----:B------:R0:W-:Y:S02]  /*2eea0*/  @P2 STG.E.U8 desc[UR32][R14.64], R11 ;  /* 0x0000000b0e002986 */ /* 0x0001e4000c101120 */
[----:B0-----:R-:W-:-:S05]  /*2eeb0*/  PRMT R11, R177, 0x7770, RZ ;  /* 0x00007770b10b7816 */ /* 0x001fca00000000ff */
[----:B------:R2:W-:Y:S01]  /*2eec0*/  @P3 STG.E.U8 desc[UR32][R16.64], R11 ;  /* 0x0000000b10003986 */ /* 0x0005e2000c101120 */
[----:B---3--:R-:W-:-:S04]  /*2eed0*/  IADD3 R14, P4, R230, R10, RZ ;  /* 0x0000000ae60e7210 */ /* 0x008fc80007f9e0ff */
[----:B------:R-:W-:Y:S02]  /*2eee0*/  LEA.HI.X.SX32 R15, R230, R0, 0x1, P4 ;  /* 0x00000000e60f7211 */ /* 0x000fe400020f0eff */
[----:B------:R-:W3:Y:S01]  /*2eef0*/  LDL.LU R230, [R1+0x688] ;  /* 0x0006880001e67983 */ /* 0x000ee20000300800 */
[----:B--2---:R-:W-:-:S04]  /*2ef00*/  IADD3 R16, P4, R234, R10, RZ ;  /* 0x0000000aea107210 */ /* 0x004fc80007f9e0ff */
[----:B------:R-:W-:Y:S02]  /*2ef10*/  LEA.HI.X.SX32 R17, R234, R0, 0x1, P4 ;  /* 0x00000000ea117211 */ /* 0x000fe400020f0eff */
[----:B------:R-:W2:Y:S01]  /*2ef20*/  LDL.LU R234, [R1+0x690] ;  /* 0x0006900001ea7983 */ /* 0x000ea20000300800 */
[----:B----4-:R-:W-:-:S03]  /*2ef30*/  IADD3 R20, P4, R218, R10, RZ ;  /* 0x0000000ada147210 */ /* 0x010fc60007f9e0ff */
[----:B------:R-:W4:Y:S01]  /*2ef40*/  LDL.LU R216, [R1+0x698] ;  /* 0x0006980001d87983 */ /* 0x000f220000300800 */
[----:B------:R-:W-:Y:S02]  /*2ef50*/  LEA.HI.X.SX32 R21, R218, R0, 0x1, P4 ;  /* 0x00000000da157211 */ /* 0x000fe400020f0eff */
[----:B------:R-:W-:-:S04]  /*2ef60*/  IADD3 R22, P4, R232, R10, RZ ;  /* 0x0000000ae8167210 */ /* 0x000fc80007f9e0ff */
[----:B------:R-:W-:Y:S02]  /*2ef70*/  LEA.HI.X.SX32 R23, R232, R0, 0x1, P4 ;  /* 0x00000000e8177211 */ /* 0x000fe400020f0eff */
[----:B------:R-:W4:Y:S01]  /*2ef80*/  LDL.LU R232, [R1+0x6a0] ;  /* 0x0006a00001e87983 */ /* 0x000f220000300800 */
        /* <DEDUP_REMOVED lines=8> */
[----:B------:R-:W4:Y:S04]  /*2f010*/  LDL.LU R236, [R1+0x6b8] ;  /* 0x0006b80001ec7983 */ /* 0x000f280000300800 */
[----:B------:R-:W4:Y:S01]  /*2f020*/  LDL.LU R218, [R1+0x6c0] ;  /* 0x0006c00001da7983 */ /* 0x000f220000300800 */
[----:B------:R-:W-:-:S04]  /*2f030*/  IADD3 R6, P4, R226, R10, RZ ;  /* 0x0000000ae2067210 */ /* 0x000fc80007f9e0ff */
[----:B------:R-:W-:Y:S02]  /*2f040*/  LEA.HI.X.SX32 R7, R226, R0, 0x1, P4 ;  /* 0x00000000e2077211 */ /* 0x000fe400020f0eff */
[----:B------:R-:W4:Y:S01]  /*2f050*/  LDL.LU R226, [R1+0x6c8] ;  /* 0x0006c80001e27983 */ /* 0x000f220000300800 */
[----:B------:R-:W-:-:S03]  /*2f060*/  IADD3 R172, P4, R220, R10, RZ ;  /* 0x0000000adcac7210 */ /* 0x000fc60007f9e0ff */
[----:B------:R0:W-:Y:S01]  /*2f070*/  STL.64 [R1+0xab8], R6 ;  /* 0x000ab80601007387 */ /* 0x0001e20000100a00 */
[----:B------:R-:W-:-:S03]  /*2f080*/  LEA.HI.X.SX32 R173, R220, R0, 0x1, P4 ;  /* 0x00000000dcad7211 */ /* 0x000fc600020f0eff */
[----:B------:R-:W4:Y:S01]  /*2f090*/  LDL.LU R220, [R1+0x6d0] ;  /* 0x0006d00001dc7983 */ /* 0x000f220000300800 */
[----:B0-----:R-:W-:-:S04]  /*2f0a0*/  IADD3 R6, P4, R222, R10, RZ ;  /* 0x0000000ade067210 */ /* 0x001fc80007f9e0ff */
[----:B------:R-:W-:Y:S02]  /*2f0b0*/  LEA.HI.X.SX32 R7, R222, R0, 0x1, P4 ;  /* 0x00000000de077211 */ /* 0x000fe400020f0eff */
[----:B------:R-:W4:Y:S04]  /*2f0c0*/  LDL.LU R222, [R1+0x6d8] ;  /* 0x0006d80001de7983 */ /* 0x000f280000300800 */
[----:B------:R0:W-:Y:S02]  /*2f0d0*/  STL.64 [R1+0xaa8], R6 ;  /* 0x000aa80601007387 */ /* 0x0001e40000100a00 */
[----:B0-----:R-:W-:-:S04]  /*2f0e0*/  IADD3 R6, P4, R228, R10, RZ ;  /* 0x0000000ae4067210 */ /* 0x001fc80007f9e0ff */
[----:B------:R-:W-:Y:S02]  /*2f0f0*/  LEA.HI.X.SX32 R7, R228, R0, 0x1, P4 ;  /* 0x00000000e4077211 */ /* 0x000fe400020f0eff */
[----:B------:R-:W4:Y:S04]  /*2f100*/  LDL.LU R228, [R1+0x6e0] ;  /* 0x0006e00001e47983 */ /* 0x000f280000300800 */
[----:B------:R3:W-:Y:S02]  /*2f110*/  STL.64 [R1+0xaa0], R6 ;  /* 0x000aa00601007387 */ /* 0x0007e40000100a00 */
[----:B---3--:R-:W-:-:S04]  /*2f120*/  IADD3 R6, P4, R230, R10, RZ ;  /* 0x0000000ae6067210 */ /* 0x008fc80007f9e0ff */
[----:B------:R-:W-:Y:S02]  /*2f130*/  LEA.HI.X.SX32 R7, R230, R0, 0x1, P4 ;  /* 0x00000000e6077211 */ /* 0x000fe400020f0eff */
[----:B------:R-:W3:Y:S04]  /*2f140*/  LDL.LU R230, [R1+0x6e8] ;  /* 0x0006e80001e67983 */ /* 0x000ee80000300800 */
[----:B------:R2:W-:Y:S02]  /*2f150*/  STL.64 [R1+0xa98], R6 ;  /* 0x000a980601007387 */ /* 0x0005e40000100a00 */
[----:B--2---:R-:W-:-:S04]  /*2f160*/  IADD3 R6, P4, R234, R10, RZ ;  /* 0x0000000aea067210 */ /* 0x004fc80007f9e0ff */
[----:B------:R-:W-:Y:S02]  /*2f170*/  LEA.HI.X.SX32 R7, R234, R0, 0x1, P4 ;  /* 0x00000000ea077211 */ /* 0x000fe400020f0eff */
[----:B------:R-:W2:Y:S04]  /*2f180*/  LDL.LU R234, [R1+0x6f0] ;  /* 0x0006f00001ea7983 */ /* 0x000ea80000300800 */
[----:B------:R4:W-:Y:S02]  /*2f190*/  STL.64 [R1+0xa90], R6 ;  /* 0x000a900601007387 */ /* 0x0009e40000100a00 */
[----:B----4-:R-:W-:-:S04]  /*2f1a0*/  IADD3 R6, P4, R216, R10, RZ ;  /* 0x0000000ad8067210 */ /* 0x010fc80007f9e0ff */
[----:B------:R-:W-:Y:S02]  /*2f1b0*/  LEA.HI.X.SX32 R7, R216, R0, 0x1, P4 ;  /* 0x00000000d8077211 */ /* 0x000fe400020f0eff */
[----:B------:R-:W-:-:S04]  /*2f1c0*/  IADD3 R174, P4, R232, R10, RZ ;  /* 0x0000000ae8ae7210 */ /* 0x000fc80007f9e0ff */
[----:B------:R-:W-:Y:S02]  /*2f1d0*/  LEA.HI.X.SX32 R175, R232, R0, 0x1, P4 ;  /* 0x00000000e8af7211 */ /* 0x000fe400020f0eff */
[----:B------:R-:W4:Y:S04]  /*2f1e0*/  LDL.LU R232, [R1+0x6f8] ;  /* 0x0006f80001e87983 */ /* 0x000f280000300800 */
[----:B------:R0:W-:Y:S02]  /*2f1f0*/  STL.64 [R1+0xa88], R6 ;  /* 0x000a880601007387 */ /* 0x0001e40000100a00 */
        /* <DEDUP_REMOVED lines=13> */
[----:B------:R-:W-:-:S05]  /*2f2d0*/  LEA.HI.X.SX32 R7, R218, R0, 0x1, P4 ;  /* 0x00000000da077211 */ /* 0x000fca00020f0eff */
        /* <DEDUP_REMOVED lines=20> */
[----:B------:R2:W-:Y:S04]  /*2f420*/  STL.64 [R1+0xa38], R6 ;  /* 0x000a380601007387 */ /* 0x0005e80000100a00 */
[----:B------:R-:W3:Y:S01]  /*2f430*/  LDL.LU R218, [R1+0x740] ;  /* 0x0007400001da7983 */ /* 0x000ee20000300800 */
[----:B--2---:R-:W-:-:S04]  /*2f440*/  IADD3 R6, P4, R234, R10, RZ ;  /* 0x0000000aea067210 */ /* 0x004fc80007f9e0ff */
[----:B------:R-:W-:Y:S02]  /*2f450*/  LEA.HI.X.SX32 R7, R234, R0, 0x1, P4 ;  /* 0x00000000ea077211 */ /* 0x000fe400020f0eff */
[----:B------:R-:W2:Y:S04]  /*2f460*/  LDL.LU R234, [R1+0x748] ;  /* 0x0007480001ea7983 */ /* 0x000ea80000300800 */
[----:B------:R4:W-:Y:S02]  /*2f470*/  STL.64 [R1+0xa30], R6 ;  /* 0x000a300601007387 */ /* 0x0009e40000100a00 */
[----:B----4-:R-:W-:-:S04]  /*2f480*/  IADD3 R6, P4, R232, R10, RZ ;  /* 0x0000000ae8067210 */ /* 0x010fc80007f9e0ff */
[----:B------:R-:W-:Y:S02]  /*2f490*/  LEA.HI.X.SX32 R7, R232, R0, 0x1, P4 ;  /* 0x00000000e8077211 */ /* 0x000fe400020f0eff */
[----:B------:R-:W4:Y:S04]  /*2f4a0*/  LDL.LU R232, [R1+0x750] ;  /* 0x0007500001e87983 */ /* 0x000f280000300800 */
[----:B------:R0:W-:Y:S01]  /*2f4b0*/  STL.64 [R1+0xa28], R6 ;  /* 0x000a280601007387 */ /* 0x0001e20000100a00 */
[----:B------:R-:W-:-:S04]  /*2f4c0*/  IADD3 R168, P4, R238, R10, RZ ;  /* 0x0000000aeea87210 */ /* 0x000fc80007f9e0ff */
[----:B------:R-:W-:Y:S02]  /*2f4d0*/  LEA.HI.X.SX32 R169, R238, R0, 0x1, P4 ;  /* 0x00000000eea97211 */ /* 0x000fe400020f0eff */
[----:B------:R-:W4:Y:S04]  /*2f4e0*/  LDL.LU R238, [R1+0x758] ;  /* 0x0007580001ee7983 */ /* 0x000f280000300800 */
[----:B------:R-:W-:Y:S01]  /*2f4f0*/  STL.64 [R1+0x1178], R168 ;  /* 0x001178a801007387 */ /* 0x000fe20000100a00 */
[----:B0-----:R-:W-:-:S04]  /*2f500*/  IADD3 R6, P4, R224, R10, RZ ;  /* 0x0000000ae0067210 */ /* 0x001fc80007f9e0ff */
[----:B------:R-:W-:Y:S02]  /*2f510*/  LEA.HI.X.SX32 R7, R224, R0, 0x1, P4 ;  /* 0x00000000e0077211 */ /* 0x000fe400020f0eff */
[----:B------:R-:W-:-:S04]  /*2f520*/  IADD3 R170, P4, R236, R10, RZ ;  /* 0x0000000aecaa7210 */ /* 0x000fc80007f9e0ff */
[----:B------:R-:W-:Y:S02]  /*2f530*/  LEA.HI.X.SX32 R171, R236, R0, 0x1, P4 ;  /* 0x00000000ecab7211 */ /* 0x000fe400020f0eff */
[----:B------:R-:W4:Y:S04]  /*2f540*/  LDL.LU R236, [R1+0x760] ;  /* 0x0007600001ec7983 */ /* 0x000f280000300800 */
[----:B------:R0:W-:Y:S04]  /*2f550*/  STL.64 [R1+0xa18], R6 ;  /* 0x000a180601007387 */ /* 0x0001e80000100a00 */
[----:B------:R-:W4:Y:S04]  /*2f560*/  LDL.LU R224, [R1+0x768] ;  /* 0x0007680001e07983 */ /* 0x000f280000300800 */
[----:B------:R-:W-:Y:S01]  /*2f570*/  STL.64 [R1+0x1180], R170 ;  /* 0x001180aa01007387 */ /* 0x000fe20000100a00 */
        /* <DEDUP_REMOVED lines=20> */
[----:B0-----:R-:W-:-:S04]  /*2f6c0*/  IADD3 R6, P4, R218, R10, RZ ;  /* 0x0000000ada067210 */ /* 0x001fc80007f9e0ff */
[----:B------:R-:W-:-:S05]  /*2f6d0*/  LEA.HI.X.SX32 R7, R218, R0, 0x1, P4 ;  /* 0x00000000da077211 */ /* 0x000fca00020f0eff */
[----:B------:R2:W-:Y:S02]  /*2f6e0*/  STL.64 [R1+0x9e0], R6 ;  /* 0x0009e00601007387 */ /* 0x0005e40000100a00 */
[----:B--2---:R-:W-:-:S04]  /*2f6f0*/  IADD3 R6, P4, R234, R10, RZ ;  /* 0x0000000aea067210 */ /* 0x004fc80007f9e0ff */
[----:B------:R-:W-:Y:S02]  /*2f700*/  LEA.HI.X.SX32 R7, R234, R0, 0x1, P4 ;  /* 0x00000000ea077211 */ /* 0x000fe400020f0eff */
[----:B------:R-:W2:Y:S04]  /*2f710*/  LDL.LU R234, [R1+0x74c] ;  /* 0x00074c0001ea7983 */ /* 0x000ea80000300800 */
[----:B------:R4:W-:Y:S02]  /*2f720*/  STL.64 [R1+0x9d8], R6 ;  /* 0x0009d80601007387 */ /* 0x0009e40000100a00 */
[----:B----4-:R-:W-:-:S04]  /*2f730*/  IADD3 R6, P4, R232, R10, RZ ;  /* 0x0000000ae8067210 */ /* 0x010fc80007f9e0ff */
[----:B------:R-:W-:Y:S02]  /*2f740*/  LEA.HI.X.SX32 R7, R232, R0, 0x1, P4 ;  /* 0x00000000e8077211 */ /* 0x000fe400020f0eff */
[----:B------:R-:W4:Y:S04]  /*2f750*/  LDL.LU R232, [R1+0x744] ;  /* 0x0007440001e87983 */ /* 0x000f280000300800 */
[----:B------:R0:W-:Y:S04]  /*2f760*/  STL.64 [R1+0x9d0], R6 ;  /* 0x0009d00601007387 */ /* 0x0001e80000100a00 */
[----:B------:R-:W4:Y:S01]  /*2f770*/  LDL.LU R218, [R1+0x73c] ;  /* 0x00073c0001da7983 */ /* 0x000f220000300800 */
[----:B------:R-:W-:-:S04]  /*2f780*/  IADD3 R164, P4, R238, R10, RZ ;  /* 0x0000000aeea47210 */ /* 0x000fc80007f9e0ff */
[----:B------:R-:W-:Y:S02]  /*2f790*/  LEA.HI.X.SX32 R165, R238, R0, 0x1, P4 ;  /* 0x00000000eea57211 */ /* 0x000fe400020f0eff */
        /* <DEDUP_REMOVED lines=29> */
[----:B------:R4:W-:Y:S01]  /*2f970*/  STL.64 [R1+0x1150], R6 ;  /* 0x0011500601007387 */ /* 0x0009e20000100a00 */
[----:B--2---:R-:W-:-:S04]  /*2f980*/  IADD3 R166, P4, R234, R10, RZ ;  /* 0x0000000aeaa67210 */ /* 0x004fc80007f9e0ff */
[----:B------:R-:W-:Y:S02]  /*2f990*/  LEA.HI.X.SX32 R167, R234, R0, 0x1, P4 ;  /* 0x00000000eaa77211 */ /* 0x000fe400020f0eff */
[----:B------:R-:W2:Y:S04]  /*2f9a0*/  LDL.LU R234, [R1+0x6f4] ;  /* 0x0006f40001ea7983 */ /* 0x000ea80000300800 */
[----:B------:R-:W-:Y:S01]  /*2f9b0*/  STL.64 [R1+0x1158], R166 ;  /* 0x001158a601007387 */ /* 0x000fe20000100a00 */
[----:B----4-:R-:W-:-:S04]  /*2f9c0*/  IADD3 R6, P4, R232, R10, RZ ;  /* 0x0000000ae8067210 */ /* 0x010fc80007f9e0ff */
        /* <DEDUP_REMOVED lines=21> */
[----:B------:R0:W-:Y:S04]  /*2fb20*/  STL.64 [R1+0x958], R6 ;  /* 0x0009580601007387 */ /* 0x0001e80000100a00 */
[----:B------:R-:W4:Y:S01]  /*2fb30*/  LDL.LU R216, [R1+0x6c4] ;  /* 0x0006c40001d87983 */ /* 0x000f220000300800 */
[----:B0-----:R-:W-:-:S04]  /*2fb40*/  IADD3 R6, P4, R220, R10, RZ ;  /* 0x0000000adc067210 */ /* 0x001fc80007f9e0ff */
[----:B------:R-:W-:-:S05]  /*2fb50*/  LEA.HI.X.SX32 R7, R220, R0, 0x1, P4 ;  /* 0x00000000dc077211 */ /* 0x000fca00020f0eff */
[----:B------:R0:W-:Y:S04]  /*2fb60*/  STL.64 [R1+0x950], R6 ;  /* 0x0009500601007387 */ /* 0x0001e80000100a00 */
[----:B------:R-:W4:Y:S01]  /*2fb70*/  LDL.LU R218, [R1+0x6bc] ;  /* 0x0006bc0001da7983 */ /* 0x000f220000300800 */
[----:B0-----:R-:W-:-:S04]  /*2fb80*/  IADD3 R6, P4, R222, R10, RZ ;  /* 0x0000000ade067210 */ /* 0x001fc80007f9e0ff */
[----:B------:R-:W-:-:S05]  /*2fb90*/  LEA.HI.X.SX32 R7, R222, R0, 0x1, P4 ;  /* 0x00000000de077211 */ /* 0x000fca00020f0eff */
[----:B------:R0:W-:Y:S04]  /*2fba0*/  STL.64 [R1+0x948], R6 ;  /* 0x0009480601007387 */ /* 0x0001e80000100a00 */
[----:B------:R-:W4:Y:S01]  /*2fbb0*/  LDL.LU R220, [R1+0x6b4] ;  /* 0x0006b40001dc7983 */ /* 0x000f220000300800 */
[----:B0-----:R-:W-:-:S04]  /*2fbc0*/  IADD3 R6, P4, R228, R10, RZ ;  /* 0x0000000ae4067210 */ /* 0x001fc80007f9e0ff */
[----:B------:R-:W-:Y:S02]  /*2fbd0*/  LEA.HI.X.SX32 R7, R228, R0, 0x1, P4 ;  /* 0x00000000e4077211 */ /* 0x000fe400020f0eff */
[----:B------:R-:W4:Y:S04]  /*2fbe0*/  LDL.LU R228, [R1+0x6ac] ;  /* 0x0006ac0001e47983 */ /* 0x000f280000300800 */
[----:B------:R2:W-:Y:S01]  /*2fbf0*/  STL.64 [R1+0x940], R6 ;  /* 0x0009400601007387 */ /* 0x0005e20000100a00 */
[----:B---3--:R-:W-:-:S04]  /*2fc00*/  IADD3 R160, P4, R230, R10, RZ ;  /* 0x0000000ae6a07210 */ /* 0x008fc80007f9e0ff */
[----:B------:R-:W-:Y:S02]  /*2fc10*/  LEA.HI.X.SX32 R161, R230, R0, 0x1, P4 ;  /* 0x00000000e6a17211 */ /* 0x000fe400020f0eff */
[----:B------:R-:W3:Y:S04]  /*2fc20*/  LDL.LU R230, [R1+0x6a4] ;  /* 0x0006a40001e67983 */ /* 0x000ee80000300800 */
[----:B------:R-:W-:Y:S01]  /*2fc30*/  STL.64 [R1+0x1118], R160 ;  /* 0x001118a001007387 */ /* 0x000fe20000100a00 */
[----:B--2---:R-:W-:-:S04]  /*2fc40*/  IADD3 R6, P4, R234, R10, RZ ;  /* 0x0000000aea067210 */ /* 0x004fc80007f9e0ff */
[----:B------:R-:W-:Y:S02]  /*2fc50*/  LEA.HI.X.SX32 R7, R234, R0, 0x1, P4 ;  /* 0x00000000ea077211 */ /* 0x000fe400020f0eff */
[----:B------:R-:W2:Y:S04]  /*2fc60*/  LDL.LU R234, [R1+0x69c] ;  /* 0x00069c0001ea7983 */ /* 0x000ea80000300800 */
[----:B------:R0:W-:Y:S01]  /*2fc70*/  STL.64 [R1+0x930], R6 ;  /* 0x0009300601007387 */ /* 0x0001e20000100a00 */
[----:B----4-:R-:W-:-:S04]  /*2fc80*/  IADD3 R162, P4, R232, R10, RZ ;  /* 0x0000000ae8a27210 */ /* 0x010fc80007f9e0ff */
[----:B------:R-:W-:Y:S02]  /*2fc90*/  LEA.HI.X.SX32 R163, R232, R0, 0x1, P4 ;  /* 0x00000000e8a37211 */ /* 0x000fe400020f0eff */
[----:B------:R-:W4:Y:S04]  /*2fca0*/  LDL.LU R232, [R1+0x694] ;  /* 0x0006940001e87983 */ /* 0x000f280000300800 */
        /* <DEDUP_REMOVED lines=61> */
[----:B------:R-:W-:-:S04]  /*30080*/  IADD3 R156, P4, R226, R10, RZ ;  /* 0x0000000ae29c7210 */ /* 0x000fc80007f9e0ff */
[----:B------:R-:W-:Y:S02]  /*30090*/  LEA.HI.X.SX32 R157, R226, R0, 0x1, P4 ;  /* 0x00000000e29d7211 */ /* 0x000fe400020f0eff */
[----:B------:R-:W4:Y:S04]  /*300a0*/  LDL.LU R226, [R1+0x61c] ;  /* 0x00061c0001e27983 */ /* 0x000f280000300800 */
[----:B------:R-:W-:Y:S01]  /*300b0*/  STL.64 [R1+0x1128], R156 ;  /* 0x0011289c01007387 */ /* 0x000fe20000100a00 */
        /* <DEDUP_REMOVED lines=65> */
[----:B------:R-:W-:Y:S02]  /*304d0*/  LEA.HI.X.SX32 R7, R220, R0, 0x1, P4 ;  /* 0x00000000dc077211 */ /* 0x000fe400020f0eff */
[----:B------:R-:W4:Y:S04]  /*304e0*/  LDL.LU R220, [R1+0x5d4] ;  /* 0x0005d40001dc7983 */ /* 0x000f280000300800 */
[----:B------:R0:W-:Y:S01]  /*304f0*/  STL.64 [R1+0x820], R6 ;  /* 0x0008200601007387 */ /* 0x0001e20000100a00 */
[----:B------:R-:W-:-:S04]  /*30500*/  IADD3 R154, P4, R238, R10, RZ ;  /* 0x0000000aee9a7210 */ /* 0x000fc80007f9e0ff */
[----:B------:R-:W-:Y:S02]  /*30510*/  LEA.HI.X.SX32 R155, R238, R0, 0x1, P4 ;  /* 0x00000000ee9b7211 */ /* 0x000fe400020f0eff */
        /* <DEDUP_REMOVED lines=116> */
[----:B------:R-:W2:Y:S01]  /*30c60*/  LDL.LU R234, [R1+0x558] ;  /* 0x0005580001ea7983 */ /* 0x000ea20000300800 */
        /* <DEDUP_REMOVED lines=42> */
[----:B------:R0:W-:Y:S01]  /*30f10*/  STL.64 [R1+0x6d0], R6 ;  /* 0x0006d00601007387 */ /* 0x0001e20000100a00 */
[----:B----4-:R-:W-:-:S04]  /*30f20*/  IADD3 R140, P4, R232, R10, RZ ;  /* 0x0000000ae88c7210 */ /* 0x010fc80007f9e0ff */
        /* <DEDUP_REMOVED lines=76> */
[----:B---3--:R-:W-:-:S04]  /*313f0*/  IADD3 R138, P4, R230, R10, RZ ;  /* 0x0000000ae68a7210 */ /* 0x008fc80007f9e0ff */
[----:B------:R-:W-:Y:S02]  /*31400*/  LEA.HI.X.SX32 R139, R230, R0, 0x1, P4 ;  /* 0x00000000e68b7211 */ /* 0x000fe400020f0eff */
        /* <DEDUP_REMOVED lines=924> */
[----:B------:R-:W4:Y:S04]  /*34dd0*/  LDL.LU R226, [R1+0xe58] ;  /* 0x000e580001e27983 */ /* 0x000f280000300800 */
        /* <DEDUP_REMOVED lines=15> */
[----:B------:R-:W2:Y:S01]  /*34ed0*/  LDL.LU R234, [R1+0xe6c] ;  /* 0x000e6c0001ea7983 */ /* 0x000ea20000300800 */
        /* <DEDUP_REMOVED lines=39> */
[----:B------:R-:W-:Y:S02]  /*35150*/  LEA.HI.X.SX32 R7, R218, R0, 0x1, P4 ;  /* 0x00000000da077211 */ /* 0x000fe400020f0eff */
        /* <DEDUP_REMOVED lines=22> */
[----:B------:R-:W4:Y:S04]  /*352c0*/  LDL.LU R210, [R1+0xea8] ;  /* 0x000ea80001d27983 */ /* 0x000f280000300800 */
        /* <DEDUP_REMOVED lines=16> */
[----:B---3--:R-:W-:-:S04]  /*353d0*/  IADD3 R6, P4, R230, R10, RZ ;  /* 0x0000000ae6067210 */ /* 0x008fc80007f9e0ff */
[----:B------:R-:W-:-:S05]  /*353e0*/  LEA.HI.X.SX32 R7, R230, R0, 0x1, P4 ;  /* 0x00000000e6077211 */ /* 0x000fca00020f0eff */
[----:B------:R2:W-:Y:S04]  /*353f0*/  STL.64 [R1+0x118], R6 ;  /* 0x0001180601007387 */ /* 0x0005e80000100a00 */
[----:B------:R-:W3:Y:S04]  /*35400*/  LDL.LU R226, [R1+0xec8] ;  /* 0x000ec80001e27983 */ /* 0x000ee80000300800 */
[----:B------:R-:W3:Y:S01]  /*35410*/  LDL.LU R228, [R1+0xecc] ;  /* 0x000ecc0001e47983 */ /* 0x000ee20000300800 */
[----:B--2---:R-:W-:-:S04]  /*35420*/  IADD3 R6, P4, R234, R10, RZ ;  /* 0x0000000aea067210 */ /* 0x004fc80007f9e0ff */
[----:B------:R-:W-:-:S05]  /*35430*/  LEA.HI.X.SX32 R7, R234, R0, 0x1, P4 ;  /* 0x00000000ea077211 */ /* 0x000fca00020f0eff */
[----:B------:R4:W-:Y:S04]  /*35440*/  STL.64 [R1+0x110], R6 ;  /* 0x0001100601007387 */ /* 0x0009e80000100a00 */
[----:B------:R-:W2:Y:S04]  /*35450*/  LDL.LU R230, [R1+0xed0] ;  /* 0x000ed00001e67983 */ /* 0x000ea80000300800 */
[----:B------:R-:W2:Y:S01]  /*35460*/  LDL.LU R234, [R1+0xed4] ;  /* 0x000ed40001ea7983 */ /* 0x000ea20000300800 */
[----:B----4-:R-:W-:-:S04]  /*35470*/  IADD3 R6, P4, R232, R10, RZ ;  /* 0x0000000ae8067210 */ /* 0x010fc80007f9e0ff */
[----:B------:R-:W-:-:S05]  /*35480*/  LEA.HI.X.SX32 R7, R232, R0, 0x1, P4 ;  /* 0x00000000e8077211 */ /* 0x000fca00020f0eff */
[----:B------:R0:W-:Y:S04]  /*35490*/  STL.64 [R1+0x108], R6 ;  /* 0x0001080601007387 */ /* 0x0001e80000100a00 */
        /* <DEDUP_REMOVED lines=13> */
[----:B------:R-:W-:-:S05]  /*35570*/  LEA.HI.X.SX32 R7, R210, R0, 0x1, P4 ;  /* 0x00000000d2077211 */ /* 0x000fca00020f0eff */
[----:B------:R0:W-:Y:S02]  /*35580*/  STL.64 [R1+0xe8], R6 ;  /* 0x0000e80601007387 */ /* 0x0001e40000100a00 */
[----:B0-----:R-:W-:-:S04]  /*35590*/  IADD3 R6, P4, R212, R10, RZ ;  /* 0x0000000ad4067210 */ /* 0x001fc80007f9e0ff */
[----:B------:R-:W-:Y:S02]  /*355a0*/  LEA.HI.X.SX32 R7, R212, R0, 0x1, P4 ;  /* 0x00000000d4077211 */ /* 0x000fe400020f0eff */
[----:B------:R-:W-:-:S03]  /*355b0*/  IADD3 R68, P4, R214, R10, RZ ;  /* 0x0000000ad6447210 */ /* 0x000fc60007f9e0ff */
[----:B------:R0:W-:Y:S01]  /*355c0*/  STL.64 [R1+0xe0], R6 ;  /* 0x0000e00601007387 */ /* 0x0001e20000100a00 */
[----:B------:R-:W-:Y:S02]  /*355d0*/  LEA.HI.X.SX32 R69, R214, R0, 0x1, P4 ;  /* 0x00000000d6457211 */ /* 0x000fe400020f0eff */
        /* <DEDUP_REMOVED lines=12> */
[----:B------:R-:W-:-:S05]  /*356a0*/  LEA.HI.X.SX32 R7, R224, R0, 0x1, P4 ;  /* 0x00000000e0077211 */ /* 0x000fca00020f0eff */
[----:B------:R3:W-:Y:S02]  /*356b0*/  STL.64 [R1+0xb0], R6 ;  /* 0x0000b00601007387 */ /* 0x0007e40000100a00 */
[----:B---3--:R-:W-:-:S04]  /*356c0*/  IADD3 R6, P4, R226, R10, RZ ;  /* 0x0000000ae2067210 */ /* 0x008fc80007f9e0ff */
[----:B------:R-:W-:-:S05]  /*356d0*/  LEA.HI.X.SX32 R7, R226, R0, 0x1, P4 ;  /* 0x00000000e2077211 */ /* 0x000fca00020f0eff */
[----:B------:R0:W-:Y:S02]  /*356e0*/  STL.64 [R1+0xa8], R6 ;  /* 0x0000a80601007387 */ /* 0x0001e40000100a00 */
[----:B0-----:R-:W-:-:S04]  /*356f0*/  IADD3 R6, P4, R228, R10, RZ ;  /* 0x0000000ae4067210 */ /* 0x001fc80007f9e0ff */
[----:B------:R-:W-:-:S05]  /*35700*/  LEA.HI.X.SX32 R7, R228, R0, 0x1, P4 ;  /* 0x00000000e4077211 */ /* 0x000fca00020f0eff */
[----:B------:R2:W-:Y:S02]  /*35710*/  STL.64 [R1+0xa0], R6 ;  /* 0x0000a00601007387 */ /* 0x0005e40000100a00 */
[----:B--2---:R-:W-:-:S04]  /*35720*/  IADD3 R6, P4, R230, R10, RZ ;  /* 0x0000000ae6067210 */ /* 0x004fc80007f9e0ff */
[----:B------:R-:W-:-:S05]  /*35730*/  LEA.HI.X.SX32 R7, R230, R0, 0x1, P4 ;  /* 0x00000000e6077211 */ /* 0x000fca00020f0eff */
[----:B------:R0:W-:Y:S02]  /*35740*/  STL.64 [R1+0x98], R6 ;  /* 0x0000980601007387 */ /* 0x0001e40000100a00 */
[----:B0-----:R-:W-:-:S04]  /*35750*/  IADD3 R6, P4, R234, R10, RZ ;  /* 0x0000000aea067210 */ /* 0x001fc80007f9e0ff */
[----:B------:R-:W-:-:S05]  /*35760*/  LEA.HI.X.SX32 R7, R234, R0, 0x1, P4 ;  /* 0x00000000ea077211 */ /* 0x000fca00020f0eff */
[----:B------:R4:W-:Y:S02]  /*35770*/  STL.64 [R1+0x90], R6 ;  /* 0x0000900601007387 */ /* 0x0009e40000100a00 */
[----:B----4-:R-:W-:-:S04]  /*35780*/  IADD3 R6, P4, R232, R10, RZ ;  /* 0x0000000ae8067210 */ /* 0x010fc80007f9e0ff */
[----:B------:R-:W-:-:S05]  /*35790*/  LEA.HI.X.SX32 R7, R232, R0, 0x1, P4 ;  /* 0x00000000e8077211 */ /* 0x000fca00020f0eff */
        /* <DEDUP_REMOVED lines=34> */
[----:B------:R0:W-:Y:S01]  /*359c0*/  STL.64 [R1+0x28], R6 ;  /* 0x0000280601007387 */ /* 0x0001e20000100a00 */
[----:B------:R-:W-:Y:S02]  /*359d0*/  IMAD.MOV.U32 R164, RZ, RZ, R56 ;  /* 0x000000ffffa47224 */ /* 0x000fe400078e0038 */
[----:B------:R-:W-:Y:S01]  /*359e0*/  IMAD.MOV.U32 R165, RZ, RZ, R57 ;  /* 0x000000ffffa57224 */ /* 0x000fe200078e0039 */
[----:B0-----:R-:W-:-:S04]  /*359f0*/  IADD3 R6, P4, R30, R10, RZ ;  /* 0x0000000a1e067210 */ /* 0x001fc80007f9e0ff */
[----:B------:R-:W-:Y:S02]  /*35a00*/  LEA.HI.X.SX32 R7, R30, R0, 0x1, P4 ;  /* 0x000000001e077211 */ /* 0x000fe400020f0eff */
[----:B------:R-:W-:Y:S01]  /*35a10*/  IADD3 R56, P4, R33, R10, RZ ;  /* 0x0000000a21387210 */ /* 0x000fe20007f9e0ff */
[----:B------:R-:W-:-:S03]  /*35a20*/  IMAD.MOV.U32 R170, RZ, RZ, R58 ;  /* 0x000000ffffaa7224 */ /* 0x000fc600078e003a */
[----:B------:R-:W-:Y:S02]  /*35a30*/  LEA.HI.X.SX32 R57, R33, R0, 0x1, P4 ;  /* 0x0000000021397211 */ /* 0x000fe400020f0eff */
[C---:B------:R-:W-:Y:S01]  /*35a40*/  IADD3 R58, P4, R35.reuse, R10, RZ ;  /* 0x0000000a233a7210 */ /* 0x040fe20007f9e0ff */
[----:B------:R-:W-:Y:S02]  /*35a50*/  IMAD.MOV.U32 R171, RZ, RZ, R59 ;  /* 0x000000ffffab7224 */ /* 0x000fe400078e003b */
[----:B------:R-:W-:Y:S01]  /*35a60*/  IMAD.MOV.U32 R158, RZ, RZ, R60 ;  /* 0x000000ffff9e7224 */ /* 0x000fe200078e003c */
[----:B------:R-:W-:Y:S02]  /*35a70*/  LEA.HI.X.SX32 R59, R35, R0, 0x1, P4 ;  /* 0x00000000233b7211 */ /* 0x000fe400020f0eff */
[----:B------:R-:W-:Y:S01]  /*35a80*/  IADD3 R60, P4, R32, R10, RZ ;  /* 0x0000000a203c7210 */ /* 0x000fe20007f9e0ff */
[----:B------:R-:W-:-:S03]  /*35a90*/  IMAD.MOV.U32 R159, RZ, RZ, R61 ;  /* 0x000000ffff9f7224 */ /* 0x000fc600078e003d */
        /* <DEDUP_REMOVED lines=8> */
[C---:B------:R-:W-:Y:S01]  /*35b20*/  IADD3 R14, P4, R39.reuse, R10, RZ ;  /* 0x0000000a270e7210 */ /* 0x040fe20007f9e0ff */
[----:B------:R-:W-:Y:S02]  /*35b30*/  IMAD.MOV.U32 R163, RZ, RZ, R15 ;  /* 0x000000ffffa37224 */ /* 0x000fe400078e000f */
[----:B------:R-:W-:Y:S01]  /*35b40*/  IMAD.MOV.U32 R160, RZ, RZ, R16 ;  /* 0x000000ffffa07224 */ /* 0x000fe200078e0010 */
[----:B------:R-:W-:-:S02]  /*35b50*/  LEA.HI.X.SX32 R15, R39, R0, 0x1, P4 ;  /* 0x00000000270f7211 */ /* 0x000fc400020f0eff */
[----:B------:R-:W-:Y:S01]  /*35b60*/  IADD3 R16, P4, R36, R10, RZ ;  /* 0x0000000a24107210 */ /* 0x000fe20007f9e0ff */
[----:B------:R-:W-:-:S03]  /*35b70*/  IMAD.MOV.U32 R161, RZ, RZ, R17 ;  /* 0x000000ffffa17224 */ /* 0x000fc600078e0011 */
[----:B------:R-:W-:Y:S02]  /*35b80*/  LEA.HI.X.SX32 R17, R36, R0, 0x1, P4 ;  /* 0x0000000024117211 */ /* 0x000fe400020f0eff */
[----:B------:R-:W-:Y:S01]  /*35b90*/  IADD3 R18, P4, R38, R10, RZ ;  /* 0x0000000a26127210 */ /* 0x000fe20007f9e0ff */
[----:B------:R-:W-:-:S03]  /*35ba0*/  IMAD.MOV.U32 R166, RZ, RZ, R20 ;  /* 0x000000ffffa67224 */ /* 0x000fc600078e0014 */
[----:B------:R-:W-:Y:S02]  /*35bb0*/  LEA.HI.X.SX32 R19, R38, R0, 0x1, P4 ;  /* 0x0000000026137211 */ /* 0x000fe400020f0eff */
[C---:B------:R-:W-:Y:S01]  /*35bc0*/  IADD3 R20, P4, R41.reuse, R10, RZ ;  /* 0x0000000a29147210 */ /* 0x040fe20007f9e0ff */
[----:B------:R0:W-:Y:S01]  /*35bd0*/  STL.64 [R1+0x20], R6 ;  /* 0x0000200601007387 */ /* 0x0001e20000100a00 */
[----:B------:R-:W-:Y:S02]  /*35be0*/  IMAD.MOV.U32 R167, RZ, RZ, R21 ;  /* 0x000000ffffa77224 */ /* 0x000fe400078e0015 */
[----:B------:R-:W-:Y:S01]  /*35bf0*/  LEA.HI.X.SX32 R21, R41, R0, 0x1, P4 ;  /* 0x0000000029157211 */ /* 0x000fe200020f0eff */
[----:B------:R-:W2:Y:S01]  /*35c00*/  LDL.LU.64 R168, [R1+0xab8] ;  /* 0x000ab80001a87983 */ /* 0x000ea20000300a00 */
[----:B0-----:R-:W-:Y:S01]  /*35c10*/  IMAD.MOV.U32 R6, RZ, RZ, R22 ;  /* 0x000000ffff067224 */ /* 0x001fe200078e0016 */
[----:B------:R-:W-:Y:S01]  /*35c20*/  IADD3 R22, P4, R43, R10, RZ ;  /* 0x0000000a2b167210 */ /* 0x000fe20007f9e0ff */
[----:B------:R-:W-:-:S03]  /*35c30*/  IMAD.MOV.U32 R7, RZ, RZ, R23 ;  /* 0x000000ffff077224 */ /* 0x000fc600078e0017 */
[----:B------:R-:W-:Y:S02]  /*35c40*/  LEA.HI.X.SX32 R23, R43, R0, 0x1, P4 ;  /* 0x000000002b177211 */ /* 0x000fe400020f0eff */
[----:B------:R-:W-:-:S04]  /*35c50*/  IADD3 R24, P4, R40, R10, RZ ;  /* 0x0000000a28187210 */ /* 0x000fc80007f9e0ff */
        /* <DEDUP_REMOVED lines=73> */
[----:B------:R-:W-:Y:S02]  /*360f0*/  IADD3 R222, P4, R223, R10, RZ ;  /* 0x0000000adfde7210 */ /* 0x000fe40007f9e0ff */
[----:B------:R-:W-:Y:S02]  /*36100*/  LOP3.LUT P5, RZ, R3, 0x4000, RZ, 0xc0, !PT ;  /* 0x0000400003ff7812 */ /* 0x000fe400078ac0ff */
[----:B------:R-:W-:Y:S02]  /*36110*/  LEA.HI.X.SX32 R223, R223, R0, 0x1, P4 ;  /* 0x00000000dfdf7211 */ /* 0x000fe400020f0eff */
[----:B------:R-:W-:-:S04]  /*36120*/  IADD3 R224, P4, R225, R10, RZ ;  /* 0x0000000ae1e07210 */ /* 0x000fc80007f9e0ff */
[----:B------:R-:W-:Y:S02]  /*36130*/  LEA.HI.X.SX32 R225, R225, R0, 0x1, P4 ;  /* 0x00000000e1e17211 */ /* 0x000fe400020f0eff */
[C---:B------:R-:W-:Y:S02]  /*36140*/  IADD3 R226, P4, R227.reuse, R10, RZ ;  /* 0x0000000ae3e27210 */ /* 0x040fe40007f9e0ff */
[----:B------:R-:W-:Y:S02]  /*36150*/  LOP3.LUT R250, R250, 0xffffffef, RZ, 0xc0, !PT ;  /* 0xffffffeffafa7812 */ /* 0x000fe400078ec0ff */
[----:B------:R-:W-:Y:S02]  /*36160*/  LEA.HI.X.SX32 R227, R227, R0, 0x1, P4 ;  /* 0x00000000e3e37211 */ /* 0x000fe400020f0eff */
[----:B------:R-:W-:Y:S02]  /*36170*/  IADD3 R228, P4, R229, R10, RZ ;  /* 0x0000000ae5e47210 */ /* 0x000fe40007f9e0ff */
[----:B------:R-:W-:-:S02]  /*36180*/  @P5 LOP3.LUT R250, R250, 0x10, RZ, 0xfc, !PT ;  /* 0x00000010fafa5812 */ /* 0x000fc400078efcff */
        /* <DEDUP_REMOVED lines=22> */
[----:B------:R-:W-:-:S05]  /*362f0*/  PRMT R252, R177, 0x7771, RZ ;  /* 0x00007771b1fc7816 */ /* 0x000fca00000000ff */
[----:B------:R0:W-:Y:S01]  /*36300*/  @P5 STG.E.U8 desc[UR32][R158.64], R252 ;  /* 0x000000fc9e005986 */ /* 0x0001e2000c101120 */
[----:B------:R-:W-:Y:S02]  /*36310*/  LOP3.LUT P5, RZ, R250, 0x40, RZ, 0xc0, !PT ;  /* 0x00000040faff7812 */ /* 0x000fe400078ac0ff */
[----:B0-----:R-:W-:-:S11]  /*36320*/  PRMT R252, R178, 0x7770, RZ ;  /* 0x00007770b2fc7816 */ /* 0x001fd600000000ff */
[----:B------:R0:W-:Y:S01]  /*36330*/  @P5 STG.E.U8 desc[UR32][R156.64], R252 ;  /* 0x000000fc9c005986 */ /* 0x0001e2000c101120 */
[----:B------:R-:W-:Y:S02]  /*36340*/  LOP3.LUT P5, RZ, R250, 0x20, RZ, 0xc0, !PT ;  /* 0x00000020faff7812 */ /* 0x000fe400078ac0ff */
[----:B------:R-:W-:Y:S02]  /*36350*/  LOP3.LUT P4, RZ, R3, 0x2000, RZ, 0xc0, !PT ;  /* 0x0000200003ff7812 */ /* 0x000fe4000788c0ff */
[----:B0-----:R-:W-:-:S09]  /*36360*/  PRMT R252, R178, 0x7771, RZ ;  /* 0x00007771b2fc7816 */ /* 0x001fd200000000ff */
[----:B------:R0:W-:Y:S01]  /*36370*/  @P5 STG.E.U8 desc[UR32][R162.64], R252 ;  /* 0x000000fca2005986 */ /* 0x0001e2000c101120 */
[----:B------:R-:W-:Y:S02]  /*36380*/  LOP3.LUT P5, RZ, R250, 0x10, RZ, 0xc0, !PT ;  /* 0x00000010faff7812 */ /* 0x000fe400078ac0ff */
[C---:B------:R-:W-:Y:S02]  /*36390*/  LOP3.LUT P6, RZ, R3.reuse, 0x8000, RZ, 0xc0, !PT ;  /* 0x0000800003ff7812 */ /* 0x040fe400078cc0ff */
[----:B------:R-:W-:Y:S02]  /*363a0*/  LOP3.LUT P0, RZ, R3, 0x10000, RZ, 0xc0, !PT ;  /* 0x0001000003ff7812 */ /* 0x000fe4000780c0ff */
[----:B0-----:R-:W-:-:S05]  /*363b0*/  PRMT R252, R179, 0x7770, RZ ;  /* 0x00007770b3fc7816 */ /* 0x001fca00000000ff */
[----:B------:R0:W-:Y:S01]  /*363c0*/  @P4 STG.E.U8 desc[UR32][R160.64], R252 ;  /* 0x000000fca0004986 */ /* 0x0001e2000c101120 */
[C---:B------:R-:W-:Y:S02]  /*363d0*/  LOP3.LUT P1, RZ, R3.reuse, 0x20000, RZ, 0xc0, !PT ;  /* 0x0002000003ff7812 */ /* 0x040fe4000782c0ff */
[----:B------:R-:W-:Y:S02]  /*363e0*/  LOP3.LUT P2, RZ, R3, 0x40000, RZ, 0xc0, !PT ;  /* 0x0004000003ff7812 */ /* 0x000fe4000784c0ff */
[----:B0-----:R-:W-:-:S05]  /*363f0*/  PRMT R252, R179, 0x7771, RZ ;  /* 0x00007771b3fc7816 */ /* 0x001fca00000000ff */
[----:B------:R0:W-:Y:S02]  /*36400*/  @P5 STG.E.U8 desc[UR32][R166.64], R252 ;  /* 0x000000fca6005986 */ /* 0x0001e4000c101120 */
[C---:B0-----:R-:W-:Y:S02]  /*36410*/  PRMT R252, R176.reuse, 0x7772, RZ ;  /* 0x00007772b0fc7816 */ /* 0x041fe400000000ff */
[----:B------:R-:W-:-:S03]  /*36420*/  PRMT R176, R176, 0x7773, RZ ;  /* 0x00007773b0b07816 */ /* 0x000fc600000000ff */
[----:B------:R-:W-:Y:S04]  /*36430*/  @P6 STG.E.U8 desc[UR32][R6.64], R252 ;  /* 0x000000fc06006986 */ /* 0x000fe8000c101120 */
[----:B------:R0:W-:Y:S02]  /*36440*/  @P0 STG.E.U8 desc[UR32][R164.64], R176 ;  /* 0x000000b0a4000986 */ /* 0x0001e4000c101120 */
[C---:B0-----:R-:W-:Y:S02]  /*36450*/  PRMT R176, R177.reuse, 0x7772, RZ ;  /* 0x00007772b1b07816 */ /* 0x041fe400000000ff */
[----:B------:R-:W-:-:S03]  /*36460*/  PRMT R177, R177, 0x7773, RZ ;  /* 0x00007773b1b17816 */ /* 0x000fc600000000ff */
[----:B------:R-:W-:Y:S04]  /*36470*/  @P1 STG.E.U8 desc[UR32][R170.64], R176 ;  /* 0x000000b0aa001986 */ /* 0x000fe8000c101120 */
[----:B------:R0:W-:Y:S04]  /*36480*/  @P2 STG.E.U8 desc[UR32][R4.64], R177 ;  /* 0x000000b104002986 */ /* 0x0001e8000c101120 */
[----:B0-----:R-:W3:Y:S01]  /*36490*/  LDL.LU.64 R4, [R1+0x11a0] ;  /* 0x0011a00001047983 */ /* 0x001ee20000300a00 */
[C---:B------:R-:W-:Y:S02]  /*364a0*/  LOP3.LUT P3, RZ, R3.reuse, 0x80000, RZ, 0xc0, !PT ;  /* 0x0008000003ff7812 */ /* 0x040fe4000786c0ff */
[----:B------:R-:W-:-:S02]  /*364b0*/  LOP3.LUT P0, RZ, R3, 0x100000, RZ, 0xc0, !PT ;  /* 0x0010000003ff7812 */ /* 0x000fc4000780c0ff */
[C---:B------:R-:W-:Y:S02]  /*364c0*/  PRMT R176, R178.reuse, 0x7772, RZ ;  /* 0x00007772b2b07816 */ /* 0x040fe400000000ff */
[----:B------:R-:W-:-:S07]  /*364d0*/  PRMT R178, R178, 0x7773, RZ ;  /* 0x00007773b2b27816 */ /* 0x000fce00000000ff */
[----:B--2---:R0:W-:Y:S04]  /*364e0*/  @P3 STG.E.U8 desc[UR32][R168.64], R176 ;  /* 0x000000b0a8003986 */ /* 0x0041e8000c101120 */
[----:B------:R1:W-:Y:S04]  /*364f0*/  @P0 STG.E.U8 desc[UR32][R172.64], R178 ;  /* 0x000000b2ac000986 */ /* 0x0003e8000c101120 */
[----:B0-----:R-:W2:Y:S04]  /*36500*/  LDL.LU.64 R168, [R1+0xaa8] ;  /* 0x000aa80001a87983 */ /* 0x001ea80000300a00 */
[----:B------:R-:W4:Y:S04]  /*36510*/  LDL.LU.64 R160, [R1+0xaa0] ;  /* 0x000aa00001a07983 */ /* 0x000f280000300a00 */
[----:B------:R-:W4:Y:S04]  /*36520*/  LDL.LU.64 R166, [R1+0xa98] ;  /* 0x000a980001a67983 */ /* 0x000f280000300a00 */
[----:B------:R-:W4:Y:S04]  /*36530*/  LDL.LU.64 R6, [R1+0xa90] ;  /* 0x000a900001067983 */ /* 0x000f280000300a00 */
[----:B------:R-:W4:Y:S04]  /*36540*/  LDL.LU.64 R164, [R1+0xa88] ;  /* 0x000a880001a47983 */ /* 0x000f280000300a00 */
[----:B-1----:R-:W4:Y:S01]  /*36550*/  LDL.LU.64 R172, [R1+0x1198] ;  /* 0x0011980001ac7983 */ /* 0x002f220000300a00 */
[----:B------:R-:W-:-:S02]  /*36560*/  LOP3.LUT R0, R0, 0xefffffff, RZ, 0xc0, !PT ;  /* 0xefffffff00007812 */ /* 0x000fc400078ec0ff */
[----:B------:R-:W-:Y:S01]  /*36570*/  LOP3.LUT R250, R250, 0xfffffffe, RZ, 0xc0, !PT ;  /* 0xfffffffefafa7812 */ /* 0x000fe200078ec0ff */
[----:B------:R-:W4:Y:S01]  /*36580*/  LDL.LU.64 R152, [R1+0xa78] ;  /* 0x000a780001987983 */ /* 0x000f220000300a00 */
[C---:B------:R-:W-:Y:S02]  /*36590*/  LOP3.LUT P1, RZ, R3.reuse, 0x200000, RZ, 0xc0, !PT ;  /* 0x0020000003ff7812 */ /* 0x040fe4000782c0ff */
[C---:B------:R-:W-:Y:S01]  /*365a0*/  LOP3.LUT P2, RZ, R3.reuse, 0x400000, RZ, 0xc0, !PT ;  /* 0x0040000003ff7812 */ /* 0x040fe2000784c0ff */
[----:B------:R-:W4:Y:S01]  /*365b0*/  LDL.LU.64 R170, [R1+0xa70] ;  /* 0x000a700001aa7983 */ /* 0x000f220000300a00 */
[----:B------:R-:W-:Y:S02]  /*365c0*/  LOP3.LUT P3, RZ, R3, 0x800000, RZ, 0xc0, !PT ;  /* 0x0080000003ff7812 */ /* 0x000fe4000786c0ff */
[C---:B------:R-:W-:Y:S02]  /*365d0*/  PRMT R176, R179.reuse, 0x7772, RZ ;  /* 0x00007772b3b07816 */ /* 0x040fe400000000ff */
[----:B------:R-:W-:-:S02]  /*365e0*/  PRMT R179, R179, 0x7773, RZ ;  /* 0x00007773b3b37816 */ /* 0x000fc400000000ff */
[----:B---3--:R-:W-:-:S13]  /*365f0*/  LOP3.LUT P4, RZ, R5, 0x1, RZ, 0xc0, !PT ;  /* 0x0000000105ff7812 */ /* 0x008fda000788c0ff */
[----:B------:R-:W-:Y:S02]  /*36600*/  @P4 LOP3.LUT R0, R0, 0x10000000, RZ, 0xfc, !PT ;  /* 0x1000000000004812 */ /* 0x000fe400078efcff */
[----:B------:R-:W-:Y:S02]  /*36610*/  LOP3.LUT P4, RZ, R3, 0x80000000, RZ, 0xc0, !PT ;  /* 0x8000000003ff7812 */ /* 0x000fe4000788c0ff */
[----:B------:R-:W-:-:S11]  /*36620*/  LOP3.LUT R0, R0, 0xdfffffff, RZ, 0xc0, !PT ;  /* 0xdfffffff00007812 */ /* 0x000fd600078ec0ff */
[----:B------:R-:W-:Y:S02]  /*36630*/  @P4 LOP3.LUT R0, R0, 0x20000000, RZ, 0xfc, !PT ;  /* 0x2000000000004812 */ /* 0x000fe400078efcff */
[----:B------:R-:W-:Y:S02]  /*36640*/  LOP3.LUT P4, RZ, R3, 0x40000000, RZ, 0xc0, !PT ;  /* 0x4000000003ff7812 */ /* 0x000fe4000788c0ff */
[----:B------:R-:W-:-:S11]  /*36650*/  LOP3.LUT R0, R0, 0xbfffffff, RZ, 0xc0, !PT ;  /* 0xbfffffff00007812 */ /* 0x000fd600078ec0ff */
[----:B------:R-:W-:Y:S02]  /*36660*/  @P4 LOP3.LUT R0, R0, 0x40000000, RZ, 0xfc, !PT ;  /* 0x4000000000004812 */ /* 0x000fe400078efcff */
[----:B------:R-:W-:Y:S02]  /*36670*/  LOP3.LUT P4, RZ, R3, 0x20000000, RZ, 0xc0, !PT ;  /* 0x2000000003ff7812 */ /* 0x000fe4000788c0ff */
[----:B------:R-:W-:-:S11]  /*36680*/  LOP3.LUT R0, R0, 0x7fffffff, RZ, 0xc0, !PT ;  /* 0x7fffffff00007812 */ /* 0x000fd600078ec0ff */
[----:B------:R-:W-:Y:S02]  /*36690*/  @P4 LOP3.LUT R0, R0, 0x80000000, RZ, 0xfc, !PT ;  /* 0x8000000000004812 */ /* 0x000fe400078efcff */
[----:B------:R-:W-:-:S13]  /*366a0*/  LOP3.LUT P4, RZ, R3, 0x10000000, RZ, 0xc0, !PT ;  /* 0x1000000003ff7812 */ /* 0x000fda000788c0ff */
        /* <DEDUP_REMOVED lines=8> */
[----:B------:R-:W-:Y:S01]  /*36730*/  LOP3.LUT R250, R250, 0xfffffff7, RZ, 0xc0, !PT ;  /* 0xfffffff7fafa7812 */ /* 0x000fe200078ec0ff */
[----:B--2---:R4:W-:Y:S10]  /*36740*/  @P1 STG.E.U8 desc[UR32][R168.64], R176 ;  /* 0x000000b0a8001986 */ /* 0x0049f4000c101120 */
[----:B------:R-:W-:-:S02]  /*36750*/  @P4 LOP3.LUT R250, R250, 0x8, RZ, 0xfc, !PT ;  /* 0x00000008fafa4812 */ /* 0x000fc400078efcff */
[----:B------:R-:W-:Y:S02]  /*36760*/  LOP3.LUT P4, RZ, R3, 0x1000000, RZ, 0xc0, !PT ;  /* 0x0100000003ff7812 */ /* 0x000fe4000788c0ff */
[C---:B----4-:R-:W-:Y:S01]  /*36770*/  PRMT R176, R172.reuse, 0x7770, RZ ;  /* 0x00007770acb07816 */ /* 0x050fe200000000ff */
[----:B------:R0:W-:Y:S04]  /*36780*/  @P2 STG.E.U8 desc[UR32][R160.64], R179 ;  /* 0x000000b3a0002986 */ /* 0x0001e8000c101120 */
[----:B------:R1:W-:Y:S04]  /*36790*/  @P3 STG.E.U8 desc[UR32][R166.64], R176 ;  /* 0x000000b0a6003986 */ /* 0x0003e8000c101120 */
[----:B------:R-:W2:Y:S04]  /*367a0*/  LDL.LU.64 R168, [R1+0xa68] ;  /* 0x000a680001a87983 */ /* 0x000ea80000300a00 */
[----:B0-----:R-:W3:Y:S01]  /*367b0*/  LDL.LU.64 R178, [R1+0xa60] ;  /* 0x000a600001b27983 */ /* 0x001ee20000300a00 */
[----:B-1----:R-:W-:-:S03]  /*367c0*/  PRMT R176, R172, 0x7771, RZ ;  /* 0x00007771acb07816 */ /* 0x002fc600000000ff */
[----:B------:R-:W4:Y:S04]  /*367d0*/  LDL.LU.64 R158, [R1+0xa58] ;  /* 0x000a5800019e7983 */ /* 0x000f280000300a00 */
[----:B------:R0:W-:Y:S01]  /*367e0*/  @P4 STG.E.U8 desc[UR32][R6.64], R176 ;  /* 0x000000b006004986 */ /* 0x0001e2000c101120 */
[----:B------:R-:W-:-:S03]  /*367f0*/  LOP3.LUT P4, RZ, R250, 0x8, RZ, 0xc0, !PT ;  /* 0x00000008faff7812 */ /* 0x000fc6000788c0ff */
[----:B------:R-:W4:Y:S04]  /*36800*/  LDL.LU.64 R156, [R1+0xa50] ;  /* 0x000a5000019c7983 */ /* 0x000f280000300a00 */
[----:B------:R-:W4:Y:S01]  /*36810*/  LDL.LU.64 R162, [R1+0xa48] ;  /* 0x000a480001a27983 */ /* 0x000f220000300a00 */
[----:B0-----:R-:W-:-:S03]  /*36820*/  PRMT R176, R173, 0x7770, RZ ;  /* 0x00007770adb07816 */ /* 0x001fc600000000ff */
[----:B------:R-:W4:Y:S04]  /*36830*/  LDL.LU.64 R160, [R1+0xa40] ;  /* 0x000a400001a07983 */ /* 0x000f280000300a00 */
[----:B------:R0:W-:Y:S01]  /*36840*/  @P4 STG.E.U8 desc[UR32][R164.64], R176 ;  /* 0x000000b0a4004986 */ /* 0x0001e2000c101120 */
[----:B------:R-:W-:-:S03]  /*36850*/  LOP3.LUT P4, RZ, R250, 0x4, RZ, 0xc0, !PT ;  /* 0x00000004faff7812 */ /* 0x000fc6000788c0ff */
[----:B------:R-:W4:Y:S04]  /*36860*/  LDL.LU.64 R166, [R1+0xa38] ;  /* 0x000a380001a67983 */ /* 0x000f280000300a00 */
[----:B------:R-:W4:Y:S01]  /*36870*/  LDL.LU.64 R6, [R1+0xa30] ;  /* 0x000a300001067983 */ /* 0x000f220000300a00 */
[----:B0-----:R-:W-:-:S03]  /*36880*/  PRMT R176, R173, 0x7771, RZ ;  /* 0x00007771adb07816 */ /* 0x001fc600000000ff */
[----:B------:R-:W4:Y:S04]  /*36890*/  LDL.LU.64 R164, [R1+0xa28] ;  /* 0x000a280001a47983 */ /* 0x000f280000300a00 */
[----:B------:R0:W-:Y:S04]  /*368a0*/  @P4 STG.E.U8 desc[UR32][R174.64], R176 ;  /* 0x000000b0ae004986 */ /* 0x0001e8000c101120 */
[----:B0-----:R-:W2:Y:S01]  /*368b0*/  LDL.LU.64 R174, [R1+0x1190] ;  /* 0x0011900001ae7983 */ /* 0x001ea20000300a00 */
[----:B------:R-:W-:Y:S02]  /*368c0*/  LOP3.LUT P4, RZ, R250, 0x2, RZ, 0xc0, !PT ;  /* 0x00000002faff7812 */ /* 0x000fe4000788c0ff */
[----:B--2---:R-:W-:-:S11]  /*368d0*/  PRMT R176, R174, 0x7770, RZ ;  /* 0x00007770aeb07816 */ /* 0x004fd600000000ff */
[----:B------:R0:W-:Y:S01]  /*368e0*/  @P4 STG.E.U8 desc[UR32][R152.64], R176 ;  /* 0x000000b098004986 */ /* 0x0001e2000c101120 */
[----:B------:R-:W-:Y:S02]  /*368f0*/  LOP3.LUT P4, RZ, R250, 0x1, RZ, 0xc0, !PT ;  /* 0x00000001faff7812 */ /* 0x000fe4000788c0ff */
[----:B0-----:R-:W-:Y:S01]  /*36900*/  PRMT R176, R174, 0x7771, RZ ;  /* 0x00007771aeb07816 */ /* 0x001fe200000000ff */
[----:B------:R-:W2:Y:S10]  /*36910*/  LDL.LU.64 R152, [R1+0x1188] ;  /* 0x0011880001987983 */ /* 0x000eb40000300a00 */
[----:B------:R0:W-:Y:S01]  /*36920*/  @P4 STG.E.U8 desc[UR32][R170.64], R176 ;  /* 0x000000b0aa004986 */ /* 0x0001e2000c101120 */
[----:B------:R-:W-:-:S02]  /*36930*/  LOP3.LUT P4, RZ, R0, 0x80000000, RZ, 0xc0, !PT ;  /* 0x8000000000ff7812 */ /* 0x000fc4000788c0ff */
[----:B0-----:R-:W-:Y:S01]  /*36940*/  PRMT R176, R175, 0x7770, RZ ;  /* 0x00007770afb07816 */ /* 0x001fe200000000ff */
[----:B------:R-:W2:Y:S10]  /*36950*/  LDL.LU.64 R170, [R1+0x1180] ;  /* 0x0011800001aa7983 */ /* 0x000eb40000300a00 */
[----:B------:R0:W-:Y:S04]  /*36960*/  @P4 STG.E.U8 desc[UR32][R168.64], R176 ;  /* 0x000000b0a8004986 */ /* 0x0001e8000c101120 */
[----:B0-----:R-:W2:Y:S01]  /*36970*/  LDL.LU.64 R168, [R1+0x1178] ;  /* 0x0011780001a87983 */ /* 0x001ea20000300a00 */
[----:B------:R-:W-:-:S02]  /*36980*/  LOP3.LUT P4, RZ, R0, 0x40000000, RZ, 0xc0, !PT ;  /* 0x4000000000ff7812 */ /* 0x000fc4000788c0ff */
[----:B------:R-:W-:-:S11]  /*36990*/  PRMT R176, R175, 0x7771, RZ ;  /* 0x00007771afb07816 */ /* 0x000fd600000000ff */
[----:B---3--:R0:W-:Y:S01]  /*369a0*/  @P4 STG.E.U8 desc[UR32][R178.64], R176 ;  /* 0x000000b0b2004986 */ /* 0x0081e2000c101120 */
[----:B------:R-:W-:Y:S02]  /*369b0*/  LOP3.LUT P4, RZ, R0, 0x20000000, RZ, 0xc0, !PT ;  /* 0x2000000000ff7812 */ /* 0x000fe4000788c0ff */
[----:B0-----:R-:W-:-:S11]  /*369c0*/  PRMT R176, R172, 0x7772, RZ ;  /* 0x00007772acb07816 */ /* 0x001fd600000000ff */
[----:B----4-:R-:W-:Y:S01]  /*369d0*/  @P4 STG.E.U8 desc[UR32][R158.64], R176 ;  /* 0x000000b09e004986 */ /* 0x010fe2000c101120 */
[----:B------:R-:W-:Y:S02]  /*369e0*/  LOP3.LUT P4, RZ, R0, 0x10000000, RZ, 0xc0, !PT ;  /* 0x1000000000ff7812 */ /* 0x000fe4000788c0ff */
[C---:B------:R-:W-:Y:S02]  /*369f0*/  LOP3.LUT P5, RZ, R5.reuse, 0x2, RZ, 0xc0, !PT ;  /* 0x0000000205ff7812 */ /* 0x040fe400078ac0ff */
[----:B------:R-:W-:Y:S02]  /*36a00*/  PRMT R172, R172, 0x7773, RZ ;  /* 0x00007773acac7816 */ /* 0x000fe400000000ff */
[C---:B------:R-:W-:Y:S02]  /*36a10*/  LOP3.LUT P6, RZ, R5.reuse, 0x4, RZ, 0xc0, !PT ;  /* 0x0000000405ff7812 */ /* 0x040fe400078cc0ff */
[----:B------:R-:W-:-:S05]  /*36a20*/  LOP3.LUT P0, RZ, R5, 0x8, RZ, 0xc0, !PT ;  /* 0x0000000805ff7812 */ /* 0x000fca000780c0ff */
[----:B------:R0:W-:Y:S01]  /*36a30*/  @P4 STG.E.U8 desc[UR32][R156.64], R172 ;  /* 0x000000ac9c004986 */ /* 0x0001e2000c101120 */
[C---:B------:R-:W-:Y:S02]  /*36a40*/  LOP3.LUT P1, RZ, R5.reuse, 0x10, RZ, 0xc0, !PT ;  /* 0x0000001005ff7812 */ /* 0x040fe4000782c0ff */
[C---:B------:R-:W-:Y:S02]  /*36a50*/  LOP3.LUT P2, RZ, R5.reuse, 0x20, RZ, 0xc0, !PT ;  /* 0x0000002005ff7812 */ /* 0x040fe4000784c0ff */
[----:B------:R-:W-:Y:S02]  /*36a60*/  LOP3.LUT P3, RZ, R5, 0x40, RZ, 0xc0, !PT ;  /* 0x0000004005ff7812 */ /* 0x000fe4000786c0ff */
[C---:B0-----:R-:W-:Y:S02]  /*36a70*/  PRMT R172, R173.reuse, 0x7772, RZ ;  /* 0x00007772adac7816 */ /* 0x041fe400000000ff */
[----:B------:R-:W-:-:S03]  /*36a80*/  PRMT R173, R173, 0x7773, RZ ;  /* 0x00007773adad7816 */ /* 0x000fc600000000ff */
[----:B------:R0:W-:Y:S04]  /*36a90*/  @P5 STG.E.U8 desc[UR32][R162.64], R172 ;  /* 0x000000aca2005986 */ /* 0x0001e8000c101120 */
[----:B------:R-:W-:Y:S01]  /*36aa0*/  @P6 STG.E.U8 desc[UR32][R160.64], R173 ;  /* 0x000000ada0006986 */ /* 0x000fe2000c101120 */
[C---:B0-----:R-:W-:Y:S02]  /*36ab0*/  PRMT R172, R174.reuse, 0x7772, RZ ;  /* 0x00007772aeac7816 */ /* 0x041fe400000000ff */
[----:B------:R-:W-:-:S03]  /*36ac0*/  PRMT R174, R174, 0x7773, RZ ;  /* 0x00007773aeae7816 */ /* 0x000fc600000000ff */
[----:B------:R0:W-:Y:S04]  /*36ad0*/  @P0 STG.E.U8 desc[UR32][R166.64], R172 ;  /* 0x000000aca6000986 */ /* 0x0001e8000c101120 */
[----:B------:R-:W-:Y:S01]  /*36ae0*/  @P1 STG.E.U8 desc[UR32][R6.64], R174 ;  /* 0x000000ae06001986 */ /* 0x000fe2000c101120 */
[C---:B0-----:R-:W-:Y:S02]  /*36af0*/  PRMT R172, R175.reuse, 0x7772, RZ ;  /* 0x00007772afac7816 */ /* 0x041fe400000000ff */
[----:B------:R-:W-:-:S03]  /*36b00*/  PRMT R175, R175, 0x7773, RZ ;  /* 0x00007773afaf7816 */ /* 0x000fc600000000ff */
[----:B------:R-:W-:Y:S04]  /*36b10*/  @P2 STG.E.U8 desc[UR32][R164.64], R172 ;  /* 0x000000aca4002986 */ /* 0x000fe8000c101120 */
[----:B--2---:R0:W-:Y:S04]  /*36b20*/  @P3 STG.E.U8 desc[UR32][R168.64], R175 ;  /* 0x000000afa8003986 */ /* 0x0041e8000c101120 */
[----:B0-----:R-:W2:Y:S04]  /*36b30*/  LDL.LU.64 R168, [R1+0x1170] ;  /* 0x0011700001a87983 */ /* 0x001ea80000300a00 */
[----:B------:R-:W3:Y:S01]  /*36b40*/  LDL.LU.64 R164, [R1+0xa18] ;  /* 0x000a180001a47983 */ /* 0x000ee20000300a00 */
[----:B------:R-:W-:-:S02]  /*36b50*/  LOP3.LUT P0, RZ, R5, 0x80, RZ, 0xc0, !PT ;  /* 0x0000008005ff7812 */ /* 0x000fc4000780c0ff */
[C---:B------:R-:W-:Y:S01]  /*36b60*/  LOP3.LUT P1, RZ, R5.reuse, 0x100, RZ, 0xc0, !PT ;  /* 0x0000010005ff7812 */ /* 0x040fe2000782c0ff */
[----:B------:R-:W4:Y:S04]  /*36b70*/  LDL.LU.64 R156, [R1+0xa08] ;  /* 0x000a0800019c7983 */ /* 0x000f280000300a00 */
[----:B------:R-:W4:Y:S04]  /*36b80*/  LDL.LU.64 R162, [R1+0xa00] ;  /* 0x000a000001a27983 */ /* 0x000f280000300a00 */
[----:B------:R-:W4:Y:S04]  /*36b90*/  LDL.LU.64 R160, [R1+0x9f8] ;  /* 0x0009f80001a07983 */ /* 0x000f280000300a00 */
[----:B------:R-:W4:Y:S04]  /*36ba0*/  LDL.LU.64 R158, [R1+0x9f0] ;  /* 0x0009f000019e7983 */ /* 0x000f280000300a00 */
[----:B------:R-:W4:Y:S04]  /*36bb0*/  LDL.LU.64 R166, [R1+0x9e8] ;  /* 0x0009e80001a67983 */ /* 0x000f280000300a00 */
[----:B------:R-:W4:Y:S01]  /*36bc0*/  LDL.LU.64 R6, [R1+0x9e0] ;  /* 0x0009e00001067983 */ /* 0x000f220000300a00 */
[----:B------:R-:W-:-:S02]  /*36bd0*/  LOP3.LUT P4, RZ, R5, 0x80000, RZ, 0xc0, !PT ;  /* 0x0008000005ff7812 */ /* 0x000fc4000788c0ff */
[----:B------:R-:W-:-:S11]  /*36be0*/  LOP3.LUT R0, R0, 0xffefffff, RZ, 0xc0, !PT ;  /* 0xffefffff00007812 */ /* 0x000fd600078ec0ff */
[----:B------:R-:W-:Y:S02]  /*36bf0*/  @P4 LOP3.LUT R0, R0, 0x100000, RZ, 0xfc, !PT ;  /* 0x0010000000004812 */ /* 0x000fe400078efcff */
[----:B------:R-:W-:Y:S02]  /*36c00*/  LOP3.LUT P4, RZ, R5, 0x40000, RZ, 0xc0, !PT ;  /* 0x0004000005ff7812 */ /* 0x000fe4000788c0ff */
[----:B------:R-:W-:-:S11]  /*36c10*/  LOP3.LUT R0, R0, 0xffdfffff, RZ, 0xc0, !PT ;  /* 0xffdfffff00007812 */ /* 0x000fd600078ec0ff */
[----:B------:R-:W-:Y:S02]  /*36c20*/  @P4 LOP3.LUT R0, R0, 0x200000, RZ, 0xfc, !PT ;  /* 0x0020000000004812 */ /* 0x000fe400078efcff */
[----:B------:R-:W-:Y:S02]  /*36c30*/  LOP3.LUT P4, RZ, R5, 0x20000, RZ, 0xc0, !PT ;  /* 0x0002000005ff7812 */ /* 0x000fe4000788c0ff */
[----:B------:R-:W-:Y:S02]  /*36c40*/  LOP3.LUT R0, R0, 0xffbfffff, RZ, 0xc0, !PT ;  /* 0xffbfffff00007812 */ /* 0x000fe400078ec0ff */
[----:B--2---:R-:W-:-:S05]  /*36c50*/  PRMT R172, R168, 0x7770, RZ ;  /* 0x00007770a8ac7816 */ /* 0x004fca00000000ff */
[----:B---3--:R0:W-:Y:S02]  /*36c60*/  @P0 STG.E.U8 desc[UR32][R164.64], R172 ;  /* 0x000000aca4000986 */ /* 0x0081e4000c101120 */
[----:B0-----:R-:W-:Y:S02]  /*36c70*/  PRMT R172, R168, 0x7771, RZ ;  /* 0x00007771a8ac7816 */ /* 0x001fe400000000ff */
[----:B------:R-:W2:Y:S04]  /*36c80*/  LDL.LU.64 R164, [R1+0x9d8] ;  /* 0x0009d80001a47983 */ /* 0x000ea80000300a00 */
[----:B------:R0:W-:Y:S04]  /*36c90*/  @P1 STG.E.U8 desc[UR32][R170.64], R172 ;  /* 0x000000acaa001986 */ /* 0x0001e8000c101120 */
[----:B0-----:R-:W3:Y:S01]  /*36ca0*/  LDL.LU.64 R170, [R1+0x1168] ;  /* 0x0011680001aa7983 */ /* 0x001ee20000300a00 */
[----:B------:R-:W-:-:S02]  /*36cb0*/  @P4 LOP3.LUT R0, R0, 0x400000, RZ, 0xfc, !PT ;  /* 0x0040000000004812 */ /* 0x000fc400078efcff */
[C---:B------:R-:W-:Y:S01]  /*36cc0*/  LOP3.LUT P4, RZ, R5.reuse, 0x10000, RZ, 0xc0, !PT ;  /* 0x0001000005ff7812 */ /* 0x040fe2000788c0ff */
[----:B------:R-:W2:Y:S01]  /*36cd0*/  LDL.LU.64 R174, [R1+0x9c0] ;  /* 0x0009c00001ae7983 */ /* 0x000ea20000300a00 */
[----:B------:R-:W-:Y:S02]  /*36ce0*/  LOP3.LUT R0, R0, 0xff7fffff, RZ, 0xc0, !PT ;  /* 0xff7fffff00007812 */ /* 0x000fe400078ec0ff */
[C---:B------:R-:W-:Y:S01]  /*36cf0*/  LOP3.LUT P2, RZ, R5.reuse, 0x200, RZ, 0xc0, !PT ;  /* 0x0000020005ff7812 */ /* 0x040fe2000784c0ff */
[----:B------:R-:W2:Y:S01]  /*36d00*/  LDL.LU.64 R176, [R1+0x9b8] ;  /* 0x0009b80001b07983 */ /* 0x000ea20000300a00 */
[----:B------:R-:W-:Y:S02]  /*36d10*/  LOP3.LUT P3, RZ, R5, 0x400, RZ, 0xc0, !PT ;  /* 0x0000040005ff7812 */ /* 0x000fe4000786c0ff */
[----:B------:R-:W-:Y:S01]  /*36d20*/  PRMT R172, R169, 0x7770, RZ ;  /* 0x00007770a9ac7816 */ /* 0x000fe200000000ff */
[----:B------:R-:W2:Y:S04]  /*36d30*/  LDL.LU.64 R178, [R1+0x9b0] ;  /* 0x0009b00001b27983 */ /* 0x000ea80000300a00 */
[----:B------:R-:W-:-:S02]  /*36d40*/  @P4 LOP3.LUT R0, R0, 0x800000, RZ, 0xfc, !PT ;  /* 0x0080000000004812 */ /* 0x000fc400078efcff */
        /* <DEDUP_REMOVED lines=11> */
[----:B----4-:R0:W-:Y:S10]  /*36e00*/  @P2 STG.E.U8 desc[UR32][R156.64], R172 ;  /* 0x000000ac9c002986 */ /* 0x0101f4000c101120 */
[----:B------:R-:W-:-:S02]  /*36e10*/  @P4 LOP3.LUT R0, R0, 0x8000000, RZ, 0xfc, !PT ;  /* 0x0800000000004812 */ /* 0x000fc400078efcff */
[----:B------:R-:W-:Y:S01]  /*36e20*/  LOP3.LUT P4, RZ, R5, 0x800, RZ, 0xc0, !PT ;  /* 0x0000080005ff7812 */ /* 0x000fe2000788c0ff */
[----:B0-----:R-:W4:Y:S01]  /*36e30*/  LDL.LU.64 R156, [R1+0x9a8] ;  /* 0x0009a800019c7983 */ /* 0x001f220000300a00 */
[----:B------:R-:W-:-:S05]  /*36e40*/  PRMT R172, R169, 0x7771, RZ ;  /* 0x00007771a9ac7816 */ /* 0x000fca00000000ff */
[----:B------:R0:W-:Y:S04]  /*36e50*/  @P3 STG.E.U8 desc[UR32][R162.64], R172 ;  /* 0x000000aca2003986 */ /* 0x0001e8000c101120 */
[----:B0-----:R-:W4:Y:S01]  /*36e60*/  LDL.LU.64 R162, [R1+0x9a0] ;  /* 0x0009a00001a27983 */ /* 0x001f220000300a00 */
[----:B---3--:R-:W-:-:S05]  /*36e70*/  PRMT R172, R170, 0x7770, RZ ;  /* 0x00007770aaac7816 */ /* 0x008fca00000000ff */
[----:B------:R0:W-:Y:S01]  /*36e80*/  @P4 STG.E.U8 desc[UR32][R160.64], R172 ;  /* 0x000000aca0004986 */ /* 0x0001e2000c101120 */
[----:B------:R-:W-:Y:S02]  /*36e90*/  LOP3.LUT P4, RZ, R0, 0x8000000, RZ, 0xc0, !PT ;  /* 0x0800000000ff7812 */ /* 0x000fe4000788c0ff */
[----:B0-----:R-:W-:Y:S01]  /*36ea0*/  PRMT R172, R170, 0x7771, RZ ;  /* 0x00007771aaac7816 */ /* 0x001fe200000000ff */
[----:B------:R-:W3:Y:S10]  /*36eb0*/  LDL.LU.64 R160, [R1+0x998] ;  /* 0x0009980001a07983 */ /* 0x000ef40000300a00 */
[----:B------:R0:W-:Y:S01]  /*36ec0*/  @P4 STG.E.U8 desc[UR32][R158.64], R172 ;  /* 0x000000ac9e004986 */ /* 0x0001e2000c101120 */
[----:B------:R-:W-:-:S02]  /*36ed0*/  LOP3.LUT P4, RZ, R0, 0x4000000, RZ, 0xc0, !PT ;  /* 0x0400000000ff7812 */ /* 0x000fc4000788c0ff */
        /* <DEDUP_REMOVED lines=10> */
[----:B--2---:R0:W-:Y:S04]  /*36f80*/  @P4 STG.E.U8 desc[UR32][R164.64], R172 ;  /* 0x000000aca4004986 */ /* 0x0041e8000c101120 */
[----:B0-----:R-:W2:Y:S04]  /*36f90*/  LDL.LU.64 R164, [R1+0x1148] ;  /* 0x0011480001a47983 */ /* 0x001ea80000300a00 */
[----:B------:R-:W4:Y:S01]  /*36fa0*/  LDL.LU.64 R172, [R1+0x9d0] ;  /* 0x0009d00001ac7983 */ /* 0x000f220000300a00 */
[----:B------:R-:W-:-:S02]  /*36fb0*/  LOP3.LUT P4, RZ, R0, 0x800000, RZ, 0xc0, !PT ;  /* 0x0080000000ff7812 */ /* 0x000fc4000788c0ff */
[----:B------:R-:W-:-:S11]  /*36fc0*/  PRMT R168, R168, 0x7773, RZ ;  /* 0x00007773a8a87816 */ /* 0x000fd600000000ff */
[----:B----4-:R0:W-:Y:S01]  /*36fd0*/  @P4 STG.E.U8 desc[UR32][R172.64], R168 ;  /* 0x000000a8ac004986 */ /* 0x0101e2000c101120 */
[----:B------:R-:W-:Y:S02]  /*36fe0*/  LOP3.LUT P4, RZ, R0, 0x400000, RZ, 0xc0, !PT ;  /* 0x0040000000ff7812 */ /* 0x000fe4000788c0ff */
[----:B0-----:R-:W-:-:S11]  /*36ff0*/  PRMT R168, R169, 0x7772, RZ ;  /* 0x00007772a9a87816 */ /* 0x001fd600000000ff */
[----:B--2---:R0:W-:Y:S04]  /*37000*/  @P4 STG.E.U8 desc[UR32][R164.64], R168 ;  /* 0x000000a8a4004986 */ /* 0x0041e8000c101120 */
[----:B0-----:R-:W2:Y:S01]  /*37010*/  LDL.LU.64 R164, [R1+0x1140] ;  /* 0x0011400001a47983 */ /* 0x001ea20000300a00 */
[----:B------:R-:W-:Y:S02]  /*37020*/  LOP3.LUT P4, RZ, R0, 0x200000, RZ, 0xc0, !PT ;  /* 0x0020000000ff7812 */ /* 0x000fe4000788c0ff */
[----:B------:R-:W-:Y:S02]  /*37030*/  PRMT R169, R169, 0x7773, RZ ;  /* 0x00007773a9a97816 */ /* 0x000fe400000000ff */
[C---:B------:R-:W-:Y:S02]  /*37040*/  LOP3.LUT P5, RZ, R5.reuse, 0x100000, RZ, 0xc0, !PT ;  /* 0x0010000005ff7812 */ /* 0x040fe400078ac0ff */
[----:B------:R-:W-:-:S07]  /*37050*/  LOP3.LUT P6, RZ, R5, 0x200000, RZ, 0xc0, !PT ;  /* 0x0020000005ff7812 */ /* 0x000fce00078cc0ff */
[----:B------:R-:W-:Y:S01]  /*37060*/  @P4 STG.E.U8 desc[UR32][R174.64], R169 ;  /* 0x000000a9ae004986 */ /* 0x000fe2000c101120 */
[----:B------:R-:W-:Y:S02]  /*37070*/  LOP3.LUT P4, RZ, R0, 0x100000, RZ, 0xc0, !PT ;  /* 0x0010000000ff7812 */ /* 0x000fe4000788c0ff */
[C---:B------:R-:W-:Y:S02]  /*37080*/  PRMT R168, R170.reuse, 0x7772, RZ ;  /* 0x00007772aaa87816 */ /* 0x040fe400000000ff */
[C---:B------:R-:W-:Y:S02]  /*37090*/  LOP3.LUT P0, RZ, R5.reuse, 0x400000, RZ, 0xc0, !PT ;  /* 0x0040000005ff7812 */ /* 0x040fe4000780c0ff */
[----:B------:R-:W-:Y:S02]  /*370a0*/  LOP3.LUT P1, RZ, R5, 0x800000, RZ, 0xc0, !PT ;  /* 0x0080000005ff7812 */ /* 0x000fe4000782c0ff */
[----:B------:R-:W-:-:S05]  /*370b0*/  PRMT R170, R170, 0x7773, RZ ;  /* 0x00007773aaaa7816 */ /* 0x000fca00000000ff */
[----:B------:R0:W-:Y:S01]  /*370c0*/  @P4 STG.E.U8 desc[UR32][R176.64], R168 ;  /* 0x000000a8b0004986 */ /* 0x0001e2000c101120 */
[----:B------:R-:W-:-:S03]  /*370d0*/  LOP3.LUT P2, RZ, R5, 0x1000000, RZ, 0xc0, !PT ;  /* 0x0100000005ff7812 */ /* 0x000fc6000784c0ff */
[----:B------:R-:W-:Y:S01]  /*370e0*/  @P5 STG.E.U8 desc[UR32][R178.64], R170 ;  /* 0x000000aab2005986 */ /* 0x000fe2000c101120 */
[C---:B0-----:R-:W-:Y:S02]  /*370f0*/  PRMT R168, R171.reuse, 0x7772, RZ ;  /* 0x00007772aba87816 */ /* 0x041fe400000000ff */
[----:B------:R-:W-:-:S03]  /*37100*/  PRMT R171, R171, 0x7773, RZ ;  /* 0x00007773abab7816 */ /* 0x000fc600000000ff */
[----:B------:R2:W-:Y:S01]  /*37110*/  @P6 STG.E.U8 desc[UR32][R156.64], R168 ;  /* 0x000000a89c006986 */ /* 0x0005e2000c101120 */
[----:B------:R-:W-:-:S03]  /*37120*/  LOP3.LUT P3, RZ, R5, 0x2000000, RZ, 0xc0, !PT ;  /* 0x0200000005ff7812 */ /* 0x000fc6000786c0ff */
[----:B------:R-:W-:Y:S01]  /*37130*/  @P0 STG.E.U8 desc[UR32][R162.64], R171 ;  /* 0x000000aba2000986 */ /* 0x000fe2000c101120 */
[----:B--2---:R-:W-:-:S05]  /*37140*/  PRMT R168, R164, 0x7770, RZ ;  /* 0x00007770a4a87816 */ /* 0x004fca00000000ff */
[----:B---3--:R0:W-:Y:S02]  /*37150*/  @P1 STG.E.U8 desc[UR32][R160.64], R168 ;  /* 0x000000a8a0001986 */ /* 0x0081e4000c101120 */
[----:B0-----:R-:W-:-:S05]  /*37160*/  PRMT R168, R164, 0x7771, RZ ;  /* 0x00007771a4a87816 */ /* 0x001fca00000000ff */
[----:B------:R0:W-:Y:S02]  /*37170*/  @P2 STG.E.U8 desc[UR32][R6.64], R168 ;  /* 0x000000a806002986 */ /* 0x0001e4000c101120 */
[----:B0-----:R-:W-:Y:S02]  /*37180*/  PRMT R168, R165, 0x7770, RZ ;  /* 0x00007770a5a87816 */ /* 0x001fe400000000ff */
[----:B------:R-:W2:Y:S04]  /*37190*/  LDL.LU.64 R6, [R1+0x1138] ;  /* 0x0011380001067983 */ /* 0x000ea80000300a00 */
[----:B------:R0:W-:Y:S04]  /*371a0*/  @P3 STG.E.U8 desc[UR32][R166.64], R168 ;  /* 0x000000a8a6003986 */ /* 0x0001e8000c101120 */
[----:B0-----:R-:W3:Y:S04]  /*371b0*/  LDL.LU.64 R166, [R1+0x1130] ;  /* 0x0011300001a67983 */ /* 0x001ee80000300a00 */
[----:B------:R-:W4:Y:S04]  /*371c0*/  LDL.LU.64 R160, [R1+0x980] ;  /* 0x0009800001a07983 */ /* 0x000f280000300a00 */
[----:B------:R-:W3:Y:S04]  /*371d0*/  LDL.LU.64 R156, [R1+0x978] ;  /* 0x00097800019c7983 */ /* 0x000ee80000300a00 */
[----:B------:R-:W3:Y:S04]  /*371e0*/  LDL.LU.64 R170, [R1+0x970] ;  /* 0x0009700001aa7983 */ /* 0x000ee80000300a00 */
[----:B------:R-:W3:Y:S04]  /*371f0*/  LDL.LU.64 R172, [R1+0x968] ;  /* 0x0009680001ac7983 */ /* 0x000ee80000300a00 */
[----:B------:R-:W3:Y:S04]  /*37200*/  LDL.LU.64 R174, [R1+0x960] ;  /* 0x0009600001ae7983 */ /* 0x000ee80000300a00 */
[----:B------:R-:W3:Y:S04]  /*37210*/  LDL.LU.64 R176, [R1+0x958] ;  /* 0x0009580001b07983 */ /* 0x000ee80000300a00 */
[----:B------:R-:W3:Y:S01]  /*37220*/  LDL.LU.64 R178, [R1+0x950] ;  /* 0x0009500001b27983 */ /* 0x000ee20000300a00 */
[----:B------:R-:W-:-:S03]  /*37230*/  LOP3.LUT P0, RZ, R5, 0x4000000, RZ, 0xc0, !PT ;  /* 0x0400000005ff7812 */ /* 0x000fc6000780c0ff */
[----:B------:R-:W3:Y:S01]  /*37240*/  LDL.LU.64 R162, [R1+0x948] ;  /* 0x0009480001a27983 */ /* 0x000ee20000300a00 */
[----:B------:R-:W-:Y:S02]  /*37250*/  PRMT R168, R165, 0x7771, RZ ;  /* 0x00007771a5a87816 */ /* 0x000fe400000000ff */
[----:B------:R-:W-:Y:S02]  /*37260*/  LOP3.LUT R0, R0, 0xffffefff, RZ, 0xc0, !PT ;  /* 0xffffefff00007812 */ /* 0x000fe400078ec0ff */
[C---:B------:R-:W-:Y:S02]  /*37270*/  LOP3.LUT P1, RZ, R5.reuse, 0x8000000, RZ, 0xc0, !PT ;  /* 0x0800000005ff7812 */ /* 0x040fe4000782c0ff */
[C---:B------:R-:W-:Y:S02]  /*37280*/  LOP3.LUT P2, RZ, R5.reuse, 0x10000000, RZ, 0xc0, !PT ;  /* 0x1000000005ff7812 */ /* 0x040fe4000784c0ff */
[----:B------:R-:W-:Y:S01]  /*37290*/  LOP3.LUT P3, RZ, R5, 0x20000000, RZ, 0xc0, !PT ;  /* 0x2000000005ff7812 */ /* 0x000fe2000786c0ff */
[----:B----4-:R0:W-:Y:S04]  /*372a0*/  @P0 STG.E.U8 desc[UR32][R160.64], R168 ;  /* 0x000000a8a0000986 */ /* 0x0101e8000c101120 */
[----:B0-----:R-:W4:Y:S01]  /*372b0*/  LDL.LU.64 R160, [R1+0x940] ;  /* 0x0009400001a07983 */ /* 0x001f220000300a00 */
[----:B--2---:R-:W-:-:S13]  /*372c0*/  LOP3.LUT P4, RZ, R6, 0x40, RZ, 0xc0, !PT ;  /* 0x0000004006ff7812 */ /* 0x004fda000788c0ff */
        /* <DEDUP_REMOVED lines=17> */
[----:B------:R-:W-:Y:S02]  /*373e0*/  LOP3.LUT R0, R0, 0xfffbffff, RZ, 0xc0, !PT ;  /* 0xfffbffff00007812 */ /* 0x000fe400078ec0ff */
[----:B---3--:R-:W-:-:S09]  /*373f0*/  PRMT R168, R166, 0x7770, RZ ;  /* 0x00007770a6a87816 */ /* 0x008fd200000000ff */
[----:B------:R-:W-:Y:S02]  /*37400*/  @P4 LOP3.LUT R0, R0, 0x40000, RZ, 0xfc, !PT ;  /* 0x0004000000004812 */ /* 0x000fe400078efcff */
[----:B------:R-:W-:Y:S01]  /*37410*/  LOP3.LUT P4, RZ, R5, 0x80000000, RZ, 0xc0, !PT ;  /* 0x8000000005ff7812 */ /* 0x000fe2000788c0ff */
[----:B------:R0:W-:Y:S01]  /*37420*/  @P1 STG.E.U8 desc[UR32][R156.64], R168 ;  /* 0x000000a89c001986 */ /* 0x0001e2000c101120 */
[----:B------:R-:W-:Y:S02]  /*37430*/  LOP3.LUT R0, R0, 0xfff7ffff, RZ, 0xc0, !PT ;  /* 0xfff7ffff00007812 */ /* 0x000fe400078ec0ff */
[----:B0-----:R-:W-:Y:S01]  /*37440*/  PRMT R168, R166, 0x7771, RZ ;  /* 0x00007771a6a87816 */ /* 0x001fe200000000ff */
[----:B------:R-:W2:Y:S08]  /*37450*/  LDL.LU.64 R156, [R1+0x1128] ;  /* 0x00112800019c7983 */ /* 0x000eb00000300a00 */
[----:B------:R-:W-:-:S02]  /*37460*/  @P4 LOP3.LUT R0, R0, 0x80000, RZ, 0xfc, !PT ;  /* 0x0008000000004812 */ /* 0x000fc400078efcff */
[----:B------:R-:W-:Y:S01]  /*37470*/  LOP3.LUT P4, RZ, R5, 0x40000000, RZ, 0xc0, !PT ;  /* 0x4000000005ff7812 */ /* 0x000fe2000788c0ff */
[----:B------:R0:W-:Y:S02]  /*37480*/  @P2 STG.E.U8 desc[UR32][R170.64], R168 ;  /* 0x000000a8aa002986 */ /* 0x0001e4000c101120 */
[C---:B0-----:R-:W-:Y:S02]  /*37490*/  PRMT R168, R167.reuse, 0x7770, RZ ;  /* 0x00007770a7a87816 */ /* 0x041fe400000000ff */
[----:B------:R-:W3:Y:S04]  /*374a0*/  LDL.LU.64 R170, [R1+0x910] ;  /* 0x0009100001aa7983 */ /* 0x000ee80000300a00 */
[----:B------:R0:W-:Y:S02]  /*374b0*/  @P3 STG.E.U8 desc[UR32][R172.64], R168 ;  /* 0x000000a8ac003986 */ /* 0x0001e4000c101120 */
[----:B0-----:R-:W-:-:S02]  /*374c0*/  PRMT R168, R167, 0x7771, RZ ;  /* 0x00007771a7a87816 */ /* 0x001fc400000000ff */
[----:B------:R-:W2:Y:S04]  /*374d0*/  LDL.LU.64 R172, [R1+0x908] ;  /* 0x0009080001ac7983 */ /* 0x000ea80000300a00 */
[----:B------:R0:W-:Y:S01]  /*374e0*/  @P4 STG.E.U8 desc[UR32][R174.64], R168 ;  /* 0x000000a8ae004986 */ /* 0x0001e2000c101120 */
[----:B------:R-:W-:Y:S02]  /*374f0*/  LOP3.LUT P4, RZ, R0, 0x80000, RZ, 0xc0, !PT ;  /* 0x0008000000ff7812 */ /* 0x000fe4000788c0ff */
[----:B0-----:R-:W-:-:S11]  /*37500*/  PRMT R168, R164, 0x7772, RZ ;  /* 0x00007772a4a87816 */ /* 0x001fd600000000ff */
[----:B------:R0:W-:Y:S01]  /*37510*/  @P4 STG.E.U8 desc[UR32][R176.64], R168 ;  /* 0x000000a8b0004986 */ /* 0x0001e2000c101120 */
[----:B------:R-:W-:Y:S02]  /*37520*/  LOP3.LUT P4, RZ, R0, 0x40000, RZ, 0xc0, !PT ;  /* 0x0004000000ff7812 */ /* 0x000fe4000788c0ff */
[----:B------:R-:W-:Y:S01]  /*37530*/  PRMT R164, R164, 0x7773, RZ ;  /* 0x00007773a4a47816 */ /* 0x000fe200000000ff */
[----:B0-----:R-:W3:Y:S10]  /*37540*/  LDL.LU.64 R168, [R1+0x918] ;  /* 0x0009180001a87983 */ /* 0x001ef40000300a00 */
[----:B------:R0:W-:Y:S01]  /*37550*/  @P4 STG.E.U8 desc[UR32][R178.64], R164 ;  /* 0x000000a4b2004986 */ /* 0x0001e2000c101120 */
[----:B------:R-:W-:-:S03]  /*37560*/  LOP3.LUT P4, RZ, R0, 0x20000, RZ, 0xc0, !PT ;  /* 0x0002000000ff7812 */ /* 0x000fc6000788c0ff */
[----:B------:R-:W2:Y:S04]  /*37570*/  LDL.LU.64 R174, [R1+0x900] ;  /* 0x0009000001ae7983 */ /* 0x000ea80000300a00 */
[----:B------:R-:W2:Y:S01]  /*37580*/  LDL.LU.64 R176, [R1+0x8f8] ;  /* 0x0008f80001b07983 */ /* 0x000ea20000300a00 */
[----:B0-----:R-:W-:-:S03]  /*37590*/  PRMT R164, R165, 0x7772, RZ ;  /* 0x00007772a5a47816 */ /* 0x001fc600000000ff */
[----:B------:R-:W2:Y:S04]  /*375a0*/  LDL.LU.64 R178, [R1+0x8f0] ;  /* 0x0008f00001b27983 */ /* 0x000ea80000300a00 */
[----:B------:R0:W-:Y:S01]  /*375b0*/  @P4 STG.E.U8 desc[UR32][R162.64], R164 ;  /* 0x000000a4a2004986 */ /* 0x0001e2000c101120 */
[C---:B------:R-:W-:Y:S02]  /*375c0*/  LOP3.LUT P4, RZ, R0.reuse, 0x10000, RZ, 0xc0, !PT ;  /* 0x0001000000ff7812 */ /* 0x040fe4000788c0ff */
[----:B------:R-:W-:Y:S01]  /*375d0*/  PRMT R165, R165, 0x7773, RZ ;  /* 0x00007773a5a57816 */ /* 0x000fe200000000ff */
[----:B0-----:R-:W3:Y:S10]  /*375e0*/  LDL.LU.64 R162, [R1+0x1120] ;  /* 0x0011200001a27983 */ /* 0x001ef40000300a00 */
[----:B----4-:R0:W-:Y:S04]  /*375f0*/  @P4 STG.E.U8 desc[UR32][R160.64], R165 ;  /* 0x000000a5a0004986 */ /* 0x0101e8000c101120 */
[----:B0-----:R-:W4:Y:S01]  /*37600*/  LDL.LU.64 R160, [R1+0x1118] ;  /* 0x0011180001a07983 */ /* 0x001f220000300a00 */
[----:B------:R-:W-:-:S02]  /*37610*/  LOP3.LUT P4, RZ, R0, 0x8000, RZ, 0xc0, !PT ;  /* 0x0000800000ff7812 */ /* 0x000fc4000788c0ff */
[----:B------:R-:W-:-:S11]  /*37620*/  PRMT R164, R166, 0x7772, RZ ;  /* 0x00007772a6a47816 */ /* 0x000fd600000000ff */
[----:B----4-:R0:W-:Y:S04]  /*37630*/  @P4 STG.E.U8 desc[UR32][R160.64], R164 ;  /* 0x000000a4a0004986 */ /* 0x0101e8000c101120 */
[----:B0-----:R-:W4:Y:S04]  /*37640*/  LDL.LU.64 R160, [R1+0x1110] ;  /* 0x0011100001a07983 */ /* 0x001f280000300a00 */
[----:B------:R-:W2:Y:S01]  /*37650*/  LDL.LU.64 R164, [R1+0x930] ;  /* 0x0009300001a47983 */ /* 0x000ea20000300a00 */
[----:B------:R-:W-:Y:S02]  /*37660*/  LOP3.LUT P4, RZ, R0, 0x4000, RZ, 0xc0, !PT ;  /* 0x0000400000ff7812 */ /* 0x000fe4000788c0ff */
[----:B------:R-:W-:-:S11]  /*37670*/  PRMT R166, R166, 0x7773, RZ ;  /* 0x00007773a6a67816 */ /* 0x000fd600000000ff */
[----:B--2---:R0:W-:Y:S01]  /*37680*/  @P4 STG.E.U8 desc[UR32][R164.64], R166 ;  /* 0x000000a6a4004986 */ /* 0x0041e2000c101120 */
[----:B------:R-:W-:Y:S02]  /*37690*/  LOP3.LUT P4, RZ, R0, 0x2000, RZ, 0xc0, !PT ;  /* 0x0000200000ff7812 */ /* 0x000fe4000788c0ff */
[----:B0-----:R-:W-:-:S11]  /*376a0*/  PRMT R164, R167, 0x7772, RZ ;  /* 0x00007772a7a47816 */ /* 0x001fd600000000ff */
[----:B---3--:R0:W-:Y:S04]  /*376b0*/  @P4 STG.E.U8 desc[UR32][R162.64], R164 ;  /* 0x000000a4a2004986 */ /* 0x0081e8000c101120 */
[----:B0-----:R-:W2:Y:S04]  /*376c0*/  LDL.LU.64 R162, [R1+0x1108] ;  /* 0x0011080001a27983 */ /* 0x001ea80000300a00 */
[----:B------:R-:W3:Y:S01]  /*376d0*/  LDL.LU.64 R164, [R1+0x920] ;  /* 0x0009200001a47983 */ /* 0x000ee20000300a00 */
[----:B------:R-:W-:Y:S02]  /*376e0*/  LOP3.LUT P4, RZ, R0, 0x1000, RZ, 0xc0, !PT ;  /* 0x0000100000ff7812 */ /* 0x000fe4000788c0ff */
[----:B------:R-:W-:-:S02]  /*376f0*/  LOP3.LUT P5, RZ, R6, 0x80, RZ, 0xc0, !PT ;  /* 0x0000008006ff7812 */ /* 0x000fc400078ac0ff */
[----:B------:R-:W-:Y:S02]  /*37700*/  PRMT R167, R167, 0x7773, RZ ;  /* 0x00007773a7a77816 */ /* 0x000fe400000000ff */
[C---:B------:R-:W-:Y:S02]  /*37710*/  LOP3.LUT P6, RZ, R6.reuse, 0x100, RZ, 0xc0, !PT ;  /* 0x0000010006ff7812 */ /* 0x040fe400078cc0ff */
[C---:B------:R-:W-:Y:S02]  /*37720*/  LOP3.LUT P0, RZ, R6.reuse, 0x200, RZ, 0xc0, !PT ;  /* 0x0000020006ff7812 */ /* 0x040fe4000780c0ff */
[C---:B------:R-:W-:Y:S02]  /*37730*/  LOP3.LUT P1, RZ, R6.reuse, 0x400, RZ, 0xc0, !PT ;  /* 0x0000040006ff7812 */ /* 0x040fe4000782c0ff */
[C---:B------:R-:W-:Y:S02]  /*37740*/  LOP3.LUT P2, RZ, R6.reuse, 0x800, RZ, 0xc0, !PT ;  /* 0x0000080006ff7812 */ /* 0x040fe4000784c0ff */
[----:B------:R-:W-:-:S02]  /*37750*/  LOP3.LUT P3, RZ, R6, 0x1000, RZ, 0xc0, !PT ;  /* 0x0000100006ff7812 */ /* 0x000fc4000786c0ff */
[----:B------:R-:W-:Y:S01]  /*37760*/  LOP3.LUT R0, R0, 0xffffffef, RZ, 0xc0, !PT ;  /* 0xffffffef00007812 */ /* 0x000fe200078ec0ff */
[----:B---3--:R4:W-:Y:S02]  /*37770*/  @P4 STG.E.U8 desc[UR32][R164.64], R167 ;  /* 0x000000a7a4004986 */ /* 0x0089e4000c101120 */
[C---:B----4-:R-:W-:Y:S02]  /*37780*/  PRMT R164, R160.reuse, 0x7770, RZ ;  /* 0x00007770a0a47816 */ /* 0x050fe400000000ff */
[----:B------:R-:W3:Y:S04]  /*37790*/  LDL.LU.64 R166, [R1+0x8e8] ;  /* 0x0008e80001a67983 */ /* 0x000ee80000300a00 */
[----:B------:R0:W-:Y:S02]  /*377a0*/  @P5 STG.E.U8 desc[UR32][R168.64], R164 ;  /* 0x000000a4a8005986 */ /* 0x0001e4000c101120 */
[----:B0-----:R-:W-:-:S02]  /*377b0*/  PRMT R164, R160, 0x7771, RZ ;  /* 0x00007771a0a47816 */ /* 0x001fc400000000ff */
[----:B------:R-:W4:Y:S04]  /*377c0*/  LDL.LU.64 R168, [R1+0x8e0] ;  /* 0x0008e00001a87983 */ /* 0x000f280000300a00 */
[----:B------:R0:W-:Y:S02]  /*377d0*/  @P6 STG.E.U8 desc[UR32][R170.64], R164 ;  /* 0x000000a4aa006986 */ /* 0x0001e4000c101120 */
[C---:B0-----:R-:W-:Y:S02]  /*377e0*/  PRMT R164, R161.reuse, 0x7770, RZ ;  /* 0x00007770a1a47816 */ /* 0x041fe400000000ff */
[----:B------:R-:W4:Y:S04]  /*377f0*/  LDL.LU.64 R170, [R1+0x8d8] ;  /* 0x0008d80001aa7983 */ /* 0x000f280000300a00 */
[----:B------:R0:W-:Y:S02]  /*37800*/  @P0 STG.E.U8 desc[UR32][R172.64], R164 ;  /* 0x000000a4ac000986 */ /* 0x0001e4000c101120 */
[----:B0-----:R-:W-:-:S02]  /*37810*/  PRMT R164, R161, 0x7771, RZ ;  /* 0x00007771a1a47816 */ /* 0x001fc400000000ff */
[----:B------:R-:W4:Y:S04]  /*37820*/  LDL.LU.64 R172, [R1+0x8d0] ;  /* 0x0008d00001ac7983 */ /* 0x000f280000300a00 */
[----:B------:R0:W-:Y:S04]  /*37830*/  @P1 STG.E.U8 desc[UR32][R174.64], R164 ;  /* 0x000000a4ae001986 */ /* 0x0001e8000c101120 */
[----:B0-----:R-:W4:Y:S01]  /*37840*/  LDL.LU.64 R174, [R1+0x8c8] ;  /* 0x0008c80001ae7983 */ /* 0x001f220000300a00 */
[----:B--2---:R-:W-:-:S05]  /*37850*/  PRMT R164, R162, 0x7770, RZ ;  /* 0x00007770a2a47816 */ /* 0x004fca00000000ff */
[----:B------:R0:W-:Y:S04]  /*37860*/  @P2 STG.E.U8 desc[UR32][R176.64], R164 ;  /* 0x000000a4b0002986 */ /* 0x0001e8000c101120 */
[----:B0-----:R-:W2:Y:S01]  /*37870*/  LDL.LU.64 R176, [R1+0x8c0] ;  /* 0x0008c00001b07983 */ /* 0x001ea20000300a00 */
[----:B------:R-:W-:-:S05]  /*37880*/  PRMT R164, R162, 0x7771, RZ ;  /* 0x00007771a2a47816 */ /* 0x000fca00000000ff */
[----:B------:R0:W-:Y:S04]  /*37890*/  @P3 STG.E.U8 desc[UR32][R178.64], R164 ;  /* 0x000000a4b2003986 */ /* 0x0001e8000c101120 */
[----:B0-----:R-:W2:Y:S01]  /*378a0*/  LDL.LU.64 R178, [R1+0x8b8] ;  /* 0x0008b80001b27983 */ /* 0x001ea20000300a00 */
        /* <DEDUP_REMOVED lines=17> */
[C---:B------:R-:W-:Y:S02]  /*379c0*/  LOP3.LUT P4, RZ, R6.reuse, 0x80000, RZ, 0xc0, !PT ;  /* 0x0008000006ff7812 */ /* 0x040fe4000788c0ff */
[----:B------:R-:W-:Y:S02]  /*379d0*/  LOP3.LUT P0, RZ, R6, 0x2000, RZ, 0xc0, !PT ;  /* 0x0000200006ff7812 */ /* 0x000fe4000780c0ff */
[----:B------:R-:W-:Y:S02]  /*379e0*/  LOP3.LUT R0, R0, 0xfffffbff, RZ, 0xc0, !PT ;  /* 0xfffffbff00007812 */ /* 0x000fe400078ec0ff */
[----:B------:R-:W-:Y:S02]  /*379f0*/  LOP3.LUT P1, RZ, R6, 0x4000, RZ, 0xc0, !PT ;  /* 0x0000400006ff7812 */ /* 0x000fe4000782c0ff */
[----:B------:R-:W-:-:S05]  /*37a00*/  PRMT R164, R163, 0x7770, RZ ;  /* 0x00007770a3a47816 */ /* 0x000fca00000000ff */
[----:B------:R-:W-:Y:S02]  /*37a10*/  @P4 LOP3.LUT R0, R0, 0x400, RZ, 0xfc, !PT ;  /* 0x0000040000004812 */ /* 0x000fe400078efcff */
[C---:B------:R-:W-:Y:S02]  /*37a20*/  LOP3.LUT P4, RZ, R6.reuse, 0x40000, RZ, 0xc0, !PT ;  /* 0x0004000006ff7812 */ /* 0x040fe4000788c0ff */
[C---:B------:R-:W-:Y:S02]  /*37a30*/  LOP3.LUT P2, RZ, R6.reuse, 0x8000, RZ, 0xc0, !PT ;  /* 0x0000800006ff7812 */ /* 0x040fe4000784c0ff */
[----:B------:R-:W-:Y:S02]  /*37a40*/  LOP3.LUT P3, RZ, R6, 0x10000, RZ, 0xc0, !PT ;  /* 0x0001000006ff7812 */ /* 0x000fe4000786c0ff */
[----:B------:R-:W-:-:S07]  /*37a50*/  LOP3.LUT R0, R0, 0xfffff7ff, RZ, 0xc0, !PT ;  /* 0xfffff7ff00007812 */ /* 0x000fce00078ec0ff */
[----:B------:R-:W-:Y:S02]  /*37a60*/  @P4 LOP3.LUT R0, R0, 0x800, RZ, 0xfc, !PT ;  /* 0x0000080000004812 */ /* 0x000fe400078efcff */
[----:B------:R-:W-:Y:S01]  /*37a70*/  LOP3.LUT P4, RZ, R6, 0x20000, RZ, 0xc0, !PT ;  /* 0x0002000006ff7812 */ /* 0x000fe2000788c0ff */
[----:B---3--:R0:W-:Y:S02]  /*37a80*/  @P0 STG.E.U8 desc[UR32][R166.64], R164 ;  /* 0x000000a4a6000986 */ /* 0x0081e4000c101120 */
[----:B0-----:R-:W-:-:S05]  /*37a90*/  PRMT R164, R163, 0x7771, RZ ;  /* 0x00007771a3a47816 */ /* 0x001fca00000000ff */
[----:B----4-:R0:W-:Y:S02]  /*37aa0*/  @P1 STG.E.U8 desc[UR32][R168.64], R164 ;  /* 0x000000a4a8001986 */ /* 0x0101e4000c101120 */
[C---:B0-----:R-:W-:Y:S02]  /*37ab0*/  PRMT R164, R160.reuse, 0x7772, RZ ;  /* 0x00007772a0a47816 */ /* 0x041fe400000000ff */
[----:B------:R-:W-:-:S03]  /*37ac0*/  PRMT R160, R160, 0x7773, RZ ;  /* 0x00007773a0a07816 */ /* 0x000fc600000000ff */
[----:B------:R0:W-:Y:S04]  /*37ad0*/  @P2 STG.E.U8 desc[UR32][R170.64], R164 ;  /* 0x000000a4aa002986 */ /* 0x0001e8000c101120 */
[----:B0-----:R-:W3:Y:S04]  /*37ae0*/  LDL.LU.64 R164, [R1+0x890] ;  /* 0x0008900001a47983 */ /* 0x001ee80000300a00 */
[----:B------:R-:W4:Y:S04]  /*37af0*/  LDL.LU.64 R166, [R1+0x888] ;  /* 0x0008880001a67983 */ /* 0x000f280000300a00 */
[----:B------:R0:W-:Y:S04]  /*37b00*/  @P3 STG.E.U8 desc[UR32][R172.64], R160 ;  /* 0x000000a0ac003986 */ /* 0x0001e8000c101120 */
[----:B------:R-:W4:Y:S04]  /*37b10*/  LDL.LU.64 R168, [R1+0x880] ;  /* 0x0008800001a87983 */ /* 0x000f280000300a00 */
[----:B------:R-:W4:Y:S01]  /*37b20*/  LDL.LU.64 R170, [R1+0x878] ;  /* 0x0008780001aa7983 */ /* 0x000f220000300a00 */
[----:B0-----:R-:W-:-:S03]  /*37b30*/  PRMT R160, R161, 0x7772, RZ ;  /* 0x00007772a1a07816 */ /* 0x001fc600000000ff */
[----:B------:R-:W4:Y:S04]  /*37b40*/  LDL.LU.64 R172, [R1+0x870] ;  /* 0x0008700001ac7983 */ /* 0x000f280000300a00 */
[----:B------:R0:W-:Y:S01]  /*37b50*/  @P4 STG.E.U8 desc[UR32][R174.64], R160 ;  /* 0x000000a0ae004986 */ /* 0x0001e2000c101120 */
[----:B------:R-:W-:Y:S02]  /*37b60*/  LOP3.LUT P4, RZ, R0, 0x800, RZ, 0xc0, !PT ;  /* 0x0000080000ff7812 */ /* 0x000fe4000788c0ff */
[----:B------:R-:W-:Y:S02]  /*37b70*/  PRMT R161, R161, 0x7773, RZ ;  /* 0x00007773a1a17816 */ /* 0x000fe400000000ff */
[----:B0-----:R-:W-:Y:S01]  /*37b80*/  PRMT R160, R162, 0x7772, RZ ;  /* 0x00007772a2a07816 */ /* 0x001fe200000000ff */
[----:B------:R-:W4:Y:S08]  /*37b90*/  LDL.LU.64 R174, [R1+0x868] ;  /* 0x0008680001ae7983 */ /* 0x000f300000300a00 */
[----:B--2---:R0:W-:Y:S01]  /*37ba0*/  @P4 STG.E.U8 desc[UR32][R176.64], R161 ;  /* 0x000000a1b0004986 */ /* 0x0041e2000c101120 */
[----:B------:R-:W-:-:S03]  /*37bb0*/  LOP3.LUT P4, RZ, R0, 0x400, RZ, 0xc0, !PT ;  /* 0x0000040000ff7812 */ /* 0x000fc6000788c0ff */
[----:B0-----:R-:W2:Y:S10]  /*37bc0*/  LDL.LU.64 R176, [R1+0x860] ;  /* 0x0008600001b07983 */ /* 0x001eb40000300a00 */
[----:B------:R0:W-:Y:S04]  /*37bd0*/  @P4 STG.E.U8 desc[UR32][R178.64], R160 ;  /* 0x000000a0b2004986 */ /* 0x0001e8000c101120 */
[----:B0-----:R-:W3:Y:S01]  /*37be0*/  LDL.LU.64 R160, [R1+0x8b0] ;  /* 0x0008b00001a07983 */ /* 0x001ee20000300a00 */
[----:B------:R-:W-:-:S02]  /*37bf0*/  LOP3.LUT P4, RZ, R0, 0x200, RZ, 0xc0, !PT ;  /* 0x0000020000ff7812 */ /* 0x000fc4000788c0ff */
[----:B------:R-:W-:Y:S01]  /*37c00*/  PRMT R162, R162, 0x7773, RZ ;  /* 0x00007773a2a27816 */ /* 0x000fe200000000ff */
[----:B------:R-:W2:Y:S10]  /*37c10*/  LDL.LU.64 R178, [R1+0x858] ;  /* 0x0008580001b27983 */ /* 0x000eb40000300a00 */
[----:B---3--:R0:W-:Y:S01]  /*37c20*/  @P4 STG.E.U8 desc[UR32][R160.64], R162 ;  /* 0x000000a2a0004986 */ /* 0x0081e2000c101120 */
[----:B------:R-:W-:-:S02]  /*37c30*/  LOP3.LUT P4, RZ, R0, 0x100, RZ, 0xc0, !PT ;  /* 0x0000010000ff7812 */ /* 0x000fc4000788c0ff */
[----:B0-----:R-:W-:-:S11]  /*37c40*/  PRMT R160, R163, 0x7772, RZ ;  /* 0x00007772a3a07816 */ /* 0x001fd600000000ff */
[----:B------:R0:W-:Y:S01]  /*37c50*/  @P4 STG.E.U8 desc[UR32][R156.64], R160 ;  /* 0x000000a09c004986 */ /* 0x0001e2000c101120 */
[C---:B------:R-:W-:Y:S02]  /*37c60*/  LOP3.LUT P4, RZ, R0.reuse, 0x80, RZ, 0xc0, !PT ;  /* 0x0000008000ff7812 */ /* 0x040fe4000788c0ff */
[----:B------:R-:W-:Y:S01]  /*37c70*/  PRMT R163, R163, 0x7773, RZ ;  /* 0x00007773a3a37816 */ /* 0x000fe200000000ff */
[----:B0-----:R-:W3:Y:S10]  /*37c80*/  LDL.LU.64 R156, [R1+0x1100] ;  /* 0x00110000019c7983 */ /* 0x001ef40000300a00 */
[----:B------:R0:W-:Y:S04]  /*37c90*/  @P4 STG.E.U8 desc[UR32][R158.64], R163 ;  /* 0x000000a39e004986 */ /* 0x0001e8000c101120 */
[----:B0-----:R-:W2:Y:S04]  /*37ca0*/  LDL.LU.64 R158, [R1+0x10f8] ;  /* 0x0010f800019e7983 */ /* 0x001ea80000300a00 */
[----:B------:R-:W4:Y:S01]  /*37cb0*/  LDL.LU.64 R162, [R1+0x898] ;  /* 0x0008980001a27983 */ /* 0x000f220000300a00 */
[----:B------:R-:W-:-:S02]  /*37cc0*/  LOP3.LUT P4, RZ, R0, 0x40, RZ, 0xc0, !PT ;  /* 0x0000004000ff7812 */ /* 0x000fc4000788c0ff */
[C---:B------:R-:W-:Y:S02]  /*37cd0*/  LOP3.LUT P5, RZ, R6.reuse, 0x4000000, RZ, 0xc0, !PT ;  /* 0x0400000006ff7812 */ /* 0x040fe400078ac0ff */
[C---:B------:R-:W-:Y:S02]  /*37ce0*/  LOP3.LUT P6, RZ, R6.reuse, 0x8000000, RZ, 0xc0, !PT ;  /* 0x0800000006ff7812 */ /* 0x040fe400078cc0ff */
[C---:B------:R-:W-:Y:S02]  /*37cf0*/  LOP3.LUT P0, RZ, R6.reuse, 0x10000000, RZ, 0xc0, !PT ;  /* 0x1000000006ff7812 */ /* 0x040fe4000780c0ff */
[C---:B------:R-:W-:Y:S02]  /*37d00*/  LOP3.LUT P1, RZ, R6.reuse, 0x20000000, RZ, 0xc0, !PT ;  /* 0x2000000006ff7812 */ /* 0x040fe4000782c0ff */
[C---:B------:R-:W-:Y:S02]  /*37d10*/  LOP3.LUT P2, RZ, R6.reuse, 0x40000000, RZ, 0xc0, !PT ;  /* 0x4000000006ff7812 */ /* 0x040fe4000784c0ff */
[----:B------:R-:W-:-:S02]  /*37d20*/  LOP3.LUT P3, RZ, R6, 0x80000000, RZ, 0xc0, !PT ;  /* 0x8000000006ff7812 */ /* 0x000fc4000786c0ff */
[----:B------:R-:W-:Y:S02]  /*37d30*/  LOP3.LUT R5, R5, 0xefffffff, RZ, 0xc0, !PT ;  /* 0xefffffff05057812 */ /* 0x000fe400078ec0ff */
[----:B---3--:R-:W-:-:S05]  /*37d40*/  PRMT R160, R156, 0x7770, RZ ;  /* 0x000077709ca07816 */ /* 0x008fca00000000ff */
[----:B----4-:R0:W-:Y:S01]  /*37d50*/  @P4 STG.E.U8 desc[UR32][R162.64], R160 ;  /* 0x000000a0a2004986 */ /* 0x0101e2000c101120 */
[----:B------:R-:W-:Y:S02]  /*37d60*/  LOP3.LUT P4, RZ, R0, 0x20, RZ, 0xc0, !PT ;  /* 0x0000002000ff7812 */ /* 0x000fe4000788c0ff */
[----:B0-----:R-:W-:-:S11]  /*37d70*/  PRMT R160, R156, 0x7771, RZ ;  /* 0x000077719ca07816 */ /* 0x001fd600000000ff */
[----:B------:R0:W-:Y:S01]  /*37d80*/  @P4 STG.E.U8 desc[UR32][R164.64], R160 ;  /* 0x000000a0a4004986 */ /* 0x0001e2000c101120 */
[----:B------:R-:W-:Y:S02]  /*37d90*/  LOP3.LUT P4, RZ, R0, 0x10, RZ, 0xc0, !PT ;  /* 0x0000001000ff7812 */ /* 0x000fe4000788c0ff */
[----:B0-----:R-:W-:-:S11]  /*37da0*/  PRMT R160, R157, 0x7770, RZ ;  /* 0x000077709da07816 */ /* 0x001fd600000000ff */
[----:B------:R0:W-:Y:S02]  /*37db0*/  @P4 STG.E.U8 desc[UR32][R166.64], R160 ;  /* 0x000000a0a6004986 */ /* 0x0001e4000c101120 */
[----:B0-----:R-:W-:-:S05]  /*37dc0*/  PRMT R160, R157, 0x7771, RZ ;  /* 0x000077719da07816 */ /* 0x001fca00000000ff */
[----:B------:R2:W-:Y:S02]  /*37dd0*/  @P5 STG.E.U8 desc[UR32][R168.64], R160 ;  /* 0x000000a0a8005986 */ /* 0x0005e4000c101120 */
[----:B--2---:R-:W-:-:S05]  /*37de0*/  PRMT R160, R158, 0x7770, RZ ;  /* 0x000077709ea07816 */ /* 0x004fca00000000ff */
[----:B------:R0:W-:Y:S02]  /*37df0*/  @P6 STG.E.U8 desc[UR32][R170.64], R160 ;  /* 0x000000a0aa006986 */ /* 0x0001e4000c101120 */
[----:B0-----:R-:W-:Y:S02]  /*37e00*/  PRMT R160, R158, 0x7771, RZ ;  /* 0x000077719ea07816 */ /* 0x001fe400000000ff */
[----:B------:R-:W2:Y:S04]  /*37e10*/  LDL.LU.64 R170, [R1+0x850] ;  /* 0x0008500001aa7983 */ /* 0x000ea80000300a00 */
[----:B------:R0:W-:Y:S02]  /*37e20*/  @P0 STG.E.U8 desc[UR32][R172.64], R160 ;  /* 0x000000a0ac000986 */ /* 0x0001e4000c101120 */
[----:B0-----:R-:W-:-:S02]  /*37e30*/  PRMT R160, R159, 0x7770, RZ ;  /* 0x000077709fa07816 */ /* 0x001fc400000000ff */
[----:B------:R-:W3:Y:S04]  /*37e40*/  LDL.LU.64 R172, [R1+0x848] ;  /* 0x0008480001ac7983 */ /* 0x000ee80000300a00 */
[----:B------:R0:W-:Y:S02]  /*37e50*/  @P1 STG.E.U8 desc[UR32][R174.64], R160 ;  /* 0x000000a0ae001986 */ /* 0x0001e4000c101120 */
[----:B0-----:R-:W-:Y:S02]  /*37e60*/  PRMT R160, R159, 0x7771, RZ ;  /* 0x000077719fa07816 */ /* 0x001fe400000000ff */
[----:B------:R-:W4:Y:S04]  /*37e70*/  LDL.LU.64 R174, [R1+0x840] ;  /* 0x0008400001ae7983 */ /* 0x000f280000300a00 */
[----:B------:R0:W-:Y:S04]  /*37e80*/  @P2 STG.E.U8 desc[UR32][R176.64], R160 ;  /* 0x000000a0b0002986 */ /* 0x0001e8000c101120 */
[----:B0-----:R-:W4:Y:S01]  /*37e90*/  LDL.LU.64 R176, [R1+0x838] ;  /* 0x0008380001b07983 */ /* 0x001f220000300a00 */
[----:B------:R-:W-:-:S05]  /*37ea0*/  PRMT R160, R156, 0x7772, RZ ;  /* 0x000077729ca07816 */ /* 0x000fca00000000ff */
[----:B------:R0:W-:Y:S04]  /*37eb0*/  @P3 STG.E.U8 desc[UR32][R178.64], R160 ;  /* 0x000000a0b2003986 */ /* 0x0001e8000c101120 */
[----:B0-----:R-:W4:Y:S01]  /*37ec0*/  LDL.LU.64 R178, [R1+0x828] ;  /* 0x0008280001b27983 */ /* 0x001f220000300a00 */
[C---:B------:R-:W-:Y:S02]  /*37ed0*/  LOP3.LUT P4, RZ, R7.reuse, 0x1000, RZ, 0xc0, !PT ;  /* 0x0000100007ff7812 */ /* 0x040fe4000788c0ff */
[----:B------:R-:W-:Y:S01]  /*37ee0*/  LOP3.LUT R0, R0, 0xfffffffe, RZ, 0xc0, !PT ;  /* 0xfffffffe00007812 */ /* 0x000fe200078ec0ff */
[----:B------:R-:W4:Y:S01]  /*37ef0*/  LDL.LU.64 R160, [R1+0x810] ;  /* 0x0008100001a07983 */ /* 0x000f220000300a00 */
[C---:B------:R-:W-:Y:S02]  /*37f00*/  LOP3.LUT P0, RZ, R7.reuse, 0x1, RZ, 0xc0, !PT ;  /* 0x0000000107ff7812 */ /* 0x040fe4000780c0ff */
[----:B------:R-:W-:Y:S01]  /*37f10*/  LOP3.LUT P1, RZ, R7, 0x2, RZ, 0xc0, !PT ;  /* 0x0000000207ff7812 */ /* 0x000fe2000782c0ff */
[----:B------:R-:W4:Y:S01]  /*37f20*/  LDL.LU.64 R162, [R1+0x808] ;  /* 0x0008080001a27983 */ /* 0x000f220000300a00 */
[----:B------:R-:W-:-:S02]  /*37f30*/  PRMT R156, R156, 0x7773, RZ ;  /* 0x000077739c9c7816 */ /* 0x000fc400000000ff */
[----:B------:R-:W-:Y:S01]  /*37f40*/  LOP3.LUT P2, RZ, R7, 0x4, RZ, 0xc0, !PT ;  /* 0x0000000407ff7812 */ /* 0x000fe2000784c0ff */
[----:B------:R-:W4:Y:S02]  /*37f50*/  LDL.LU.64 R164, [R1+0x800] ;  /* 0x0008000001a47983 */ /* 0x000f240000300a00 */
[----:B------:R-:W-:Y:S02]  /*37f60*/  @P4 LOP3.LUT R5, R5, 0x10000000, RZ, 0xfc, !PT ;  /* 0x1000000005054812 */ /* 0x000fe400078efcff */
[----:B------:R-:W-:Y:S01]  /*37f70*/  LOP3.LUT P4, RZ, R7, 0x800, RZ, 0xc0, !PT ;  /* 0x0000080007ff7812 */ /* 0x000fe2000788c0ff */
[----:B------:R-:W4:Y:S01]  /*37f80*/  LDL.LU.64 R166, [R1+0x7f8] ;  /* 0x0007f80001a67983 */ /* 0x000f220000300a00 */
[----:B------:R-:W-:Y:S02]  /*37f90*/  LOP3.LUT R5, R5, 0xdfffffff, RZ, 0xc0, !PT ;  /* 0xdfffffff05057812 */ /* 0x000fe400078ec0ff */
[----:B------:R-:W-:Y:S01]  /*37fa0*/  LOP3.LUT P3, RZ, R7, 0x8, RZ, 0xc0, !PT ;  /* 0x0000000807ff7812 */ /* 0x000fe2000786c0ff */
[----:B------:R-:W4:Y:S08]  /*37fb0*/  LDL.LU.64 R168, [R1+0x7f0] ;  /* 0x0007f00001a87983 */ /* 0x000f300000300a00 */
[----:B------:R-:W-:-:S02]  /*37fc0*/  @P4 LOP3.LUT R5, R5, 0x20000000, RZ, 0xfc, !PT ;  /* 0x2000000005054812 */ /* 0x000fc400078efcff */
        /* <DEDUP_REMOVED lines=17> */
[----:B------:R-:W-:Y:S01]  /*380e0*/  LOP3.LUT P4, RZ, R7, 0x10, RZ, 0xc0, !PT ;  /* 0x0000001007ff7812 */ /* 0x000fe2000788c0ff */
[----:B--2---:R0:W-:Y:S02]  /*380f0*/  @P0 STG.E.U8 desc[UR32][R170.64], R156 ;  /* 0x0000009caa000986 */ /* 0x0041e4000c101120 */
[C---:B0-----:R-:W-:Y:S02]  /*38100*/  PRMT R156, R157.reuse, 0x7772, RZ ;  /* 0x000077729d9c7816 */ /* 0x041fe400000000ff */
[----:B------:R-:W2:Y:S01]  /*38110*/  LDL.LU.64 R170, [R1+0x7e8] ;  /* 0x0007e80001aa7983 */ /* 0x000ea20000300a00 */
[----:B------:R-:W-:-:S03]  /*38120*/  PRMT R157, R157, 0x7773, RZ ;  /* 0x000077739d9d7816 */ /* 0x000fc600000000ff */
[----:B---3--:R0:W-:Y:S02]  /*38130*/  @P1 STG.E.U8 desc[UR32][R172.64], R156 ;  /* 0x0000009cac001986 */ /* 0x0081e4000c101120 */
[C---:B0-----:R-:W-:Y:S02]  /*38140*/  PRMT R156, R158.reuse, 0x7772, RZ ;  /* 0x000077729e9c7816 */ /* 0x041fe400000000ff */
[----:B------:R-:W-:Y:S01]  /*38150*/  PRMT R158, R158, 0x7773, RZ ;  /* 0x000077739e9e7816 */ /* 0x000fe200000000ff */
[----:B----4-:R-:W-:Y:S04]  /*38160*/  @P2 STG.E.U8 desc[UR32][R174.64], R157 ;  /* 0x0000009dae002986 */ /* 0x010fe8000c101120 */
[----:B------:R0:W-:Y:S04]  /*38170*/  @P3 STG.E.U8 desc[UR32][R176.64], R156 ;  /* 0x0000009cb0003986 */ /* 0x0001e8000c101120 */
[----:B------:R1:W-:Y:S01]  /*38180*/  @P4 STG.E.U8 desc[UR32][R152.64], R158 ;  /* 0x0000009e98004986 */ /* 0x0003e2000c101120 */
[----:B------:R-:W-:-:S02]  /*38190*/  LOP3.LUT P4, RZ, R0, 0x8, RZ, 0xc0, !PT ;  /* 0x0000000800ff7812 */ /* 0x000fc4000788c0ff */
[----:B0-----:R-:W-:Y:S01]  /*381a0*/  PRMT R156, R159, 0x7772, RZ ;  /* 0x000077729f9c7816 */ /* 0x001fe200000000ff */
[----:B-1----:R-:W3:Y:S04]  /*381b0*/  LDL.LU.64 R152, [R1+0x10f0] ;  /* 0x0010f00001987983 */ /* 0x002ee80000300a00 */
[----:B------:R-:W4:Y:S04]  /*381c0*/  LDL.LU.64 R172, [R1+0x7e0] ;  /* 0x0007e00001ac7983 */ /* 0x000f280000300a00 */
[----:B------:R-:W4:Y:S04]  /*381d0*/  LDL.LU.64 R174, [R1+0x7d8] ;  /* 0x0007d80001ae7983 */ /* 0x000f280000300a00 */
[----:B------:R-:W4:Y:S04]  /*381e0*/  LDL.LU.64 R176, [R1+0x7d0] ;  /* 0x0007d00001b07983 */ /* 0x000f280000300a00 */
[----:B------:R0:W-:Y:S04]  /*381f0*/  @P4 STG.E.U8 desc[UR32][R178.64], R156 ;  /* 0x0000009cb2004986 */ /* 0x0001e8000c101120 */
[----:B0-----:R-:W2:Y:S01]  /*38200*/  LDL.LU.64 R156, [R1+0x820] ;  /* 0x00082000019c7983 */ /* 0x001ea20000300a00 */
[----:B------:R-:W-:-:S02]  /*38210*/  LOP3.LUT P4, RZ, R0, 0x4, RZ, 0xc0, !PT ;  /* 0x0000000400ff7812 */ /* 0x000fc4000788c0ff */
[----:B------:R-:W-:Y:S01]  /*38220*/  PRMT R159, R159, 0x7773, RZ ;  /* 0x000077739f9f7816 */ /* 0x000fe200000000ff */
[----:B------:R-:W4:Y:S10]  /*38230*/  LDL.LU.64 R178, [R1+0x7c8] ;  /* 0x0007c80001b27983 */ /* 0x000f340000300a00 */
[----:B--2---:R3:W-:Y:S01]  /*38240*/  @P4 STG.E.U8 desc[UR32][R156.64], R159 ;  /* 0x0000009f9c004986 */ /* 0x0047e2000c101120 */
[----:B------:R-:W-:-:S02]  /*38250*/  LOP3.LUT P4, RZ, R0, 0x2, RZ, 0xc0, !PT ;  /* 0x0000000200ff7812 */ /* 0x000fc4000788c0ff */
[----:B---3--:R-:W-:-:S11]  /*38260*/  PRMT R156, R152, 0x7770, RZ ;  /* 0x00007770989c7816 */ /* 0x008fd600000000ff */
[----:B------:R0:W-:Y:S04]  /*38270*/  @P4 STG.E.U8 desc[UR32][R154.64], R156 ;  /* 0x0000009c9a004986 */ /* 0x0001e8000c101120 */
[----:B0-----:R-:W2:Y:S01]  /*38280*/  LDL.LU.64 R154, [R1+0x10e8] ;  /* 0x0010e800019a7983 */ /* 0x001ea20000300a00 */
[----:B------:R-:W-:Y:S02]  /*38290*/  LOP3.LUT P4, RZ, R0, 0x1, RZ, 0xc0, !PT ;  /* 0x0000000100ff7812 */ /* 0x000fe4000788c0ff */
[----:B------:R-:W-:-:S11]  /*382a0*/  PRMT R0, R152, 0x7771, RZ ;  /* 0x0000777198007816 */ /* 0x000fd600000000ff */
[----:B------:R0:W-:Y:S01]  /*382b0*/  @P4 STG.E.U8 desc[UR32][R160.64], R0 ;  /* 0x00000000a0004986 */ /* 0x0001e2000c101120 */
[----:B------:R-:W-:Y:S02]  /*382c0*/  LOP3.LUT P4, RZ, R5, 0x80000000, RZ, 0xc0, !PT ;  /* 0x8000000005ff7812 */ /* 0x000fe4000788c0ff */
[----:B0-----:R-:W-:-:S11]  /*382d0*/  PRMT R0, R153, 0x7770, RZ ;  /* 0x0000777099007816 */ /* 0x001fd600000000ff */
[----:B------:R0:W-:Y:S01]  /*382e0*/  @P4 STG.E.U8 desc[UR32][R162.64], R0 ;  /* 0x00000000a2004986 */ /* 0x0001e2000c101120 */
[----:B------:R-:W-:Y:S02]  /*382f0*/  LOP3.LUT P4, RZ, R5, 0x40000000, RZ, 0xc0, !PT ;  /* 0x4000000005ff7812 */ /* 0x000fe4000788c0ff */
[----:B0-----:R-:W-:-:S11]  /*38300*/  PRMT R0, R153, 0x7771, RZ ;  /* 0x0000777199007816 */ /* 0x001fd600000000ff */
[----:B------:R2:W-:Y:S01]  /*38310*/  @P4 STG.E.U8 desc[UR32][R164.64], R0 ;  /* 0x00000000a4004986 */ /* 0x0005e2000c101120 */
[----:B------:R-:W-:Y:S02]  /*38320*/  LOP3.LUT P4, RZ, R5, 0x20000000, RZ, 0xc0, !PT ;  /* 0x2000000005ff7812 */ /* 0x000fe4000788c0ff */
[C---:B------:R-:W-:Y:S02]  /*38330*/  LOP3.LUT P5, RZ, R7.reuse, 0x2000, RZ, 0xc0, !PT ;  /* 0x0000200007ff7812 */ /* 0x040fe400078ac0ff */
[C---:B------:R-:W-:Y:S02]  /*38340*/  LOP3.LUT P6, RZ, R7.reuse, 0x4000, RZ, 0xc0, !PT ;  /* 0x0000400007ff7812 */ /* 0x040fe400078cc0ff */
[C---:B------:R-:W-:Y:S02]  /*38350*/  LOP3.LUT P0, RZ, R7.reuse, 0x8000, RZ, 0xc0, !PT ;  /* 0x0000800007ff7812 */ /* 0x040fe4000780c0ff */
[C---:B------:R-:W-:Y:S02]  /*38360*/  LOP3.LUT P1, RZ, R7.reuse, 0x10000, RZ, 0xc0, !PT ;  /* 0x0001000007ff7812 */ /* 0x040fe4000782c0ff */
[----:B------:R-:W-:-:S02]  /*38370*/  LOP3.LUT P2, RZ, R7, 0x20000, RZ, 0xc0, !PT ;  /* 0x0002000007ff7812 */ /* 0x000fc4000784c0ff */
[----:B------:R-:W-:Y:S02]  /*38380*/  LOP3.LUT P3, RZ, R7, 0x40000, RZ, 0xc0, !PT ;  /* 0x0004000007ff7812 */ /* 0x000fe4000786c0ff */
[----:B--2---:R-:W-:-:S05]  /*38390*/  PRMT R0, R154, 0x7770, RZ ;  /* 0x000077709a007816 */ /* 0x004fca00000000ff */
[----:B------:R0:W-:Y:S01]  /*383a0*/  @P4 STG.E.U8 desc[UR32][R166.64], R0 ;  /* 0x00000000a6004986 */ /* 0x0001e2000c101120 */
[----:B------:R-:W-:Y:S02]  /*383b0*/  LOP3.LUT P4, RZ, R5, 0x10000000, RZ, 0xc0, !PT ;  /* 0x1000000005ff7812 */ /* 0x000fe4000788c0ff */
[----:B0-----:R-:W-:-:S11]  /*383c0*/  PRMT R0, R154, 0x7771, RZ ;  /* 0x000077719a007816 */ /* 0x001fd600000000ff */
[----:B------:R0:W-:Y:S02]  /*383d0*/  @P4 STG.E.U8 desc[UR32][R168.64], R0 ;  /* 0x00000000a8004986 */ /* 0x0001e4000c101120 */
[----:B0-----:R-:W-:-:S05]  /*383e0*/  PRMT R0, R155, 0x7770, RZ ;  /* 0x000077709b007816 */ /* 0x001fca00000000ff */
[----:B------:R0:W-:Y:S02]  /*383f0*/  @P5 STG.E.U8 desc[UR32][R170.64], R0 ;  /* 0x00000000aa005986 */ /* 0x0001e4000c101120 */
[----:B0-----:R-:W-:-:S05]  /*38400*/  PRMT R0, R155, 0x7771, RZ ;  /* 0x000077719b007816 */ /* 0x001fca00000000ff */
[----:B----4-:R0:W-:Y:S02]  /*38410*/  @P6 STG.E.U8 desc[UR32][R172.64], R0 ;  /* 0x00000000ac006986 */ /* 0x0101e4000c101120 */
[C---:B0-----:R-:W-:Y:S02]  /*38420*/  PRMT R0, R152.reuse, 0x7772, RZ ;  /* 0x0000777298007816 */ /* 0x041fe400000000ff */
[----:B------:R-:W-:-:S03]  /*38430*/  PRMT R152, R152, 0x7773, RZ ;  /* 0x0000777398987816 */ /* 0x000fc600000000ff */
[----:B------:R0:W-:Y:S04]  /*38440*/  @P0 STG.E.U8 desc[UR32][R174.64], R0 ;  /* 0x00000000ae000986 */ /* 0x0001e8000c101120 */
[----:B------:R-:W-:Y:S01]  /*38450*/  @P1 STG.E.U8 desc[UR32][R176.64], R152 ;  /* 0x00000098b0001986 */ /* 0x000fe2000c101120 */
[C---:B0-----:R-:W-:Y:S02]  /*38460*/  PRMT R0, R153.reuse, 0x7772, RZ ;  /* 0x0000777299007816 */ /* 0x041fe400000000ff */
[----:B------:R-:W-:-:S03]  /*38470*/  PRMT R153, R153, 0x7773, RZ ;  /* 0x0000777399997816 */ /* 0x000fc600000000ff */
[----:B------:R-:W-:Y:S04]  /*38480*/  @P2 STG.E.U8 desc[UR32][R178.64], R0 ;  /* 0x00000000b2002986 */ /* 0x000fe8000c101120 */
[----:B------:R0:W-:Y:S04]  /*38490*/  @P3 STG.E.U8 desc[UR32][R8.64], R153 ;  /* 0x0000009908003986 */ /* 0x0001e8000c101120 */
[----:B0-----:R-:W2:Y:S04]  /*384a0*/  LDL.LU.64 R8, [R1+0x10e0] ;  /* 0x0010e00001087983 */ /* 0x001ea80000300a00 */
[----:B------:R-:W3:Y:S01]  /*384b0*/  LDL.LU.64 R172, [R1+0x7b8] ;  /* 0x0007b80001ac7983 */ /* 0x000ee20000300a00 */
[----:B------:R-:W-:-:S02]  /*384c0*/  LOP3.LUT P0, RZ, R7, 0x80000, RZ, 0xc0, !PT ;  /* 0x0008000007ff7812 */ /* 0x000fc4000780c0ff */
[C---:B------:R-:W-:Y:S01]  /*384d0*/  LOP3.LUT P1, RZ, R7.reuse, 0x100000, RZ, 0xc0, !PT ;  /* 0x0010000007ff7812 */ /* 0x040fe2000782c0ff */
[----:B------:R-:W4:Y:S01]  /*384e0*/  LDL.LU.64 R174, [R1+0x7a8] ;  /* 0x0007a80001ae7983 */ /* 0x000f220000300a00 */
[C---:B------:R-:W-:Y:S02]  /*384f0*/  PRMT R0, R154.reuse, 0x7772, RZ ;  /* 0x000077729a007816 */ /* 0x040fe400000000ff */
[----:B------:R-:W-:Y:S01]  /*38500*/  PRMT R154, R154, 0x7773, RZ ;  /* 0x000077739a9a7816 */ /* 0x000fe200000000ff */
[----:B------:R-:W2:Y:S04]  /*38510*/  LDL.LU.64 R176, [R1+0x7a0] ;  /* 0x0007a00001b07983 */ /* 0x000ea80000300a00 */
[----:B------:R-:W2:Y:S04]  /*38520*/  LDL.LU.64 R178, [R1+0x790] ;  /* 0x0007900001b27983 */ /* 0x000ea80000300a00 */
[----:B------:R-:W2:Y:S04]  /*38530*/  LDL.LU.64 R156, [R1+0x788] ;  /* 0x00078800019c7983 */ /* 0x000ea80000300a00 */
[----:B------:R-:W2:Y:S01]  /*38540*/  LDL.LU.64 R158, [R1+0x780] ;  /* 0x00078000019e7983 */ /* 0x000ea20000300a00 */
[----:B------:R-:W-:-:S02]  /*38550*/  LOP3.LUT P4, RZ, R7, 0x80000000, RZ, 0xc0, !PT ;  /* 0x8000000007ff7812 */ /* 0x000fc4000788c0ff */
        /* <DEDUP_REMOVED lines=9> */
[----:B---3--:R-:W-:Y:S04]  /*385f0*/  @P0 STG.E.U8 desc[UR32][R172.64], R0 ;  /* 0x00000000ac000986 */ /* 0x008fe8000c101120 */
[----:B------:R0:W-:Y:S04]  /*38600*/  @P1 STG.E.U8 desc[UR32][R148.64], R154 ;  /* 0x0000009a94001986 */ /* 0x0001e8000c101120 */
[----:B0-----:R-:W3:Y:S01]  /*38610*/  LDL.LU.64 R148, [R1+0x10d8] ;  /* 0x0010d80001947983 */ /* 0x001ee20000300a00 */
[----:B------:R-:W-:-:S02]  /*38620*/  LOP3.LUT R5, R5, 0xff7fffff, RZ, 0xc0, !PT ;  /* 0xff7fffff05057812 */ /* 0x000fc400078ec0ff */
[----:B------:R-:W-:Y:S01]  /*38630*/  LOP3.LUT P2, RZ, R7, 0x200000, RZ, 0xc0, !PT ;  /* 0x0020000007ff7812 */ /* 0x000fe2000784c0ff */
[----:B------:R-:W3:Y:S01]  /*38640*/  LDL.LU.64 R160, [R1+0x778] ;  /* 0x0007780001a07983 */ /* 0x000ee20000300a00 */
[----:B------:R-:W-:Y:S02]  /*38650*/  @P4 LOP3.LUT R5, R5, 0x800000, RZ, 0xfc, !PT ;  /* 0x0080000005054812 */ /* 0x000fe400078efcff */
[----:B------:R-:W-:Y:S01]  /*38660*/  LOP3.LUT P4, RZ, R7, 0x8000000, RZ, 0xc0, !PT ;  /* 0x0800000007ff7812 */ /* 0x000fe2000788c0ff */
[----:B------:R-:W3:Y:S01]  /*38670*/  LDL.LU.64 R162, [R1+0x770] ;  /* 0x0007700001a27983 */ /* 0x000ee20000300a00 */
[----:B------:R-:W-:Y:S02]  /*38680*/  LOP3.LUT R5, R5, 0xfeffffff, RZ, 0xc0, !PT ;  /* 0xfeffffff05057812 */ /* 0x000fe400078ec0ff */
[----:B------:R-:W-:Y:S01]  /*38690*/  LOP3.LUT P3, RZ, R7, 0x400000, RZ, 0xc0, !PT ;  /* 0x0040000007ff7812 */ /* 0x000fe2000786c0ff */
[----:B------:R-:W3:Y:S01]  /*386a0*/  LDL.LU.64 R164, [R1+0x768] ;  /* 0x0007680001a47983 */ /* 0x000ee20000300a00 */
[----:B------:R-:W-:-:S07]  /*386b0*/  PRMT R0, R155, 0x7772, RZ ;  /* 0x000077729b007816 */ /* 0x000fce00000000ff */
[----:B------:R-:W-:Y:S01]  /*386c0*/  @P4 LOP3.LUT R5, R5, 0x1000000, RZ, 0xfc, !PT ;  /* 0x0100000005054812 */ /* 0x000fe200078efcff */
[----:B------:R-:W3:Y:S01]  /*386d0*/  LDL.LU.64 R166, [R1+0x760] ;  /* 0x0007600001a67983 */ /* 0x000ee20000300a00 */
[----:B------:R-:W-:Y:S02]  /*386e0*/  LOP3.LUT P4, RZ, R7, 0x4000000, RZ, 0xc0, !PT ;  /* 0x0400000007ff7812 */ /* 0x000fe4000788c0ff */
[----:B------:R-:W-:Y:S01]  /*386f0*/  LOP3.LUT R5, R5, 0xfdffffff, RZ, 0xc0, !PT ;  /* 0xfdffffff05057812 */ /* 0x000fe200078ec0ff */
[----:B----4-:R3:W-:Y:S01]  /*38700*/  @P2 STG.E.U8 desc[UR32][R174.64], R0 ;  /* 0x00000000ae002986 */ /* 0x0107e2000c101120 */
[----:B------:R-:W-:-:S03]  /*38710*/  PRMT R155, R155, 0x7773, RZ ;  /* 0x000077739b9b7816 */ /* 0x000fc600000000ff */
[----:B------:R-:W4:Y:S06]  /*38720*/  LDL.LU.64 R168, [R1+0x758] ;  /* 0x0007580001a87983 */ /* 0x000f2c0000300a00 */
[----:B------:R-:W-:Y:S01]  /*38730*/  @P4 LOP3.LUT R5, R5, 0x2000000, RZ, 0xfc, !PT ;  /* 0x0200000005054812 */ /* 0x000fe200078efcff */
[----:B--2---:R-:W-:Y:S01]  /*38740*/  @P3 STG.E.U8 desc[UR32][R176.64], R155 ;  /* 0x0000009bb0003986 */ /* 0x004fe2000c101120 */
[----:B------:R-:W-:Y:S02]  /*38750*/  LOP3.LUT P4, RZ, R7, 0x2000000, RZ, 0xc0, !PT ;  /* 0x0200000007ff7812 */ /* 0x000fe4000788c0ff */
[----:B------:R-:W-:Y:S01]  /*38760*/  LOP3.LUT R5, R5, 0xfbffffff, RZ, 0xc0, !PT ;  /* 0xfbffffff05057812 */ /* 0x000fe200078ec0ff */
[----:B------:R-:W2:Y:S10]  /*38770*/  LDL.LU.64 R170, [R1+0x750] ;  /* 0x0007500001aa7983 */ /* 0x000eb40000300a00 */
[----:B------:R-:W-:-:S02]  /*38780*/  @P4 LOP3.LUT R5, R5, 0x4000000, RZ, 0xfc, !PT ;  /* 0x0400000005054812 */ /* 0x000fc400078efcff */
[----:B------:R-:W-:Y:S02]  /*38790*/  LOP3.LUT P4, RZ, R7, 0x1000000, RZ, 0xc0, !PT ;  /* 0x0100000007ff7812 */ /* 0x000fe4000788c0ff */
[----:B------:R-:W-:-:S11]  /*387a0*/  LOP3.LUT R5, R5, 0xf7ffffff, RZ, 0xc0, !PT ;  /* 0xf7ffffff05057812 */ /* 0x000fd600078ec0ff */
[----:B------:R-:W-:Y:S02]  /*387b0*/  @P4 LOP3.LUT R5, R5, 0x8000000, RZ, 0xfc, !PT ;  /* 0x0800000005054812 */ /* 0x000fe400078efcff */
[----:B------:R-:W-:Y:S02]  /*387c0*/  LOP3.LUT P4, RZ, R7, 0x800000, RZ, 0xc0, !PT ;  /* 0x0080000007ff7812 */ /* 0x000fe4000788c0ff */
[----:B---3--:R-:W-:-:S11]  /*387d0*/  PRMT R0, R148, 0x7770, RZ ;  /* 0x0000777094007816 */ /* 0x008fd600000000ff */
[----:B------:R0:W-:Y:S04]  /*387e0*/  @P4 STG.E.U8 desc[UR32][R150.64], R0 ;  /* 0x0000000096004986 */ /* 0x0001e8000c101120 */
[----:B0-----:R-:W3:Y:S01]  /*387f0*/  LDL.LU.64 R150, [R1+0x10d0] ;  /* 0x0010d00001967983 */ /* 0x001ee20000300a00 */
[----:B------:R-:W-:-:S03]  /*38800*/  LOP3.LUT P4, RZ, R5, 0x8000000, RZ, 0xc0, !PT ;  /* 0x0800000005ff7812 */ /* 0x000fc6000788c0ff */
[----:B------:R-:W2:Y:S01]  /*38810*/  LDL.LU.64 R172, [R1+0x748] ;  /* 0x0007480001ac7983 */ /* 0x000ea20000300a00 */
[----:B------:R-:W-:-:S03]  /*38820*/  PRMT R0, R148, 0x7771, RZ ;  /* 0x0000777194007816 */ /* 0x000fc600000000ff */
[----:B------:R-:W2:Y:S04]  /*38830*/  LDL.LU.64 R174, [R1+0x740] ;  /* 0x0007400001ae7983 */ /* 0x000ea80000300a00 */
[----:B------:R-:W2:Y:S04]  /*38840*/  LDL.LU.64 R176, [R1+0x738] ;  /* 0x0007380001b07983 */ /* 0x000ea80000300a00 */
[----:B------:R0:W-:Y:S04]  /*38850*/  @P4 STG.E.U8 desc[UR32][R178.64], R0 ;  /* 0x00000000b2004986 */ /* 0x0001e8000c101120 */
[----:B0-----:R-:W2:Y:S01]  /*38860*/  LDL.LU.64 R178, [R1+0x730] ;  /* 0x0007300001b27983 */ /* 0x001ea20000300a00 */
[----:B------:R-:W-:-:S02]  /*38870*/  LOP3.LUT P4, RZ, R5, 0x4000000, RZ, 0xc0, !PT ;  /* 0x0400000005ff7812 */ /* 0x000fc4000788c0ff */
[----:B------:R-:W-:-:S11]  /*38880*/  PRMT R0, R149, 0x7770, RZ ;  /* 0x0000777095007816 */ /* 0x000fd600000000ff */
        /* <DEDUP_REMOVED lines=11> */
[----:B---3--:R-:W-:-:S05]  /*38940*/  PRMT R0, R150, 0x7770, RZ ;  /* 0x0000777096007816 */ /* 0x008fca00000000ff */
        /* <DEDUP_REMOVED lines=11> */
[C---:B0-----:R-:W-:Y:S02]  /*38a00*/  PRMT R0, R148.reuse, 0x7772, RZ ;  /* 0x0000777294007816 */ /* 0x041fe400000000ff */
[----:B------:R-:W-:-:S09]  /*38a10*/  PRMT R148, R148, 0x7773, RZ ;  /* 0x0000777394947816 */ /* 0x000fd200000000ff */
[----:B----4-:R0:W-:Y:S04]  /*38a20*/  @P4 STG.E.U8 desc[UR32][R168.64], R0 ;  /* 0x00000000a8004986 */ /* 0x0101e8000c101120 */
[----:B--2---:R-:W-:Y:S01]  /*38a30*/  @P5 STG.E.U8 desc[UR32][R170.64], R148 ;  /* 0x00000094aa005986 */ /* 0x004fe2000c101120 */
        /* <DEDUP_REMOVED lines=8> */
[----:B0-----:R-:W-:-:S05]  /*38ac0*/  PRMT R0, R151, 0x7772, RZ ;  /* 0x0000777297007816 */ /* 0x001fca00000000ff */
[----:B------:R0:W-:Y:S04]  /*38ad0*/  @P3 STG.E.U8 desc[UR32][R144.64], R0 ;  /* 0x0000000090003986 */ /* 0x0001e8000c101120 */
[----:B0-----:R-:W2:Y:S04]  /*38ae0*/  LDL.LU.64 R144, [R1+0x10c8] ;  /* 0x0010c80001907983 */ /* 0x001ea80000300a00 */
[----:B------:R-:W3:Y:S04]  /*38af0*/  LDL.LU.64 R170, [R1+0x720] ;  /* 0x0007200001aa7983 */ /* 0x000ee80000300a00 */
[----:B------:R-:W4:Y:S01]  /*38b00*/  LDL.LU.64 R172, [R1+0x718] ;  /* 0x0007180001ac7983 */ /* 0x000f220000300a00 */
[----:B------:R-:W-:-:S02]  /*38b10*/  LOP3.LUT P0, RZ, R8, 0x40, RZ, 0xc0, !PT ;  /* 0x0000004008ff7812 */ /* 0x000fc4000780c0ff */
[C---:B------:R-:W-:Y:S01]  /*38b20*/  LOP3.LUT P1, RZ, R8.reuse, 0x80, RZ, 0xc0, !PT ;  /* 0x0000008008ff7812 */ /* 0x040fe2000782c0ff */
[----:B------:R-:W4:Y:S01]  /*38b30*/  LDL.LU.64 R174, [R1+0x708] ;  /* 0x0007080001ae7983 */ /* 0x000f220000300a00 */
[C---:B------:R-:W-:Y:S02]  /*38b40*/  LOP3.LUT P2, RZ, R8.reuse, 0x100, RZ, 0xc0, !PT ;  /* 0x0000010008ff7812 */ /* 0x040fe4000784c0ff */
[----:B------:R-:W-:Y:S01]  /*38b50*/  PRMT R151, R151, 0x7773, RZ ;  /* 0x0000777397977816 */ /* 0x000fe200000000ff */
[----:B------:R-:W4:Y:S04]  /*38b60*/  LDL.LU.64 R176, [R1+0x700] ;  /* 0x0007000001b07983 */ /* 0x000f280000300a00 */
        /* <DEDUP_REMOVED lines=14> */
[C---:B--2---:R-:W-:Y:S01]  /*38c50*/  PRMT R0, R144.reuse, 0x7770, RZ ;  /* 0x0000777090007816 */ /* 0x044fe200000000ff */
[----:B---3--:R-:W-:Y:S04]  /*38c60*/  @P0 STG.E.U8 desc[UR32][R170.64], R151 ;  /* 0x00000097aa000986 */ /* 0x008fe8000c101120 */
[----:B----4-:R0:W-:Y:S02]  /*38c70*/  @P1 STG.E.U8 desc[UR32][R172.64], R0 ;  /* 0x00000000ac001986 */ /* 0x0101e4000c101120 */
[----:B0-----:R-:W-:-:S05]  /*38c80*/  PRMT R0, R144, 0x7771, RZ ;  /* 0x0000777190007816 */ /* 0x001fca00000000ff */
[----:B------:R0:W-:Y:S04]  /*38c90*/  @P2 STG.E.U8 desc[UR32][R146.64], R0 ;  /* 0x0000000092002986 */ /* 0x0001e8000c101120 */
[----:B0-----:R-:W2:Y:S01]  /*38ca0*/  LDL.LU.64 R146, [R1+0x10c0] ;  /* 0x0010c00001927983 */ /* 0x001ea20000300a00 */
[----:B------:R-:W-:Y:S02]  /*38cb0*/  @P4 LOP3.LUT R5, R5, 0x4000, RZ, 0xfc, !PT ;  /* 0x0000400005054812 */ /* 0x000fe400078efcff */
[C---:B------:R-:W-:Y:S01]  /*38cc0*/  LOP3.LUT P4, RZ, R8.reuse, 0x8000, RZ, 0xc0, !PT ;  /* 0x0000800008ff7812 */ /* 0x040fe2000788c0ff */
[----:B------:R-:W3:Y:S01]  /*38cd0*/  LDL.LU.64 R168, [R1+0x6c0] ;  /* 0x0006c00001a87983 */ /* 0x000ee20000300a00 */
[----:B------:R-:W-:Y:S02]  /*38ce0*/  LOP3.LUT R5, R5, 0xffff7fff, RZ, 0xc0, !PT ;  /* 0xffff7fff05057812 */ /* 0x000fe400078ec0ff */
[----:B------:R-:W-:Y:S01]  /*38cf0*/  LOP3.LUT P3, RZ, R8, 0x200, RZ, 0xc0, !PT ;  /* 0x0000020008ff7812 */ /* 0x000fe2000786c0ff */
[----:B------:R-:W4:Y:S01]  /*38d00*/  LDL.LU.64 R170, [R1+0x6b8] ;  /* 0x0006b80001aa7983 */ /* 0x000f220000300a00 */
[----:B------:R-:W-:-:S03]  /*38d10*/  PRMT R0, R145, 0x7770, RZ ;  /* 0x0000777091007816 */ /* 0x000fc600000000ff */
[----:B------:R-:W4:Y:S04]  /*38d20*/  LDL.LU.64 R172, [R1+0x6b0] ;  /* 0x0006b00001ac7983 */ /* 0x000f280000300a00 */
        /* <DEDUP_REMOVED lines=12> */
[----:B------:R0:W-:Y:S10]  /*38df0*/  @P3 STG.E.U8 desc[UR32][R174.64], R0 ;  /* 0x00000000ae003986 */ /* 0x0001f4000c101120 */
[----:B------:R-:W-:-:S02]  /*38e00*/  @P4 LOP3.LUT R5, R5, 0x80000, RZ, 0xfc, !PT ;  /* 0x0008000005054812 */ /* 0x000fc400078efcff */
[----:B------:R-:W-:Y:S01]  /*38e10*/  LOP3.LUT P4, RZ, R8, 0x400, RZ, 0xc0, !PT ;  /* 0x0000040008ff7812 */ /* 0x000fe2000788c0ff */
[----:B0-----:R-:W4:Y:S01]  /*38e20*/  LDL.LU.64 R174, [R1+0x6a8] ;  /* 0x0006a80001ae7983 */ /* 0x001f220000300a00 */
[----:B------:R-:W-:-:S11]  /*38e30*/  PRMT R0, R145, 0x7771, RZ ;  /* 0x0000777191007816 */ /* 0x000fd600000000ff */
[----:B------:R0:W-:Y:S01]  /*38e40*/  @P4 STG.E.U8 desc[UR32][R176.64], R0 ;  /* 0x00000000b0004986 */ /* 0x0001e2000c101120 */
[----:B------:R-:W-:-:S03]  /*38e50*/  LOP3.LUT P4, RZ, R5, 0x80000, RZ, 0xc0, !PT ;  /* 0x0008000005ff7812 */ /* 0x000fc6000788c0ff */
[----:B0-----:R-:W4:Y:S01]  /*38e60*/  LDL.LU.64 R176, [R1+0x6a0] ;  /* 0x0006a00001b07983 */ /* 0x001f220000300a00 */
[----:B--2---:R-:W-:-:S09]  /*38e70*/  PRMT R0, R146, 0x7770, RZ ;  /* 0x0000777092007816 */ /* 0x004fd200000000ff */
[----:B------:R0:W-:Y:S01]  /*38e80*/  @P4 STG.E.U8 desc[UR32][R178.64], R0 ;  /* 0x00000000b2004986 */ /* 0x0001e2000c101120 */
[C---:B------:R-:W-:Y:S02]  /*38e90*/  LOP3.LUT P4, RZ, R5.reuse, 0x40000, RZ, 0xc0, !PT ;  /* 0x0004000005ff7812 */ /* 0x040fe4000788c0ff */
[----:B0-----:R-:W-:Y:S01]  /*38ea0*/  PRMT R0, R146, 0x7771, RZ ;  /* 0x0000777192007816 */ /* 0x001fe200000000ff */
[----:B------:R-:W2:Y:S10]  /*38eb0*/  LDL.LU.64 R178, [R1+0x698] ;  /* 0x0006980001b27983 */ /* 0x000eb40000300a00 */
[----:B------:R0:W-:Y:S01]  /*38ec0*/  @P4 STG.E.U8 desc[UR32][R158.64], R0 ;  /* 0x000000009e004986 */ /* 0x0001e2000c101120 */
[----:B------:R-:W-:-:S02]  /*38ed0*/  LOP3.LUT P4, RZ, R5, 0x20000, RZ, 0xc0, !PT ;  /* 0x0002000005ff7812 */ /* 0x000fc4000788c0ff */
        /* <DEDUP_REMOVED lines=9> */
[----:B------:R-:W-:-:S11]  /*38f70*/  PRMT R144, R144, 0x7773, RZ ;  /* 0x0000777390907816 */ /* 0x000fd600000000ff */
[----:B------:R-:W-:Y:S01]  /*38f80*/  @P4 STG.E.U8 desc[UR32][R166.64], R144 ;  /* 0x00000090a6004986 */ /* 0x000fe2000c101120 */
[----:B------:R-:W-:Y:S02]  /*38f90*/  LOP3.LUT P4, RZ, R5, 0x2000, RZ, 0xc0, !PT ;  /* 0x0000200005ff7812 */ /* 0x000fe4000788c0ff */
[----:B0-----:R-:W-:-:S11]  /*38fa0*/  PRMT R0, R145, 0x7772, RZ ;  /* 0x0000777291007816 */ /* 0x001fd600000000ff */
[----:B------:R0:W-:Y:S04]  /*38fb0*/  @P4 STG.E.U8 desc[UR32][R140.64], R0 ;  /* 0x000000008c004986 */ /* 0x0001e8000c101120 */
[----:B0-----:R-:W2:Y:S01]  /*38fc0*/  LDL.LU.64 R140, [R1+0x10b8] ;  /* 0x0010b800018c7983 */ /* 0x001ea20000300a00 */
[----:B------:R-:W-:Y:S02]  /*38fd0*/  LOP3.LUT P4, RZ, R5, 0x1000, RZ, 0xc0, !PT ;  /* 0x0000100005ff7812 */ /* 0x000fe4000788c0ff */
[C---:B------:R-:W-:Y:S02]  /*38fe0*/  LOP3.LUT P5, RZ, R8.reuse, 0x80000, RZ, 0xc0, !PT ;  /* 0x0008000008ff7812 */ /* 0x040fe400078ac0ff */
[C---:B------:R-:W-:Y:S02]  /*38ff0*/  LOP3.LUT P6, RZ, R8.reuse, 0x100000, RZ, 0xc0, !PT ;  /* 0x0010000008ff7812 */ /* 0x040fe400078cc0ff */
[----:B------:R-:W-:-:S02]  /*39000*/  LOP3.LUT P0, RZ, R8, 0x200000, RZ, 0xc0, !PT ;  /* 0x0020000008ff7812 */ /* 0x000fc4000780c0ff */
[----:B------:R-:W-:Y:S02]  /*39010*/  PRMT R145, R145, 0x7773, RZ ;  /* 0x0000777391917816 */ /* 0x000fe400000000ff */
[----:B------:R-:W-:Y:S02]  /*39020*/  PRMT R0, R146, 0x7772, RZ ;  /* 0x0000777292007816 */ /* 0x000fe400000000ff */
[C---:B------:R-:W-:Y:S01]  /*39030*/  LOP3.LUT P1, RZ, R8.reuse, 0x400000, RZ, 0xc0, !PT ;  /* 0x0040000008ff7812 */ /* 0x040fe2000782c0ff */
[----:B---3--:R-:W-:Y:S01]  /*39040*/  @P4 STG.E.U8 desc[UR32][R168.64], R145 ;  /* 0x00000091a8004986 */ /* 0x008fe2000c101120 */
[----:B------:R-:W-:Y:S02]  /*39050*/  LOP3.LUT P2, RZ, R8, 0x800000, RZ, 0xc0, !PT ;  /* 0x0080000008ff7812 */ /* 0x000fe4000784c0ff */
[----:B------:R-:W-:Y:S01]  /*39060*/  PRMT R146, R146, 0x7773, RZ ;  /* 0x0000777392927816 */ /* 0x000fe200000000ff */
[----:B----4-:R0:W-:Y:S01]  /*39070*/  @P5 STG.E.U8 desc[UR32][R170.64], R0 ;  /* 0x00000000aa005986 */ /* 0x0101e2000c101120 */
[----:B------:R-:W-:-:S03]  /*39080*/  LOP3.LUT P3, RZ, R8, 0x1000000, RZ, 0xc0, !PT ;  /* 0x0100000008ff7812 */ /* 0x000fc6000786c0ff */
[----:B------:R-:W-:Y:S01]  /*39090*/  @P6 STG.E.U8 desc[UR32][R172.64], R146 ;  /* 0x00000092ac006986 */ /* 0x000fe2000c101120 */
[C---:B0-----:R-:W-:Y:S02]  /*390a0*/  PRMT R0, R147.reuse, 0x7772, RZ ;  /* 0x0000777293007816 */ /* 0x041fe400000000ff */
[----:B------:R-:W-:-:S03]  /*390b0*/  PRMT R147, R147, 0x7773, RZ ;  /* 0x0000777393937816 */ /* 0x000fc600000000ff */
[----:B------:R2:W-:Y:S04]  /*390c0*/  @P0 STG.E.U8 desc[UR32][R174.64], R0 ;  /* 0x00000000ae000986 */ /* 0x0005e8000c101120 */
[----:B------:R-:W-:Y:S01]  /*390d0*/  @P1 STG.E.U8 desc[UR32][R176.64], R147 ;  /* 0x00000093b0001986 */ /* 0x000fe2000c101120 */
[----:B--2---:R-:W-:-:S05]  /*390e0*/  PRMT R0, R140, 0x7770, RZ ;  /* 0x000077708c007816 */ /* 0x004fca00000000ff */
[----:B------:R0:W-:Y:S02]  /*390f0*/  @P2 STG.E.U8 desc[UR32][R178.64], R0 ;  /* 0x00000000b2002986 */ /* 0x0001e4000c101120 */
[----:B0-----:R-:W-:-:S05]  /*39100*/  PRMT R0, R140, 0x7771, RZ ;  /* 0x000077718c007816 */ /* 0x001fca00000000ff */
[----:B------:R0:W-:Y:S04]  /*39110*/  @P3 STG.E.U8 desc[UR32][R142.64], R0 ;  /* 0x000000008e003986 */ /* 0x0001e8000c101120 */
[----:B0-----:R-:W2:Y:S04]  /*39120*/  LDL.LU.64 R142, [R1+0x10b0] ;  /* 0x0010b000018e7983 */ /* 0x001ea80000300a00 */
[----:B------:R-:W3:Y:S04]  /*39130*/  LDL.LU.64 R166, [R1+0x688] ;  /* 0x0006880001a67983 */ /* 0x000ee80000300a00 */
[----:B------:R-:W4:Y:S04]  /*39140*/  LDL.LU.64 R168, [R1+0x680] ;  /* 0x0006800001a87983 */ /* 0x000f280000300a00 */
[----:B------:R-:W2:Y:S04]  /*39150*/  LDL.LU.64 R170, [R1+0x678] ;  /* 0x0006780001aa7983 */ /* 0x000ea80000300a00 */
[----:B------:R-:W2:Y:S04]  /*39160*/  LDL.LU.64 R172, [R1+0x670] ;  /* 0x0006700001ac7983 */ /* 0x000ea80000300a00 */
[----:B------:R-:W2:Y:S04]  /*39170*/  LDL.LU.64 R174, [R1+0x668] ;  /* 0x0006680001ae7983 */ /* 0x000ea80000300a00 */
[----:B------:R-:W2:Y:S04]  /*39180*/  LDL.LU.64 R176, [R1+0x660] ;  /* 0x0006600001b07983 */ /* 0x000ea80000300a00 */
[----:B------:R-:W2:Y:S04]  /*39190*/  LDL.LU.64 R178, [R1+0x658] ;  /* 0x0006580001b27983 */ /* 0x000ea80000300a00 */
[----:B------:R-:W2:Y:S04]  /*391a0*/  LDL.LU.64 R160, [R1+0x650] ;  /* 0x0006500001a07983 */ /* 0x000ea80000300a00 */
[----:B------:R-:W2:Y:S01]  /*391b0*/  LDL.LU.64 R162, [R1+0x648] ;  /* 0x0006480001a27983 */ /* 0x000ea20000300a00 */
[----:B------:R-:W-:-:S03]  /*391c0*/  LOP3.LUT P0, RZ, R8, 0x2000000, RZ, 0xc0, !PT ;  /* 0x0200000008ff7812 */ /* 0x000fc6000780c0ff */
[----:B------:R-:W2:Y:S01]  /*391d0*/  LDL.LU.64 R164, [R1+0x638] ;  /* 0x0006380001a47983 */ /* 0x000ea20000300a00 */
[----:B------:R-:W-:Y:S02]  /*391e0*/  PRMT R0, R141, 0x7770, RZ ;  /* 0x000077708d007816 */ /* 0x000fe400000000ff */
        /* <DEDUP_REMOVED lines=18> */
[C---:B------:R-:W-:Y:S01]  /*39310*/  LOP3.LUT P4, RZ, R8.reuse, 0x80000000, RZ, 0xc0, !PT ;  /* 0x8000000008ff7812 */ /* 0x040fe2000788c0ff */
[----:B---3--:R0:W-:Y:S04]  /*39320*/  @P0 STG.E.U8 desc[UR32][R166.64], R0 ;  /* 0x00000000a6000986 */ /* 0x0081e8000c101120 */
[----:B0-----:R-:W3:Y:S01]  /*39330*/  LDL.LU.64 R166, [R1+0x630] ;  /* 0x0006300001a67983 */ /* 0x001ee20000300a00 */
[----:B------:R-:W-:Y:S02]  /*39340*/  LOP3.LUT R5, R5, 0xfffffbff, RZ, 0xc0, !PT ;  /* 0xfffffbff05057812 */ /* 0x000fe400078ec0ff */
[----:B------:R-:W-:-:S05]  /*39350*/  LOP3.LUT P1, RZ, R8, 0x4000000, RZ, 0xc0, !PT ;  /* 0x0400000008ff7812 */ /* 0x000fca000782c0ff */
[----:B------:R-:W-:Y:S02]  /*39360*/  @P4 LOP3.LUT R5, R5, 0x400, RZ, 0xfc, !PT ;  /* 0x0000040005054812 */ /* 0x000fe400078efcff */
[C---:B------:R-:W-:Y:S02]  /*39370*/  LOP3.LUT P4, RZ, R8.reuse, 0x40000000, RZ, 0xc0, !PT ;  /* 0x4000000008ff7812 */ /* 0x040fe4000788c0ff */
[C---:B------:R-:W-:Y:S02]  /*39380*/  LOP3.LUT P2, RZ, R8.reuse, 0x8000000, RZ, 0xc0, !PT ;  /* 0x0800000008ff7812 */ /* 0x040fe4000784c0ff */
[----:B------:R-:W-:Y:S02]  /*39390*/  PRMT R0, R141, 0x7771, RZ ;  /* 0x000077718d007816 */ /* 0x000fe400000000ff */
[----:B------:R-:W-:Y:S02]  /*393a0*/  LOP3.LUT P3, RZ, R8, 0x10000000, RZ, 0xc0, !PT ;  /* 0x1000000008ff7812 */ /* 0x000fe4000786c0ff */
[----:B------:R-:W-:Y:S01]  /*393b0*/  LOP3.LUT R5, R5, 0xfffff7ff, RZ, 0xc0, !PT ;  /* 0xfffff7ff05057812 */ /* 0x000fe200078ec0ff */
[----:B----4-:R2:W-:Y:S04]  /*393c0*/  @P1 STG.E.U8 desc[UR32][R168.64], R0 ;  /* 0x00000000a8001986 */ /* 0x0105e8000c101120 */
[----:B------:R-:W-:-:S02]  /*393d0*/  @P4 LOP3.LUT R5, R5, 0x800, RZ, 0xfc, !PT ;  /* 0x0000080005054812 */ /* 0x000fc400078efcff */
[----:B------:R-:W-:Y:S02]  /*393e0*/  LOP3.LUT P4, RZ, R8, 0x20000000, RZ, 0xc0, !PT ;  /* 0x2000000008ff7812 */ /* 0x000fe4000788c0ff */
[C---:B--2---:R-:W-:Y:S01]  /*393f0*/  PRMT R0, R142.reuse, 0x7770, RZ ;  /* 0x000077708e007816 */ /* 0x044fe200000000ff */
[----:B------:R-:W2:Y:S04]  /*39400*/  LDL.LU.64 R168, [R1+0x620] ;  /* 0x0006200001a87983 */ /* 0x000ea80000300a00 */
[----:B------:R0:W-:Y:S02]  /*39410*/  @P2 STG.E.U8 desc[UR32][R170.64], R0 ;  /* 0x00000000aa002986 */ /* 0x0001e4000c101120 */
[----:B0-----:R-:W-:Y:S02]  /*39420*/  PRMT R0, R142, 0x7771, RZ ;  /* 0x000077718e007816 */ /* 0x001fe400000000ff */
[----:B------:R-:W4:Y:S04]  /*39430*/  LDL.LU.64 R170, [R1+0x618] ;  /* 0x0006180001aa7983 */ /* 0x000f280000300a00 */
[----:B------:R0:W-:Y:S02]  /*39440*/  @P3 STG.E.U8 desc[UR32][R172.64], R0 ;  /* 0x00000000ac003986 */ /* 0x0001e4000c101120 */
[----:B0-----:R-:W-:-:S02]  /*39450*/  PRMT R0, R143, 0x7770, RZ ;  /* 0x000077708f007816 */ /* 0x001fc400000000ff */
[----:B------:R-:W4:Y:S04]  /*39460*/  LDL.LU.64 R172, [R1+0x610] ;  /* 0x0006100001ac7983 */ /* 0x000f280000300a00 */
[----:B------:R0:W-:Y:S01]  /*39470*/  @P4 STG.E.U8 desc[UR32][R174.64], R0 ;  /* 0x00000000ae004986 */ /* 0x0001e2000c101120 */
[----:B------:R-:W-:Y:S02]  /*39480*/  LOP3.LUT P4, RZ, R5, 0x800, RZ, 0xc0, !PT ;  /* 0x0000080005ff7812 */ /* 0x000fe4000788c0ff */
[----:B0-----:R-:W-:Y:S01]  /*39490*/  PRMT R0, R143, 0x7771, RZ ;  /* 0x000077718f007816 */ /* 0x001fe200000000ff */
[----:B------:R-:W4:Y:S10]  /*394a0*/  LDL.LU.64 R174, [R1+0x608] ;  /* 0x0006080001ae7983 */ /* 0x000f340000300a00 */
[----:B------:R0:W-:Y:S01]  /*394b0*/  @P4 STG.E.U8 desc[UR32][R176.64], R0 ;  /* 0x00000000b0004986 */ /* 0x0001e2000c101120 */
[----:B------:R-:W-:-:S02]  /*394c0*/  LOP3.LUT P4, RZ, R5, 0x400, RZ, 0xc0, !PT ;  /* 0x0000040005ff7812 */ /* 0x000fc4000788c0ff */
[----:B0-----:R-:W-:Y:S01]  /*394d0*/  PRMT R0, R140, 0x7772, RZ ;  /* 0x000077728c007816 */ /* 0x001fe200000000ff */
[----:B------:R-:W4:Y:S10]  /*394e0*/  LDL.LU.64 R176, [R1+0x600] ;  /* 0x0006000001b07983 */ /* 0x000f340000300a00 */
[----:B------:R0:W-:Y:S01]  /*394f0*/  @P4 STG.E.U8 desc[UR32][R178.64], R0 ;  /* 0x00000000b2004986 */ /* 0x0001e2000c101120 */
[----:B------:R-:W-:-:S02]  /*39500*/  LOP3.LUT P4, RZ, R5, 0x200, RZ, 0xc0, !PT ;  /* 0x0000020005ff7812 */ /* 0x000fc4000788c0ff */
[----:B------:R-:W-:Y:S02]  /*39510*/  PRMT R140, R140, 0x7773, RZ ;  /* 0x000077738c8c7816 */ /* 0x000fe400000000ff */
[----:B0-----:R-:W-:Y:S01]  /*39520*/  PRMT R0, R141, 0x7772, RZ ;  /* 0x000077728d007816 */ /* 0x001fe200000000ff */
[----:B------:R-:W4:Y:S08]  /*39530*/  LDL.LU.64 R178, [R1+0x5f8] ;  /* 0x0005f80001b27983 */ /* 0x000f300000300a00 */
[----:B------:R-:W-:Y:S01]  /*39540*/  @P4 STG.E.U8 desc[UR32][R160.64], R140 ;  /* 0x0000008ca0004986 */ /* 0x000fe2000c101120 */
[----:B------:R-:W-:-:S02]  /*39550*/  LOP3.LUT P4, RZ, R5, 0x100, RZ, 0xc0, !PT ;  /* 0x0000010005ff7812 */ /* 0x000fc4000788c0ff */
[----:B------:R-:W-:-:S11]  /*39560*/  PRMT R141, R141, 0x7773, RZ ;  /* 0x000077738d8d7816 */ /* 0x000fd600000000ff */
[----:B------:R0:W-:Y:S01]  /*39570*/  @P4 STG.E.U8 desc[UR32][R162.64], R0 ;  /* 0x00000000a2004986 */ /* 0x0001e2000c101120 */
[----:B------:R-:W-:-:S13]  /*39580*/  LOP3.LUT P4, RZ, R5, 0x80, RZ, 0xc0, !PT ;  /* 0x0000008005ff7812 */ /* 0x000fda000788c0ff */
[----:B------:R1:W-:Y:S01]  /*39590*/  @P4 STG.E.U8 desc[UR32][R136.64], R141 ;  /* 0x0000008d88004986 */ /* 0x0003e2000c101120 */
[C---:B------:R-:W-:Y:S02]  /*395a0*/  LOP3.LUT P4, RZ, R5.reuse, 0x40, RZ, 0xc0, !PT ;  /* 0x0000004005ff7812 */ /* 0x040fe4000788c0ff */
[----:B0-----:R-:W-:Y:S01]  /*395b0*/  PRMT R0, R142, 0x7772, RZ ;  /* 0x000077728e007816 */ /* 0x001fe200000000ff */
[----:B-1----:R-:W4:Y:S10]  /*395c0*/  LDL.LU.64 R136, [R1+0x10a8] ;  /* 0x0010a80001887983 */ /* 0x002f340000300a00 */
[----:B------:R0:W-:Y:S01]  /*395d0*/  @P4 STG.E.U8 desc[UR32][R164.64], R0 ;  /* 0x00000000a4004986 */ /* 0x0001e2000c101120 */
[----:B------:R-:W-:-:S02]  /*395e0*/  LOP3.LUT P4, RZ, R5, 0x20, RZ, 0xc0, !PT ;  /* 0x0000002005ff7812 */ /* 0x000fc4000788c0ff */
[----:B------:R-:W-:Y:S02]  /*395f0*/  PRMT R142, R142, 0x7773, RZ ;  /* 0x000077738e8e7816 */ /* 0x000fe400000000ff */
[----:B0-----:R-:W-:-:S09]  /*39600*/  PRMT R0, R143, 0x7772, RZ ;  /* 0x000077728f007816 */ /* 0x001fd200000000ff */
[----:B---3--:R-:W-:Y:S01]  /*39610*/  @P4 STG.E.U8 desc[UR32][R166.64], R142 ;  /* 0x0000008ea6004986 */ /* 0x008fe2000c101120 */
[----:B------:R-:W-:-:S13]  /*39620*/  LOP3.LUT P4, RZ, R5, 0x10, RZ, 0xc0, !PT ;  /* 0x0000001005ff7812 */ /* 0x000fda000788c0ff */
[----:B------:R0:W-:Y:S04]  /*39630*/  @P4 STG.E.U8 desc[UR32][R138.64], R0 ;  /* 0x000000008a004986 */ /* 0x0001e8000c101120 */
[----:B0-----:R-:W3:Y:S01]  /*39640*/  LDL.LU.64 R138, [R1+0x10a0] ;  /* 0x0010a000018a7983 */ /* 0x001ee20000300a00 */
[C---:B------:R-:W-:Y:S02]  /*39650*/  LOP3.LUT P5, RZ, R2.reuse, 0x40, RZ, 0xc0, !PT ;  /* 0x0000004002ff7812 */ /* 0x040fe400078ac0ff */
[C---:B------:R-:W-:Y:S01]  /*39660*/  LOP3.LUT P6, RZ, R2.reuse, 0x80, RZ, 0xc0, !PT ;  /* 0x0000008002ff7812 */ /* 0x040fe200078cc0ff */
[----:B------:R-:W3:Y:S01]  /*39670*/  LDL.LU.64 R166, [R1+0x5f0] ;  /* 0x0005f00001a67983 */ /* 0x000ee20000300a00 */
[----:B------:R-:W-:Y:S02]  /*39680*/  LOP3.LUT P0, RZ, R2, 0x100, RZ, 0xc0, !PT ;  /* 0x0000010002ff7812 */ /* 0x000fe4000780c0ff */
[----:B------:R-:W-:-:S02]  /*39690*/  PRMT R143, R143, 0x7773, RZ ;  /* 0x000077738f8f7816 */ /* 0x000fc400000000ff */
[----:B------:R-:W-:-:S05]  /*396a0*/  LOP3.LUT P1, RZ, R2, 0x200, RZ, 0xc0, !PT ;  /* 0x0000020002ff7812 */ /* 0x000fca000782c0ff */
[----:B--2---:R0:W-:Y:S04]  /*396b0*/  @P5 STG.E.U8 desc[UR32][R168.64], R143 ;  /* 0x0000008fa8005986 */ /* 0x0041e8000c101120 */
[----:B0-----:R-:W2:Y:S01]  /*396c0*/  LDL.LU.64 R168, [R1+0x5e8] ;  /* 0x0005e80001a87983 */ /* 0x001ea20000300a00 */
[C---:B------:R-:W-:Y:S02]  /*396d0*/  LOP3.LUT P2, RZ, R2.reuse, 0x400, RZ, 0xc0, !PT ;  /* 0x0000040002ff7812 */ /* 0x040fe4000784c0ff */
[----:B------:R-:W-:Y:S02]  /*396e0*/  LOP3.LUT P3, RZ, R2, 0x800, RZ, 0xc0, !PT ;  /* 0x0000080002ff7812 */ /* 0x000fe4000786c0ff */
[----:B----4-:R-:W-:-:S05]  /*396f0*/  PRMT R0, R136, 0x7770, RZ ;  /* 0x0000777088007816 */ /* 0x010fca00000000ff */
[----:B------:R0:W-:Y:S02]  /*39700*/  @P6 STG.E.U8 desc[UR32][R170.64], R0 ;  /* 0x00000000aa006986 */ /* 0x0001e4000c101120 */
[----:B0-----:R-:W-:Y:S02]  /*39710*/  PRMT R0, R136, 0x7771, RZ ;  /* 0x0000777188007816 */ /* 0x001fe400000000ff */
[----:B------:R-:W4:Y:S04]  /*39720*/  LDL.LU.64 R170, [R1+0x5e0] ;  /* 0x0005e00001aa7983 */ /* 0x000f280000300a00 */
[----:B------:R0:W-:Y:S02]  /*39730*/  @P0 STG.E.U8 desc[UR32][R172.64], R0 ;  /* 0x00000000ac000986 */ /* 0x0001e4000c101120 */
[----:B0-----:R-:W-:-:S02]  /*39740*/  PRMT R0, R137, 0x7770, RZ ;  /* 0x0000777089007816 */ /* 0x001fc400000000ff */
[----:B------:R-:W4:Y:S04]  /*39750*/  LDL.LU.64 R172, [R1+0x5d8] ;  /* 0x0005d80001ac7983 */ /* 0x000f280000300a00 */
[----:B------:R0:W-:Y:S04]  /*39760*/  @P1 STG.E.U8 desc[UR32][R174.64], R0 ;  /* 0x00000000ae001986 */ /* 0x0001e8000c101120 */
[----:B0-----:R-:W4:Y:S01]  /*39770*/  LDL.LU.64 R174, [R1+0x5d0] ;  /* 0x0005d00001ae7983 */ /* 0x001f220000300a00 */
[----:B------:R-:W-:-:S05]  /*39780*/  PRMT R0, R137, 0x7771, RZ ;  /* 0x0000777189007816 */ /* 0x000fca00000000ff */
[----:B------:R0:W-:Y:S04]  /*39790*/  @P2 STG.E.U8 desc[UR32][R176.64], R0 ;  /* 0x00000000b0002986 */ /* 0x0001e8000c101120 */
[----:B0-----:R-:W4:Y:S01]  /*397a0*/  LDL.LU.64 R176, [R1+0x5c8] ;  /* 0x0005c80001b07983 */ /* 0x001f220000300a00 */
[----:B---3--:R-:W-:-:S05]  /*397b0*/  PRMT R0, R138, 0x7770, RZ ;  /* 0x000077708a007816 */ /* 0x008fca00000000ff */
[----:B------:R0:W-:Y:S04]  /*397c0*/  @P3 STG.E.U8 desc[UR32][R178.64], R0 ;  /* 0x00000000b2003986 */ /* 0x0001e8000c101120 */
[----:B0-----:R-:W3:Y:S04]  /*397d0*/  LDL.LU.64 R178, [R1+0x5c0] ;  /* 0x0005c00001b27983 */ /* 0x001ee80000300a00 */
[----:B------:R-:W3:Y:S04]  /*397e0*/  LDL.LU.64 R160, [R1+0x5b0] ;  /* 0x0005b00001a07983 */ /* 0x000ee80000300a00 */
[----:B------:R-:W3:Y:S01]  /*397f0*/  LDL.LU.64 R162, [R1+0x5a8] ;  /* 0x0005a80001a27983 */ /* 0x000ee20000300a00 */
[----:B------:R-:W-:-:S02]  /*39800*/  LOP3.LUT P4, RZ, R2, 0x1000000, RZ, 0xc0, !PT ;  /* 0x0100000002ff7812 */ /* 0x000fc4000788c0ff */
[----:B------:R-:W-:Y:S01]  /*39810*/  LOP3.LUT R6, R6, 0xefffffff, RZ, 0xc0, !PT ;  /* 0xefffffff06067812 */ /* 0x000fe200078ec0ff */
[----:B------:R-:W3:Y:S10]  /*39820*/  LDL.LU.64 R164, [R1+0x598] ;  /* 0x0005980001a47983 */ /* 0x000ef40000300a00 */
        /* <DEDUP_REMOVED lines=17> */
[C---:B------:R-:W-:Y:S02]  /*39940*/  LOP3.LUT P0, RZ, R2.reuse, 0x1000, RZ, 0xc0, !PT ;  /* 0x0000100002ff7812 */ /* 0x040fe4000780c0ff */
[----:B------:R-:W-:Y:S02]  /*39950*/  LOP3.LUT R5, R5, 0xfffffffb, RZ, 0xc0, !PT ;  /* 0xfffffffb05057812 */ /* 0x000fe400078ec0ff */
[----:B------:R-:W-:Y:S02]  /*39960*/  LOP3.LUT P1, RZ, R2, 0x2000, RZ, 0xc0, !PT ;  /* 0x0000200002ff7812 */ /* 0x000fe4000782c0ff */
[----:B------:R-:W-:-:S05]  /*39970*/  PRMT R0, R138, 0x7771, RZ ;  /* 0x000077718a007816 */ /* 0x000fca00000000ff */
[----:B------:R-:W-:Y:S02]  /*39980*/  @P4 LOP3.LUT R5, R5, 0x4, RZ, 0xfc, !PT ;  /* 0x0000000405054812 */ /* 0x000fe400078efcff */
[C---:B------:R-:W-:Y:S01]  /*39990*/  LOP3.LUT P4, RZ, R2.reuse, 0x20000, RZ, 0xc0, !PT ;  /* 0x0002000002ff7812 */ /* 0x040fe2000788c0ff */
[----:B------:R0:W-:Y:S01]  /*399a0*/  @P0 STG.E.U8 desc[UR32][R166.64], R0 ;  /* 0x00000000a6000986 */ /* 0x0001e2000c101120 */
[C---:B------:R-:W-:Y:S02]  /*399b0*/  LOP3.LUT P2, RZ, R2.reuse, 0x4000, RZ, 0xc0, !PT ;  /* 0x0000400002ff7812 */ /* 0x040fe4000784c0ff */
[----:B------:R-:W-:Y:S02]  /*399c0*/  LOP3.LUT R5, R5, 0xfffffff7, RZ, 0xc0, !PT ;  /* 0xfffffff705057812 */ /* 0x000fe400078ec0ff */
[----:B------:R-:W-:Y:S02]  /*399d0*/  LOP3.LUT P3, RZ, R2, 0x8000, RZ, 0xc0, !PT ;  /* 0x0000800002ff7812 */ /* 0x000fe4000786c0ff */
[----:B0-----:R-:W-:Y:S01]  /*399e0*/  PRMT R0, R139, 0x7770, RZ ;  /* 0x000077708b007816 */ /* 0x001fe200000000ff */
[----:B------:R-:W3:Y:S04]  /*399f0*/  LDL.LU.64 R166, [R1+0x590] ;  /* 0x0005900001a67983 */ /* 0x000ee80000300a00 */
[----:B------:R-:W-:-:S02]  /*39a00*/  @P4 LOP3.LUT R5, R5, 0x8, RZ, 0xfc, !PT ;  /* 0x0000000805054812 */ /* 0x000fc400078efcff */
[----:B------:R-:W-:Y:S01]  /*39a10*/  LOP3.LUT P4, RZ, R2, 0x10000, RZ, 0xc0, !PT ;  /* 0x0001000002ff7812 */ /* 0x000fe2000788c0ff */
[----:B--2---:R0:W-:Y:S02]  /*39a20*/  @P1 STG.E.U8 desc[UR32][R168.64], R0 ;  /* 0x00000000a8001986 */ /* 0x0041e4000c101120 */
[----:B0-----:R-:W-:Y:S02]  /*39a30*/  PRMT R0, R139, 0x7771, RZ ;  /* 0x000077718b007816 */ /* 0x001fe400000000ff */
[----:B------:R-:W2:Y:S04]  /*39a40*/  LDL.LU.64 R168, [R1+0x588] ;  /* 0x0005880001a87983 */ /* 0x000ea80000300a00 */
[----:B----4-:R0:W-:Y:S02]  /*39a50*/  @P2 STG.E.U8 desc[UR32][R170.64], R0 ;  /* 0x00000000aa002986 */ /* 0x0101e4000c101120 */
[----:B0-----:R-:W-:-:S02]  /*39a60*/  PRMT R0, R136, 0x7772, RZ ;  /* 0x0000777288007816 */ /* 0x001fc400000000ff */
[----:B------:R-:W4:Y:S01]  /*39a70*/  LDL.LU.64 R170, [R1+0x580] ;  /* 0x0005800001aa7983 */ /* 0x000f220000300a00 */
[----:B------:R-:W-:-:S03]  /*39a80*/  PRMT R136, R136, 0x7773, RZ ;  /* 0x0000777388887816 */ /* 0x000fc600000000ff */
[----:B------:R0:W-:Y:S04]  /*39a90*/  @P3 STG.E.U8 desc[UR32][R172.64], R0 ;  /* 0x00000000ac003986 */ /* 0x0001e8000c101120 */
[----:B------:R1:W-:Y:S01]  /*39aa0*/  @P4 STG.E.U8 desc[UR32][R174.64], R136 ;  /* 0x00000088ae004986 */ /* 0x0003e2000c101120 */
[----:B------:R-:W-:Y:S02]  /*39ab0*/  LOP3.LUT P4, RZ, R5, 0x8, RZ, 0xc0, !PT ;  /* 0x0000000805ff7812 */ /* 0x000fe4000788c0ff */
[C---:B0-----:R-:W-:Y:S01]  /*39ac0*/  PRMT R0, R137.reuse, 0x7772, RZ ;  /* 0x0000777289007816 */ /* 0x041fe200000000ff */
[----:B------:R-:W4:Y:S01]  /*39ad0*/  LDL.LU.64 R172, [R1+0x578] ;  /* 0x0005780001ac7983 */ /* 0x000f220000300a00 */
[----:B------:R-:W-:-:S03]  /*39ae0*/  PRMT R137, R137, 0x7773, RZ ;  /* 0x0000777389897816 */ /* 0x000fc600000000ff */
[----:B-1----:R-:W4:Y:S06]  /*39af0*/  LDL.LU.64 R174, [R1+0x570] ;  /* 0x0005700001ae7983 */ /* 0x002f2c0000300a00 */
[----:B------:R0:W-:Y:S01]  /*39b00*/  @P4 STG.E.U8 desc[UR32][R176.64], R0 ;  /* 0x00000000b0004986 */ /* 0x0001e2000c101120 */
[----:B------:R-:W-:Y:S02]  /*39b10*/  LOP3.LUT P4, RZ, R5, 0x4, RZ, 0xc0, !PT ;  /* 0x0000000405ff7812 */ /* 0x000fe4000788c0ff */
[C---:B0-----:R-:W-:Y:S01]  /*39b20*/  PRMT R0, R138.reuse, 0x7772, RZ ;  /* 0x000077728a007816 */ /* 0x041fe200000000ff */
[----:B------:R-:W4:Y:S01]  /*39b30*/  LDL.LU.64 R176, [R1+0x568] ;  /* 0x0005680001b07983 */ /* 0x000f220000300a00 */
[----:B------:R-:W-:-:S09]  /*39b40*/  PRMT R138, R138, 0x7773, RZ ;  /* 0x000077738a8a7816 */ /* 0x000fd200000000ff */
[----:B---3--:R0:W-:Y:S01]  /*39b50*/  @P4 STG.E.U8 desc[UR32][R178.64], R137 ;  /* 0x00000089b2004986 */ /* 0x0081e2000c101120 */
[----:B------:R-:W-:-:S03]  /*39b60*/  LOP3.LUT P4, RZ, R5, 0x2, RZ, 0xc0, !PT ;  /* 0x0000000205ff7812 */ /* 0x000fc6000788c0ff */
[----:B0-----:R-:W3:Y:S10]  /*39b70*/  LDL.LU.64 R178, [R1+0x560] ;  /* 0x0005600001b27983 */ /* 0x001ef40000300a00 */
[----:B------:R0:W-:Y:S01]  /*39b80*/  @P4 STG.E.U8 desc[UR32][R132.64], R0 ;  /* 0x0000000084004986 */ /* 0x0001e2000c101120 */
[----:B------:R-:W-:-:S03]  /*39b90*/  LOP3.LUT P4, RZ, R5, 0x1, RZ, 0xc0, !PT ;  /* 0x0000000105ff7812 */ /* 0x000fc6000788c0ff */
[----:B0-----:R-:W2:Y:S10]  /*39ba0*/  LDL.LU.64 R132, [R1+0x1098] ;  /* 0x0010980001847983 */ /* 0x001eb40000300a00 */
[----:B------:R-:W-:Y:S01]  /*39bb0*/  @P4 STG.E.U8 desc[UR32][R160.64], R138 ;  /* 0x0000008aa0004986 */ /* 0x000fe2000c101120 */
[----:B------:R-:W-:-:S02]  /*39bc0*/  LOP3.LUT P4, RZ, R6, 0x80000000, RZ, 0xc0, !PT ;  /* 0x8000000006ff7812 */ /* 0x000fc4000788c0ff */
[C---:B------:R-:W-:Y:S02]  /*39bd0*/  PRMT R0, R139.reuse, 0x7772, RZ ;  /* 0x000077728b007816 */ /* 0x040fe400000000ff */
[----:B------:R-:W-:-:S09]  /*39be0*/  PRMT R139, R139, 0x7773, RZ ;  /* 0x000077738b8b7816 */ /* 0x000fd200000000ff */
[----:B------:R-:W-:Y:S01]  /*39bf0*/  @P4 STG.E.U8 desc[UR32][R162.64], R0 ;  /* 0x00000000a2004986 */ /* 0x000fe2000c101120 */
[----:B------:R-:W-:-:S13]  /*39c00*/  LOP3.LUT P4, RZ, R6, 0x40000000, RZ, 0xc0, !PT ;  /* 0x4000000006ff7812 */ /* 0x000fda000788c0ff */
[----:B------:R0:W-:Y:S04]  /*39c10*/  @P4 STG.E.U8 desc[UR32][R134.64], R139 ;  /* 0x0000008b86004986 */ /* 0x0001e8000c101120 */
[----:B0-----:R-:W3:Y:S01]  /*39c20*/  LDL.LU.64 R134, [R1+0x1090] ;  /* 0x0010900001867983 */ /* 0x001ee20000300a00 */
[----:B------:R-:W-:Y:S02]  /*39c30*/  LOP3.LUT P4, RZ, R6, 0x20000000, RZ, 0xc0, !PT ;  /* 0x2000000006ff7812 */ /* 0x000fe4000788c0ff */
[C---:B------:R-:W-:Y:S02]  /*39c40*/  LOP3.LUT P5, RZ, R3.reuse, 0x200, RZ, 0xc0, !PT ;  /* 0x0000020003ff7812 */ /* 0x040fe400078ac0ff */
[C---:B------:R-:W-:Y:S02]  /*39c50*/  LOP3.LUT P6, RZ, R3.reuse, 0x100, RZ, 0xc0, !PT ;  /* 0x0000010003ff7812 */ /* 0x040fe400078cc0ff */
[----:B------:R-:W-:-:S02]  /*39c60*/  LOP3.LUT P0, RZ, R3, 0x80, RZ, 0xc0, !PT ;  /* 0x0000008003ff7812 */ /* 0x000fc4000780c0ff */
[C---:B------:R-:W-:Y:S02]  /*39c70*/  LOP3.LUT P1, RZ, R3.reuse, 0x40, RZ, 0xc0, !PT ;  /* 0x0000004003ff7812 */ /* 0x040fe4000782c0ff */
        /* <DEDUP_REMOVED lines=8> */
[----:B0-----:R-:W-:Y:S02]  /*39d00*/  PRMT R0, R133, 0x7771, RZ ;  /* 0x0000777185007816 */ /* 0x001fe400000000ff */
[----:B------:R-:W2:Y:S04]  /*39d10*/  LDL.LU.64 R168, [R1+0x558] ;  /* 0x0005580001a87983 */ /* 0x000ea80000300a00 */
[----:B----4-:R3:W-:Y:S02]  /*39d20*/  @P6 STG.E.U8 desc[UR32][R170.64], R0 ;  /* 0x00000000aa006986 */ /* 0x0107e4000c101120 */
[----:B---3--:R-:W-:-:S02]  /*39d30*/  PRMT R0, R134, 0x7770, RZ ;  /* 0x0000777086007816 */ /* 0x008fc400000000ff */
[----:B------:R-:W3:Y:S04]  /*39d40*/  LDL.LU.64 R170, [R1+0x550] ;  /* 0x0005500001aa7983 */ /* 0x000ee80000300a00 */
        /* <DEDUP_REMOVED lines=28> */
[C---:B------:R-:W-:Y:S02]  /*39f10*/  LOP3.LUT P3, RZ, R3.reuse, 0x10, RZ, 0xc0, !PT ;  /* 0x0000001003ff7812 */ /* 0x040fe4000786c0ff */
[----:B------:R-:W-:Y:S02]  /*39f20*/  LOP3.LUT P0, RZ, R3, 0x8, RZ, 0xc0, !PT ;  /* 0x0000000803ff7812 */ /* 0x000fe4000780c0ff */
[----:B------:R-:W-:-:S05]  /*39f30*/  PRMT R0, R135, 0x7771, RZ ;  /* 0x0000777187007816 */ /* 0x000fca00000000ff */
[----:B------:R-:W-:Y:S02]  /*39f40*/  @P4 LOP3.LUT R6, R6, 0x4000000, RZ, 0xfc, !PT ;  /* 0x0400000006064812 */ /* 0x000fe400078efcff */
[----:B------:R-:W-:Y:S02]  /*39f50*/  LOP3.LUT P4, RZ, R9, 0x40000000, RZ, 0xc0, !PT ;  /* 0x4000000009ff7812 */ /* 0x000fe4000788c0ff */
[C---:B------:R-:W-:Y:S01]  /*39f60*/  LOP3.LUT P1, RZ, R3.reuse, 0x4, RZ, 0xc0, !PT ;  /* 0x0000000403ff7812 */ /* 0x040fe2000782c0ff */
[----:B------:R0:W-:Y:S01]  /*39f70*/  @P3 STG.E.U8 desc[UR32][R178.64], R0 ;  /* 0x00000000b2003986 */ /* 0x0001e2000c101120 */
[C---:B------:R-:W-:Y:S02]  /*39f80*/  LOP3.LUT P2, RZ, R3.reuse, 0x2, RZ, 0xc0, !PT ;  /* 0x0000000203ff7812 */ /* 0x040fe4000784c0ff */
[----:B------:R-:W-:Y:S02]  /*39f90*/  LOP3.LUT R6, R6, 0xf7ffffff, RZ, 0xc0, !PT ;  /* 0xf7ffffff06067812 */ /* 0x000fe400078ec0ff */
[----:B------:R-:W-:-:S02]  /*39fa0*/  LOP3.LUT P3, RZ, R3, 0x1, RZ, 0xc0, !PT ;  /* 0x0000000103ff7812 */ /* 0x000fc4000786c0ff */
[----:B0-----:R-:W-:Y:S01]  /*39fb0*/  PRMT R0, R132, 0x7772, RZ ;  /* 0x0000777284007816 */ /* 0x001fe200000000ff */
[----:B------:R-:W4:Y:S02]  /*39fc0*/  LDL.LU.64 R178, [R1+0x528] ;  /* 0x0005280001b27983 */ /* 0x000f240000300a00 */
[----:B------:R-:W-:Y:S02]  /*39fd0*/  @P4 LOP3.LUT R6, R6, 0x8000000, RZ, 0xfc, !PT ;  /* 0x0800000006064812 */ /* 0x000fe400078efcff */
[----:B------:R-:W-:Y:S01]  /*39fe0*/  LOP3.LUT P4, RZ, R9, 0x80000000, RZ, 0xc0, !PT ;  /* 0x8000000009ff7812 */ /* 0x000fe2000788c0ff */
[----:B------:R-:W4:Y:S01]  /*39ff0*/  LDL.LU.64 R158, [R1+0x520] ;  /* 0x00052000019e7983 */ /* 0x000f220000300a00 */
[----:B------:R-:W-:-:S03]  /*3a000*/  PRMT R132, R132, 0x7773, RZ ;  /* 0x0000777384847816 */ /* 0x000fc600000000ff */
[----:B------:R-:W4:Y:S04]  /*3a010*/  LDL.LU.64 R160, [R1+0x510] ;  /* 0x0005100001a07983 */ /* 0x000f280000300a00 */
[----:B------:R-:W4:Y:S04]  /*3a020*/  LDL.LU.64 R162, [R1+0x508] ;  /* 0x0005080001a27983 */ /* 0x000f280000300a00 */
[----:B------:R-:W4:Y:S04]  /*3a030*/  LDL.LU.64 R164, [R1+0x500] ;  /* 0x0005000001a47983 */ /* 0x000f280000300a00 */
[----:B------:R-:W4:Y:S04]  /*3a040*/  LDL.LU.64 R166, [R1+0x4f8] ;  /* 0x0004f80001a67983 */ /* 0x000f280000300a00 */
[----:B--2---:R0:W-:Y:S02]  /*3a050*/  @P0 STG.E.U8 desc[UR32][R168.64], R0 ;  /* 0x00000000a8000986 */ /* 0x0041e4000c101120 */
[----:B0-----:R-:W-:-:S02]  /*3a060*/  PRMT R0, R133, 0x7772, RZ ;  /* 0x0000777285007816 */ /* 0x001fc400000000ff */
[----:B------:R-:W2:Y:S01]  /*3a070*/  LDL.LU.64 R168, [R1+0x4f0] ;  /* 0x0004f00001a87983 */ /* 0x000ea20000300a00 */
[----:B------:R-:W-:-:S03]  /*3a080*/  PRMT R133, R133, 0x7773, RZ ;  /* 0x0000777385857816 */ /* 0x000fc600000000ff */
[----:B---3--:R0:W-:Y:S04]  /*3a090*/  @P1 STG.E.U8 desc[UR32][R170.64], R132 ;  /* 0x00000084aa001986 */ /* 0x0081e8000c101120 */
[----:B0-----:R-:W3:Y:S04]  /*3a0a0*/  LDL.LU.64 R170, [R1+0x4e8] ;  /* 0x0004e80001aa7983 */ /* 0x001ee80000300a00 */
[----:B----4-:R0:W-:Y:S02]  /*3a0b0*/  @P2 STG.E.U8 desc[UR32][R172.64], R0 ;  /* 0x00000000ac002986 */ /* 0x0101e4000c101120 */
[----:B0-----:R-:W-:-:S02]  /*3a0c0*/  PRMT R0, R134, 0x7772, RZ ;  /* 0x0000777286007816 */ /* 0x001fc400000000ff */
[----:B------:R-:W4:Y:S04]  /*3a0d0*/  LDL.LU.64 R172, [R1+0x4e0] ;  /* 0x0004e00001ac7983 */ /* 0x000f280000300a00 */
[----:B------:R-:W-:Y:S01]  /*3a0e0*/  @P3 STG.E.U8 desc[UR32][R174.64], R133 ;  /* 0x00000085ae003986 */ /* 0x000fe2000c101120 */
[----:B------:R-:W-:-:S03]  /*3a0f0*/  PRMT R134, R134, 0x7773, RZ ;  /* 0x0000777386867816 */ /* 0x000fc600000000ff */
[----:B------:R-:W-:Y:S01]  /*3a100*/  @P4 STG.E.U8 desc[UR32][R176.64], R0 ;  /* 0x00000000b0004986 */ /* 0x000fe2000c101120 */
[----:B------:R-:W-:-:S13]  /*3a110*/  LOP3.LUT P4, RZ, R6, 0x8000000, RZ, 0xc0, !PT ;  /* 0x0800000006ff7812 */ /* 0x000fda000788c0ff */
[----:B------:R0:W-:Y:S04]  /*3a120*/  @P4 STG.E.U8 desc[UR32][R128.64], R134 ;  /* 0x0000008680004986 */ /* 0x0001e8000c101120 */
[----:B0-----:R-:W2:Y:S01]  /*3a130*/  LDL.LU.64 R128, [R1+0x1088] ;  /* 0x0010880001807983 */ /* 0x001ea20000300a00 */
[----:B------:R-:W-:Y:S02]  /*3a140*/  LOP3.LUT P4, RZ, R6, 0x4000000, RZ, 0xc0, !PT ;  /* 0x0400000006ff7812 */ /* 0x000fe4000788c0ff */
[C---:B------:R-:W-:Y:S01]  /*3a150*/  PRMT R0, R135.reuse, 0x7772, RZ ;  /* 0x0000777287007816 */ /* 0x040fe200000000ff */
[----:B------:R-:W4:Y:S01]  /*3a160*/  LDL.LU.64 R174, [R1+0x4d8] ;  /* 0x0004d80001ae7983 */ /* 0x000f220000300a00 */
[----:B------:R-:W-:-:S03]  /*3a170*/  PRMT R135, R135, 0x7773, RZ ;  /* 0x0000777387877816 */ /* 0x000fc600000000ff */
[----:B------:R-:W4:Y:S06]  /*3a180*/  LDL.LU.64 R176, [R1+0x4d0] ;  /* 0x0004d00001b07983 */ /* 0x000f2c0000300a00 */
[----:B------:R0:W-:Y:S01]  /*3a190*/  @P4 STG.E.U8 desc[UR32][R178.64], R0 ;  /* 0x00000000b2004986 */ /* 0x0001e2000c101120 */
[----:B------:R-:W-:-:S03]  /*3a1a0*/  LOP3.LUT P4, RZ, R6, 0x2000000, RZ, 0xc0, !PT ;  /* 0x0200000006ff7812 */ /* 0x000fc6000788c0ff */
[----:B0-----:R-:W4:Y:S10]  /*3a1b0*/  LDL.LU.64 R178, [R1+0x4c8] ;  /* 0x0004c80001b27983 */ /* 0x001f340000300a00 */
[----:B------:R-:W-:Y:S01]  /*3a1c0*/  @P4 STG.E.U8 desc[UR32][R158.64], R135 ;  /* 0x000000879e004986 */ /* 0x000fe2000c101120 */
[----:B------:R-:W-:-:S02]  /*3a1d0*/  LOP3.LUT P4, RZ, R6, 0x1000000, RZ, 0xc0, !PT ;  /* 0x0100000006ff7812 */ /* 0x000fc4000788c0ff */
[----:B--2---:R-:W-:-:S11]  /*3a1e0*/  PRMT R0, R128, 0x7770, RZ ;  /* 0x0000777080007816 */ /* 0x004fd600000000ff */
        /* <DEDUP_REMOVED lines=15> */
[----:B------:R-:W-:Y:S02]  /*3a2e0*/  LOP3.LUT P1, RZ, R9, 0x80000, RZ, 0xc0, !PT ;  /* 0x0008000009ff7812 */ /* 0x000fe4000782c0ff */
[----:B--2---:R-:W-:-:S05]  /*3a2f0*/  PRMT R0, R130, 0x7770, RZ ;  /* 0x0000777082007816 */ /* 0x004fca00000000ff */
[----:B------:R0:W-:Y:S02]  /*3a300*/  @P4 STG.E.U8 desc[UR32][R166.64], R0 ;  /* 0x00000000a6004986 */ /* 0x0001e4000c101120 */
[----:B0-----:R-:W-:-:S05]  /*3a310*/  PRMT R0, R130, 0x7771, RZ ;  /* 0x0000777182007816 */ /* 0x001fca00000000ff */
[----:B------:R0:W-:Y:S02]  /*3a320*/  @P5 STG.E.U8 desc[UR32][R168.64], R0 ;  /* 0x00000000a8005986 */ /* 0x0001e4000c101120 */
[----:B0-----:R-:W-:-:S05]  /*3a330*/  PRMT R0, R131, 0x7770, RZ ;  /* 0x0000777083007816 */ /* 0x001fca00000000ff */
[----:B---3--:R0:W-:Y:S02]  /*3a340*/  @P6 STG.E.U8 desc[UR32][R170.64], R0 ;  /* 0x00000000aa006986 */ /* 0x0081e4000c101120 */
[----:B0-----:R-:W-:-:S05]  /*3a350*/  PRMT R0, R131, 0x7771, RZ ;  /* 0x0000777183007816 */ /* 0x001fca00000000ff */
[----:B----4-:R0:W-:Y:S02]  /*3a360*/  @P0 STG.E.U8 desc[UR32][R172.64], R0 ;  /* 0x00000000ac000986 */ /* 0x0101e4000c101120 */
[----:B0-----:R-:W-:-:S05]  /*3a370*/  PRMT R0, R128, 0x7772, RZ ;  /* 0x0000777280007816 */ /* 0x001fca00000000ff */
[----:B------:R0:W-:Y:S04]  /*3a380*/  @P1 STG.E.U8 desc[UR32][R174.64], R0 ;  /* 0x00000000ae001986 */ /* 0x0001e8000c101120 */
[----:B0-----:R-:W2:Y:S01]  /*3a390*/  LDL.LU.64 R174, [R1+0x4b8] ;  /* 0x0004b80001ae7983 */ /* 0x001ea20000300a00 */
[C---:B------:R-:W-:Y:S02]  /*3a3a0*/  LOP3.LUT P2, RZ, R9.reuse, 0x40000, RZ, 0xc0, !PT ;  /* 0x0004000009ff7812 */ /* 0x040fe4000784c0ff */
[C---:B------:R-:W-:Y:S02]  /*3a3b0*/  LOP3.LUT P3, RZ, R9.reuse, 0x20000, RZ, 0xc0, !PT ;  /* 0x0002000009ff7812 */ /* 0x040fe4000786c0ff */
[----:B------:R-:W-:Y:S02]  /*3a3c0*/  PRMT R128, R128, 0x7773, RZ ;  /* 0x0000777380807816 */ /* 0x000fe400000000ff */
[----:B------:R-:W-:-:S02]  /*3a3d0*/  LOP3.LUT P0, RZ, R9, 0x10000, RZ, 0xc0, !PT ;  /* 0x0001000009ff7812 */ /* 0x000fc4000780c0ff */
[----:B------:R-:W-:Y:S02]  /*3a3e0*/  PRMT R0, R129, 0x7772, RZ ;  /* 0x0000777281007816 */ /* 0x000fe400000000ff */
[----:B------:R-:W-:-:S03]  /*3a3f0*/  LOP3.LUT P1, RZ, R9, 0x8000, RZ, 0xc0, !PT ;  /* 0x0000800009ff7812 */ /* 0x000fc6000782c0ff */
[----:B------:R0:W-:Y:S01]  /*3a400*/  @P2 STG.E.U8 desc[UR32][R176.64], R128 ;  /* 0x00000080b0002986 */ /* 0x0001e2000c101120 */
[----:B------:R-:W-:Y:S02]  /*3a410*/  LOP3.LUT P2, RZ, R9, 0x4000, RZ, 0xc0, !PT ;  /* 0x0000400009ff7812 */ /* 0x000fe4000784c0ff */
[----:B------:R-:W-:Y:S01]  /*3a420*/  PRMT R129, R129, 0x7773, RZ ;  /* 0x0000777381817816 */ /* 0x000fe200000000ff */
[----:B------:R1:W-:Y:S04]  /*3a430*/  @P3 STG.E.U8 desc[UR32][R178.64], R0 ;  /* 0x00000000b2003986 */ /* 0x0003e8000c101120 */
[----:B------:R3:W-:Y:S04]  /*3a440*/  @P0 STG.E.U8 desc[UR32][R242.64], R129 ;  /* 0x00000081f2000986 */ /* 0x0007e8000c101120 */
[----:B0-----:R-:W4:Y:S04]  /*3a450*/  LDL.LU.64 R176, [R1+0x4a8] ;  /* 0x0004a80001b07983 */ /* 0x001f280000300a00 */
[----:B-1----:R-:W4:Y:S01]  /*3a460*/  LDL.LU.64 R178, [R1+0x4a0] ;  /* 0x0004a00001b27983 */ /* 0x002f220000300a00 */
[----:B------:R-:W-:-:S02]  /*3a470*/  PRMT R0, R130, 0x7772, RZ ;  /* 0x0000777282007816 */ /* 0x000fc400000000ff */
[----:B------:R-:W-:Y:S01]  /*3a480*/  PRMT R130, R130, 0x7773, RZ ;  /* 0x0000777382827816 */ /* 0x000fe200000000ff */
[----:B---3--:R-:W3:Y:S04]  /*3a490*/  LDL.LU.64 R242, [R1+0x1078] ;  /* 0x0010780001f27983 */ /* 0x008ee80000300a00 */
[----:B------:R-:W3:Y:S04]  /*3a4a0*/  LDL.LU.64 R156, [R1+0x490] ;  /* 0x00049000019c7983 */ /* 0x000ee80000300a00 */
[----:B------:R-:W3:Y:S04]  /*3a4b0*/  LDL.LU.64 R158, [R1+0x488] ;  /* 0x00048800019e7983 */ /* 0x000ee80000300a00 */
[----:B------:R-:W3:Y:S04]  /*3a4c0*/  LDL.LU.64 R160, [R1+0x480] ;  /* 0x0004800001a07983 */ /* 0x000ee80000300a00 */
[----:B------:R-:W3:Y:S01]  /*3a4d0*/  LDL.LU.64 R162, [R1+0x478] ;  /* 0x0004780001a27983 */ /* 0x000ee20000300a00 */
[----:B------:R-:W-:-:S02]  /*3a4e0*/  LOP3.LUT P4, RZ, R9, 0x10, RZ, 0xc0, !PT ;  /* 0x0000001009ff7812 */ /* 0x000fc4000788c0ff */
[----:B------:R-:W-:-:S11]  /*3a4f0*/  LOP3.LUT R6, R6, 0xffffefff, RZ, 0xc0, !PT ;  /* 0xffffefff06067812 */ /* 0x000fd600078ec0ff */
[----:B------:R-:W-:Y:S02]  /*3a500*/  @P4 LOP3.LUT R6, R6, 0x1000, RZ, 0xfc, !PT ;  /* 0x0000100006064812 */ /* 0x000fe400078efcff */
[----:B------:R-:W-:Y:S02]  /*3a510*/  LOP3.LUT P4, RZ, R9, 0x20, RZ, 0xc0, !PT ;  /* 0x0000002009ff7812 */ /* 0x000fe4000788c0ff */
[----:B------:R-:W-:-:S11]  /*3a520*/  LOP3.LUT R6, R6, 0xffffdfff, RZ, 0xc0, !PT ;  /* 0xffffdfff06067812 */ /* 0x000fd600078ec0ff */
[----:B------:R-:W-:Y:S02]  /*3a530*/  @P4 LOP3.LUT R6, R6, 0x2000, RZ, 0xfc, !PT ;  /* 0x0000200006064812 */ /* 0x000fe400078efcff */
[----:B------:R-:W-:Y:S02]  /*3a540*/  LOP3.LUT P4, RZ, R9, 0x40, RZ, 0xc0, !PT ;  /* 0x0000004009ff7812 */ /* 0x000fe4000788c0ff */
[----:B------:R-:W-:Y:S01]  /*3a550*/  LOP3.LUT R6, R6, 0xffffbfff, RZ, 0xc0, !PT ;  /* 0xffffbfff06067812 */ /* 0x000fe200078ec0ff */
[----:B--2---:R-:W-:Y:S04]  /*3a560*/  @P1 STG.E.U8 desc[UR32][R174.64], R0 ;  /* 0x00000000ae001986 */ /* 0x004fe8000c101120 */
[----:B------:R0:W-:Y:S04]  /*3a570*/  @P2 STG.E.U8 desc[UR32][R124.64], R130 ;  /* 0x000000827c002986 */ /* 0x0001e8000c101120 */
[----:B0-----:R-:W2:Y:S02]  /*3a580*/  LDL.LU.64 R124, [R1+0x1070] ;  /* 0x00107000017c7983 */ /* 0x001ea40000300a00 */
[----:B------:R-:W-:-:S02]  /*3a590*/  @P4 LOP3.LUT R6, R6, 0x4000, RZ, 0xfc, !PT ;  /* 0x0000400006064812 */ /* 0x000fc400078efcff */
[C---:B------:R-:W-:Y:S01]  /*3a5a0*/  LOP3.LUT P4, RZ, R9.reuse, 0x80, RZ, 0xc0, !PT ;  /* 0x0000008009ff7812 */ /* 0x040fe2000788c0ff */
        /* <DEDUP_REMOVED lines=8> */
[----:B------:R-:W-:Y:S02]  /*3a630*/  LOP3.LUT R6, R6, 0xfffeffff, RZ, 0xc0, !PT ;  /* 0xfffeffff06067812 */ /* 0x000fe400078ec0ff */
[----:B------:R-:W-:Y:S01]  /*3a640*/  PRMT R131, R131, 0x7773, RZ ;  /* 0x0000777383837816 */ /* 0x000fe200000000ff */
[----:B----4-:R0:W-:Y:S04]  /*3a650*/  @P3 STG.E.U8 desc[UR32][R176.64], R0 ;  /* 0x00000000b0003986 */ /* 0x0101e8000c101120 */
[----:B------:R-:W4:Y:S04]  /*3a660*/  LDL.LU.64 R170, [R1+0x458] ;  /* 0x0004580001aa7983 */ /* 0x000f280000300a00 */
[----:B------:R-:W-:Y:S01]  /*3a670*/  @P4 LOP3.LUT R6, R6, 0x10000, RZ, 0xfc, !PT ;  /* 0x0001000006064812 */ /* 0x000fe200078efcff */
[----:B------:R-:W4:Y:S01]  /*3a680*/  LDL.LU.64 R172, [R1+0x450] ;  /* 0x0004500001ac7983 */ /* 0x000f220000300a00 */
[----:B------:R-:W-:-:S02]  /*3a690*/  LOP3.LUT P4, RZ, R9, 0x200, RZ, 0xc0, !PT ;  /* 0x0000020009ff7812 */ /* 0x000fc4000788c0ff */
[----:B------:R-:W-:Y:S01]  /*3a6a0*/  LOP3.LUT R6, R6, 0xfffdffff, RZ, 0xc0, !PT ;  /* 0xfffdffff06067812 */ /* 0x000fe200078ec0ff */
[----:B------:R-:W4:Y:S04]  /*3a6b0*/  LDL.LU.64 R174, [R1+0x448] ;  /* 0x0004480001ae7983 */ /* 0x000f280000300a00 */
[----:B0-----:R-:W4:Y:S06]  /*3a6c0*/  LDL.LU.64 R176, [R1+0x440] ;  /* 0x0004400001b07983 */ /* 0x001f2c0000300a00 */
        /* <DEDUP_REMOVED lines=8> */
[----:B------:R-:W-:Y:S01]  /*3a750*/  @P4 STG.E.U8 desc[UR32][R178.64], R131 ;  /* 0x00000083b2004986 */ /* 0x000fe2000c101120 */
[----:B------:R-:W-:Y:S02]  /*3a760*/  LOP3.LUT P4, RZ, R6, 0x80000, RZ, 0xc0, !PT ;  /* 0x0008000006ff7812 */ /* 0x000fe4000788c0ff */
[----:B--2---:R-:W-:-:S11]  /*3a770*/  PRMT R0, R124, 0x7770, RZ ;  /* 0x000077707c007816 */ /* 0x004fd600000000ff */
[----:B------:R0:W-:Y:S04]  /*3a780*/  @P4 STG.E.U8 desc[UR32][R126.64], R0 ;  /* 0x000000007e004986 */ /* 0x0001e8000c101120 */
[----:B0-----:R-:W2:Y:S04]  /*3a790*/  LDL.LU.64 R126, [R1+0x1068] ;  /* 0x00106800017e7983 */ /* 0x001ea80000300a00 */
[----:B------:R-:W4:Y:S01]  /*3a7a0*/  LDL.LU.64 R178, [R1+0x438] ;  /* 0x0004380001b27983 */ /* 0x000f220000300a00 */
[----:B------:R-:W-:Y:S02]  /*3a7b0*/  LOP3.LUT P4, RZ, R6, 0x40000, RZ, 0xc0, !PT ;  /* 0x0004000006ff7812 */ /* 0x000fe4000788c0ff */
[----:B------:R-:W-:-:S11]  /*3a7c0*/  PRMT R0, R124, 0x7771, RZ ;  /* 0x000077717c007816 */ /* 0x000fd600000000ff */
[----:B---3--:R0:W-:Y:S01]  /*3a7d0*/  @P4 STG.E.U8 desc[UR32][R156.64], R0 ;  /* 0x000000009c004986 */ /* 0x0081e2000c101120 */
        /* <DEDUP_REMOVED lines=11> */
[----:B------:R-:W-:-:S02]  /*3a890*/  LOP3.LUT P2, RZ, R242, 0x80000000, RZ, 0xc0, !PT ;  /* 0x80000000f2ff7812 */ /* 0x000fc4000784c0ff */
[----:B------:R-:W-:Y:S02]  /*3a8a0*/  LOP3.LUT P3, RZ, R242, 0x40000000, RZ, 0xc0, !PT ;  /* 0x40000000f2ff7812 */ /* 0x000fe4000786c0ff */
[----:B--2---:R-:W-:-:S05]  /*3a8b0*/  PRMT R0, R126, 0x7770, RZ ;  /* 0x000077707e007816 */ /* 0x004fca00000000ff */
        /* <DEDUP_REMOVED lines=9> */
[----:B------:R0:W-:Y:S02]  /*3a950*/  @P4 STG.E.U8 desc[UR32][R168.64], R0 ;  /* 0x00000000a8004986 */ /* 0x0001e4000c101120 */
[C---:B0-----:R-:W-:Y:S02]  /*3a960*/  PRMT R0, R124.reuse, 0x7772, RZ ;  /* 0x000077727c007816 */ /* 0x041fe400000000ff */
[----:B------:R-:W-:-:S03]  /*3a970*/  PRMT R124, R124, 0x7773, RZ ;  /* 0x000077737c7c7816 */ /* 0x000fc600000000ff */
[----:B----4-:R0:W-:Y:S04]  /*3a980*/  @P5 STG.E.U8 desc[UR32][R170.64], R0 ;  /* 0x00000000aa005986 */ /* 0x0101e8000c101120 */
        /* <DEDUP_REMOVED lines=10> */
[----:B------:R-:W3:Y:S04]  /*3aa30*/  LDL.LU.64 R168, [R1+0x428] ;  /* 0x0004280001a87983 */ /* 0x000ee80000300a00 */
[----:B------:R-:W4:Y:S04]  /*3aa40*/  LDL.LU.64 R170, [R1+0x420] ;  /* 0x0004200001aa7983 */ /* 0x000f280000300a00 */
[----:B------:R-:W2:Y:S01]  /*3aa50*/  LDL.LU.64 R172, [R1+0x418] ;  /* 0x0004180001ac7983 */ /* 0x000ea20000300a00 */
[----:B------:R-:W-:-:S03]  /*3aa60*/  LOP3.LUT P0, RZ, R242, 0x20000000, RZ, 0xc0, !PT ;  /* 0x20000000f2ff7812 */ /* 0x000fc6000780c0ff */
[----:B------:R-:W2:Y:S01]  /*3aa70*/  LDL.LU.64 R174, [R1+0x408] ;  /* 0x0004080001ae7983 */ /* 0x000ea20000300a00 */
[C---:B------:R-:W-:Y:S02]  /*3aa80*/  LOP3.LUT P1, RZ, R242.reuse, 0x10000000, RZ, 0xc0, !PT ;  /* 0x10000000f2ff7812 */ /* 0x040fe4000782c0ff */
[C---:B------:R-:W-:Y:S01]  /*3aa90*/  LOP3.LUT P2, RZ, R242.reuse, 0x8000000, RZ, 0xc0, !PT ;  /* 0x08000000f2ff7812 */ /* 0x040fe2000784c0ff */
[----:B------:R-:W2:Y:S01]  /*3aaa0*/  LDL.LU.64 R176, [R1+0x400] ;  /* 0x0004000001b07983 */ /* 0x000ea20000300a00 */
[C---:B------:R-:W-:Y:S02]  /*3aab0*/  PRMT R0, R127.reuse, 0x7772, RZ ;  /* 0x000077727f007816 */ /* 0x040fe400000000ff */
[----:B------:R-:W-:Y:S01]  /*3aac0*/  LOP3.LUT P3, RZ, R242, 0x4000000, RZ, 0xc0, !PT ;  /* 0x04000000f2ff7812 */ /* 0x000fe2000786c0ff */
[----:B------:R-:W2:Y:S01]  /*3aad0*/  LDL.LU.64 R178, [R1+0x3f8] ;  /* 0x0003f80001b27983 */ /* 0x000ea20000300a00 */
[----:B------:R-:W-:-:S03]  /*3aae0*/  PRMT R127, R127, 0x7773, RZ ;  /* 0x000077737f7f7816 */ /* 0x000fc600000000ff */
[----:B------:R-:W2:Y:S04]  /*3aaf0*/  LDL.LU.64 R158, [R1+0x3f0] ;  /* 0x0003f000019e7983 */ /* 0x000ea80000300a00 */
        /* <DEDUP_REMOVED lines=14> */
[----:B---3--:R2:W-:Y:S04]  /*3abe0*/  @P0 STG.E.U8 desc[UR32][R168.64], R0 ;  /* 0x00000000a8000986 */ /* 0x0085e8000c101120 */
[----:B----4-:R-:W-:Y:S01]  /*3abf0*/  @P1 STG.E.U8 desc[UR32][R170.64], R127 ;  /* 0x0000007faa001986 */ /* 0x010fe2000c101120 */
[----:B--2---:R-:W-:-:S05]  /*3ac00*/  PRMT R0, R120, 0x7770, RZ ;  /* 0x0000777078007816 */ /* 0x004fca00000000ff */
[----:B------:R0:W-:Y:S02]  /*3ac10*/  @P2 STG.E.U8 desc[UR32][R172.64], R0 ;  /* 0x00000000ac002986 */ /* 0x0001e4000c101120 */
[----:B0-----:R-:W-:-:S05]  /*3ac20*/  PRMT R0, R120, 0x7771, RZ ;  /* 0x0000777178007816 */ /* 0x001fca00000000ff */
[----:B------:R0:W-:Y:S04]  /*3ac30*/  @P3 STG.E.U8 desc[UR32][R122.64], R0 ;  /* 0x000000007a003986 */ /* 0x0001e8000c101120 */
[----:B0-----:R-:W2:Y:S01]  /*3ac40*/  LDL.LU.64 R122, [R1+0x1058] ;  /* 0x00105800017a7983 */ /* 0x001ea20000300a00 */
[----:B------:R-:W-:Y:S02]  /*3ac50*/  LOP3.LUT R6, R6, 0xffffff7f, RZ, 0xc0, !PT ;  /* 0xffffff7f06067812 */ /* 0x000fe400078ec0ff */
[----:B------:R-:W-:Y:S01]  /*3ac60*/  PRMT R0, R121, 0x7770, RZ ;  /* 0x0000777079007816 */ /* 0x000fe200000000ff */
[----:B------:R-:W3:Y:S01]  /*3ac70*/  LDL.LU.64 R168, [R1+0x3c0] ;  /* 0x0003c00001a87983 */ /* 0x000ee20000300a00 */
[----:B------:R-:W-:Y:S02]  /*3ac80*/  @P4 LOP3.LUT R6, R6, 0x80, RZ, 0xfc, !PT ;  /* 0x0000008006064812 */ /* 0x000fe400078efcff */
[----:B------:R-:W-:Y:S01]  /*3ac90*/  LOP3.LUT P4, RZ, R242, 0x200000, RZ, 0xc0, !PT ;  /* 0x00200000f2ff7812 */ /* 0x000fe2000788c0ff */
[----:B------:R-:W4:Y:S01]  /*3aca0*/  LDL.LU.64 R170, [R1+0x3b8] ;  /* 0x0003b80001aa7983 */ /* 0x000f220000300a00 */
[----:B------:R-:W-:-:S03]  /*3acb0*/  LOP3.LUT R6, R6, 0xfffffeff, RZ, 0xc0, !PT ;  /* 0xfffffeff06067812 */ /* 0x000fc600078ec0ff */
[----:B------:R-:W4:Y:S08]  /*3acc0*/  LDL.LU.64 R172, [R1+0x3b0] ;  /* 0x0003b00001ac7983 */ /* 0x000f300000300a00 */
[----:B------:R-:W-:Y:S02]  /*3acd0*/  @P4 LOP3.LUT R6, R6, 0x100, RZ, 0xfc, !PT ;  /* 0x0000010006064812 */ /* 0x000fe400078efcff */
        /* <DEDUP_REMOVED lines=10> */
[----:B------:R0:W-:Y:S01]  /*3ad80*/  @P4 STG.E.U8 desc[UR32][R174.64], R0 ;  /* 0x00000000ae004986 */ /* 0x0001e2000c101120 */
[C---:B------:R-:W-:Y:S02]  /*3ad90*/  LOP3.LUT P4, RZ, R6.reuse, 0x800, RZ, 0xc0, !PT ;  /* 0x0000080006ff7812 */ /* 0x040fe4000788c0ff */
[----:B0-----:R-:W-:Y:S01]  /*3ada0*/  PRMT R0, R121, 0x7771, RZ ;  /* 0x0000777179007816 */ /* 0x001fe200000000ff */
[----:B------:R-:W4:Y:S10]  /*3adb0*/  LDL.LU.64 R174, [R1+0x3a8] ;  /* 0x0003a80001ae7983 */ /* 0x000f340000300a00 */
[----:B------:R0:W-:Y:S01]  /*3adc0*/  @P4 STG.E.U8 desc[UR32][R176.64], R0 ;  /* 0x00000000b0004986 */ /* 0x0001e2000c101120 */
[----:B------:R-:W-:-:S03]  /*3add0*/  LOP3.LUT P4, RZ, R6, 0x400, RZ, 0xc0, !PT ;  /* 0x0000040006ff7812 */ /* 0x000fc6000788c0ff */
[----:B0-----:R-:W4:Y:S01]  /*3ade0*/  LDL.LU.64 R176, [R1+0x3a0] ;  /* 0x0003a00001b07983 */ /* 0x001f220000300a00 */
[----:B--2---:R-:W-:-:S09]  /*3adf0*/  PRMT R0, R122, 0x7770, RZ ;  /* 0x000077707a007816 */ /* 0x004fd200000000ff */
[----:B------:R0:W-:Y:S01]  /*3ae00*/  @P4 STG.E.U8 desc[UR32][R178.64], R0 ;  /* 0x00000000b2004986 */ /* 0x0001e2000c101120 */
[----:B------:R-:W-:Y:S02]  /*3ae10*/  LOP3.LUT P4, RZ, R6, 0x200, RZ, 0xc0, !PT ;  /* 0x0000020006ff7812 */ /* 0x000fe4000788c0ff */
        /* <DEDUP_REMOVED lines=19> */
[C---:B------:R-:W-:Y:S02]  /*3af50*/  LOP3.LUT P5, RZ, R242.reuse, 0x10000, RZ, 0xc0, !PT ;  /* 0x00010000f2ff7812 */ /* 0x040fe400078ac0ff */
        /* <DEDUP_REMOVED lines=9> */
[----:B----4-:R0:W-:Y:S04]  /*3aff0*/  @P6 STG.E.U8 desc[UR32][R170.64], R0 ;  /* 0x00000000aa006986 */ /* 0x0101e8000c101120 */
[----:B------:R1:W-:Y:S01]  /*3b000*/  @P0 STG.E.U8 desc[UR32][R172.64], R122 ;  /* 0x0000007aac000986 */ /* 0x0003e2000c101120 */
[----:B------:R-:W-:-:S02]  /*3b010*/  LOP3.LUT P0, RZ, R242, 0x400, RZ, 0xc0, !PT ;  /* 0x00000400f2ff7812 */ /* 0x000fc4000780c0ff */
[C---:B0-----:R-:W-:Y:S01]  /*3b020*/  PRMT R0, R123.reuse, 0x7772, RZ ;  /* 0x000077727b007816 */ /* 0x041fe200000000ff */
[----:B------:R-:W3:Y:S01]  /*3b030*/  LDL.LU.64 R170, [R1+0x388] ;  /* 0x0003880001aa7983 */ /* 0x000ee20000300a00 */
[----:B------:R-:W-:-:S03]  /*3b040*/  PRMT R123, R123, 0x7773, RZ ;  /* 0x000077737b7b7816 */ /* 0x000fc600000000ff */
[----:B------:R0:W-:Y:S04]  /*3b050*/  @P1 STG.E.U8 desc[UR32][R174.64], R0 ;  /* 0x00000000ae001986 */ /* 0x0001e8000c101120 */
[----:B------:R4:W-:Y:S04]  /*3b060*/  @P2 STG.E.U8 desc[UR32][R176.64], R123 ;  /* 0x0000007bb0002986 */ /* 0x0009e8000c101120 */
[----:B-1----:R-:W3:Y:S04]  /*3b070*/  LDL.LU.64 R172, [R1+0x380] ;  /* 0x0003800001ac7983 */ /* 0x002ee80000300a00 */
[----:B0-----:R-:W3:Y:S04]  /*3b080*/  LDL.LU.64 R174, [R1+0x378] ;  /* 0x0003780001ae7983 */ /* 0x001ee80000300a00 */
[----:B----4-:R-:W4:Y:S01]  /*3b090*/  LDL.LU.64 R176, [R1+0x370] ;  /* 0x0003700001b07983 */ /* 0x010f220000300a00 */
[----:B------:R-:W-:-:S02]  /*3b0a0*/  LOP3.LUT P4, RZ, R243, 0x40000000, RZ, 0xc0, !PT ;  /* 0x40000000f3ff7812 */ /* 0x000fc4000788c0ff */
[----:B------:R-:W-:-:S11]  /*3b0b0*/  LOP3.LUT R3, R3, 0xefffffff, RZ, 0xc0, !PT ;  /* 0xefffffff03037812 */ /* 0x000fd600078ec0ff */
[----:B------:R-:W-:Y:S02]  /*3b0c0*/  @P4 LOP3.LUT R3, R3, 0x10000000, RZ, 0xfc, !PT ;  /* 0x1000000003034812 */ /* 0x000fe400078efcff */
[----:B------:R-:W-:Y:S02]  /*3b0d0*/  LOP3.LUT P4, RZ, R243, 0x80000000, RZ, 0xc0, !PT ;  /* 0x80000000f3ff7812 */ /* 0x000fe4000788c0ff */
[----:B------:R-:W-:Y:S02]  /*3b0e0*/  LOP3.LUT R3, R3, 0xdfffffff, RZ, 0xc0, !PT ;  /* 0xdfffffff03037812 */ /* 0x000fe400078ec0ff */
[----:B--2---:R-:W-:-:S05]  /*3b0f0*/  PRMT R0, R116, 0x7770, RZ ;  /* 0x0000777074007816 */ /* 0x004fca00000000ff */
[----:B------:R0:W-:Y:S02]  /*3b100*/  @P3 STG.E.U8 desc[UR32][R178.64], R0 ;  /* 0x00000000b2003986 */ /* 0x0001e4000c101120 */
[----:B0-----:R-:W-:Y:S02]  /*3b110*/  PRMT R0, R116, 0x7771, RZ ;  /* 0x0000777174007816 */ /* 0x001fe400000000ff */
[----:B------:R-:W2:Y:S04]  /*3b120*/  LDL.LU.64 R178, [R1+0x368] ;  /* 0x0003680001b27983 */ /* 0x000ea80000300a00 */
[----:B------:R-:W2:Y:S04]  /*3b130*/  LDL.LU.64 R158, [R1+0x360] ;  /* 0x00036000019e7983 */ /* 0x000ea80000300a00 */
[----:B------:R0:W-:Y:S04]  /*3b140*/  @P0 STG.E.U8 desc[UR32][R118.64], R0 ;  /* 0x0000000076000986 */ /* 0x0001e8000c101120 */
[----:B0-----:R-:W4:Y:S04]  /*3b150*/  LDL.LU.64 R118, [R1+0x1048] ;  /* 0x0010480001767983 */ /* 0x001f280000300a00 */
[----:B------:R-:W2:Y:S04]  /*3b160*/  LDL.LU.64 R160, [R1+0x358] ;  /* 0x0003580001a07983 */ /* 0x000ea80000300a00 */
[----:B------:R-:W2:Y:S04]  /*3b170*/  LDL.LU.64 R162, [R1+0x350] ;  /* 0x0003500001a27983 */ /* 0x000ea80000300a00 */
[----:B------:R-:W2:Y:S01]  /*3b180*/  LDL.LU.64 R164, [R1+0x348] ;  /* 0x0003480001a47983 */ /* 0x000ea20000300a00 */
[----:B------:R-:W-:-:S02]  /*3b190*/  @P4 LOP3.LUT R3, R3, 0x20000000, RZ, 0xfc, !PT ;  /* 0x2000000003034812 */ /* 0x000fc400078efcff */
[----:B------:R-:W-:Y:S01]  /*3b1a0*/  LOP3.LUT P4, RZ, R242, 0x1, RZ, 0xc0, !PT ;  /* 0x00000001f2ff7812 */ /* 0x000fe2000788c0ff */
[----:B------:R-:W2:Y:S01]  /*3b1b0*/  LDL.LU.64 R166, [R1+0x338] ;  /* 0x0003380001a67983 */ /* 0x000ea20000300a00 */
[----:B------:R-:W-:Y:S02]  /*3b1c0*/  LOP3.LUT R3, R3, 0xbfffffff, RZ, 0xc0, !PT ;  /* 0xbfffffff03037812 */ /* 0x000fe400078ec0ff */
[----:B------:R-:W-:Y:S01]  /*3b1d0*/  LOP3.LUT R6, R6, 0xfffffffe, RZ, 0xc0, !PT ;  /* 0xfffffffe06067812 */ /* 0x000fe200078ec0ff */
[----:B------:R-:W2:Y:S08]  /*3b1e0*/  LDL.LU.64 R168, [R1+0x330] ;  /* 0x0003300001a87983 */ /* 0x000eb00000300a00 */
[----:B------:R-:W-:-:S02]  /*3b1f0*/  @P4 LOP3.LUT R3, R3, 0x40000000, RZ, 0xfc, !PT ;  /* 0x4000000003034812 */ /* 0x000fc400078efcff */
        /* <DEDUP_REMOVED lines=14> */
[C---:B------:R-:W-:Y:S02]  /*3b2e0*/  LOP3.LUT P4, RZ, R242.reuse, 0x20, RZ, 0xc0, !PT ;  /* 0x00000020f2ff7812 */ /* 0x040fe4000788c0ff */
[----:B------:R-:W-:Y:S01]  /*3b2f0*/  LOP3.LUT P3, RZ, R242, 0x80, RZ, 0xc0, !PT ;  /* 0x00000080f2ff7812 */ /* 0x000fe2000786c0ff */
[----:B---3--:R0:W-:Y:S01]  /*3b300*/  @P1 STG.E.U8 desc[UR32][R170.64], R0 ;  /* 0x00000000aa001986 */ /* 0x0081e2000c101120 */
[----:B------:R-:W-:Y:S02]  /*3b310*/  LOP3.LUT R6, R6, 0xfffffff7, RZ, 0xc0, !PT ;  /* 0xfffffff706067812 */ /* 0x000fe400078ec0ff */
[----:B0-----:R-:W-:Y:S01]  /*3b320*/  PRMT R0, R117, 0x7771, RZ ;  /* 0x0000777175007816 */ /* 0x001fe200000000ff */
[----:B------:R-:W3:Y:S06]  /*3b330*/  LDL.LU.64 R170, [R1+0x328] ;  /* 0x0003280001aa7983 */ /* 0x000eec0000300a00 */
[----:B------:R-:W-:-:S02]  /*3b340*/  @P4 LOP3.LUT R6, R6, 0x8, RZ, 0xfc, !PT ;  /* 0x0000000806064812 */ /* 0x000fc400078efcff */
[----:B------:R-:W-:Y:S01]  /*3b350*/  LOP3.LUT P4, RZ, R242, 0x40, RZ, 0xc0, !PT ;  /* 0x00000040f2ff7812 */ /* 0x000fe2000788c0ff */
[----:B------:R0:W-:Y:S04]  /*3b360*/  @P2 STG.E.U8 desc[UR32][R172.64], R0 ;  /* 0x00000000ac002986 */ /* 0x0001e8000c101120 */
[----:B0-----:R-:W3:Y:S01]  /*3b370*/  LDL.LU.64 R172, [R1+0x320] ;  /* 0x0003200001ac7983 */ /* 0x001ee20000300a00 */
[----:B----4-:R-:W-:-:S05]  /*3b380*/  PRMT R0, R118, 0x7770, RZ ;  /* 0x0000777076007816 */ /* 0x010fca00000000ff */
[----:B------:R0:W-:Y:S02]  /*3b390*/  @P3 STG.E.U8 desc[UR32][R174.64], R0 ;  /* 0x00000000ae003986 */ /* 0x0001e4000c101120 */
[----:B0-----:R-:W-:Y:S02]  /*3b3a0*/  PRMT R0, R118, 0x7771, RZ ;  /* 0x0000777176007816 */ /* 0x001fe400000000ff */
[----:B------:R-:W4:Y:S04]  /*3b3b0*/  LDL.LU.64 R174, [R1+0x318] ;  /* 0x0003180001ae7983 */ /* 0x000f280000300a00 */
[----:B------:R0:W-:Y:S01]  /*3b3c0*/  @P4 STG.E.U8 desc[UR32][R176.64], R0 ;  /* 0x00000000b0004986 */ /* 0x0001e2000c101120 */
[C---:B------:R-:W-:Y:S02]  /*3b3d0*/  LOP3.LUT P4, RZ, R6.reuse, 0x8, RZ, 0xc0, !PT ;  /* 0x0000000806ff7812 */ /* 0x040fe4000788c0ff */
[----:B0-----:R-:W-:Y:S01]  /*3b3e0*/  PRMT R0, R119, 0x7770, RZ ;  /* 0x0000777077007816 */ /* 0x001fe200000000ff */
[----:B------:R-:W4:Y:S10]  /*3b3f0*/  LDL.LU.64 R176, [R1+0x310] ;  /* 0x0003100001b07983 */ /* 0x000f340000300a00 */
[----:B--2---:R0:W-:Y:S01]  /*3b400*/  @P4 STG.E.U8 desc[UR32][R178.64], R0 ;  /* 0x00000000b2004986 */ /* 0x0041e2000c101120 */
[----:B------:R-:W-:-:S02]  /*3b410*/  LOP3.LUT P4, RZ, R6, 0x4, RZ, 0xc0, !PT ;  /* 0x0000000406ff7812 */ /* 0x000fc4000788c0ff */
[----:B0-----:R-:W-:Y:S01]  /*3b420*/  PRMT R0, R119, 0x7771, RZ ;  /* 0x0000777177007816 */ /* 0x001fe200000000ff */
[----:B------:R-:W2:Y:S10]  /*3b430*/  LDL.LU.64 R178, [R1+0x308] ;  /* 0x0003080001b27983 */ /* 0x000eb40000300a00 */
[----:B------:R0:W-:Y:S01]  /*3b440*/  @P4 STG.E.U8 desc[UR32][R158.64], R0 ;  /* 0x000000009e004986 */ /* 0x0001e2000c101120 */
[----:B------:R-:W-:-:S02]  /*3b450*/  LOP3.LUT P4, RZ, R6, 0x2, RZ, 0xc0, !PT ;  /* 0x0000000206ff7812 */ /* 0x000fc4000788c0ff */
[----:B0-----:R-:W-:-:S11]  /*3b460*/  PRMT R0, R116, 0x7772, RZ ;  /* 0x0000777274007816 */ /* 0x001fd600000000ff */
[----:B------:R0:W-:Y:S01]  /*3b470*/  @P4 STG.E.U8 desc[UR32][R160.64], R0 ;  /* 0x00000000a0004986 */ /* 0x0001e2000c101120 */
[----:B------:R-:W-:Y:S02]  /*3b480*/  LOP3.LUT P4, RZ, R6, 0x1, RZ, 0xc0, !PT ;  /* 0x0000000106ff7812 */ /* 0x000fe4000788c0ff */
[----:B------:R-:W-:-:S11]  /*3b490*/  PRMT R116, R116, 0x7773, RZ ;  /* 0x0000777374747816 */ /* 0x000fd600000000ff */
[----:B------:R-:W-:Y:S01]  /*3b4a0*/  @P4 STG.E.U8 desc[UR32][R162.64], R116 ;  /* 0x00000074a2004986 */ /* 0x000fe2000c101120 */
[----:B------:R-:W-:Y:S02]  /*3b4b0*/  LOP3.LUT P4, RZ, R3, 0x80000000, RZ, 0xc0, !PT ;  /* 0x8000000003ff7812 */ /* 0x000fe4000788c0ff */
[C---:B0-----:R-:W-:Y:S02]  /*3b4c0*/  PRMT R0, R117.reuse, 0x7772, RZ ;  /* 0x0000777275007816 */ /* 0x041fe400000000ff */
[----:B------:R-:W-:-:S09]  /*3b4d0*/  PRMT R117, R117, 0x7773, RZ ;  /* 0x0000777375757816 */ /* 0x000fd200000000ff */
[----:B------:R-:W-:Y:S01]  /*3b4e0*/  @P4 STG.E.U8 desc[UR32][R164.64], R0 ;  /* 0x00000000a4004986 */ /* 0x000fe2000c101120 */
[----:B------:R-:W-:-:S13]  /*3b4f0*/  LOP3.LUT P4, RZ, R3, 0x40000000, RZ, 0xc0, !PT ;  /* 0x4000000003ff7812 */ /* 0x000fda000788c0ff */
[----:B------:R0:W-:Y:S04]  /*3b500*/  @P4 STG.E.U8 desc[UR32][R112.64], R117 ;  /* 0x0000007570004986 */ /* 0x0001e8000c101120 */
[----:B0-----:R-:W4:Y:S01]  /*3b510*/  LDL.LU.64 R112, [R1+0x1040] ;  /* 0x0010400001707983 */ /* 0x001f220000300a00 */
[----:B------:R-:W-:Y:S02]  /*3b520*/  LOP3.LUT P4, RZ, R3, 0x20000000, RZ, 0xc0, !PT ;  /* 0x2000000003ff7812 */ /* 0x000fe4000788c0ff */
[----:B------:R-:W-:Y:S02]  /*3b530*/  PRMT R0, R118, 0x7772, RZ ;  /* 0x0000777276007816 */ /* 0x000fe400000000ff */
[C---:B------:R-:W-:Y:S02]  /*3b540*/  LOP3.LUT P5, RZ, R243.reuse, 0x20000000, RZ, 0xc0, !PT ;  /* 0x20000000f3ff7812 */ /* 0x040fe400078ac0ff */
[----:B------:R-:W-:-:S07]  /*3b550*/  LOP3.LUT P6, RZ, R243, 0x10000000, RZ, 0xc0, !PT ;  /* 0x10000000f3ff7812 */ /* 0x000fce00078cc0ff */
[----:B------:R0:W-:Y:S01]  /*3b560*/  @P4 STG.E.U8 desc[UR32][R166.64], R0 ;  /* 0x00000000a6004986 */ /* 0x0001e2000c101120 */
[----:B------:R-:W-:Y:S02]  /*3b570*/  LOP3.LUT P4, RZ, R3, 0x10000000, RZ, 0xc0, !PT ;  /* 0x1000000003ff7812 */ /* 0x000fe4000788c0ff */
[C---:B------:R-:W-:Y:S02]  /*3b580*/  LOP3.LUT P0, RZ, R243.reuse, 0x8000000, RZ, 0xc0, !PT ;  /* 0x08000000f3ff7812 */ /* 0x040fe4000780c0ff */
[----:B------:R-:W-:Y:S02]  /*3b590*/  PRMT R118, R118, 0x7773, RZ ;  /* 0x0000777376767816 */ /* 0x000fe400000000ff */
[----:B------:R-:W-:Y:S02]  /*3b5a0*/  LOP3.LUT P1, RZ, R243, 0x4000000, RZ, 0xc0, !PT ;  /* 0x04000000f3ff7812 */ /* 0x000fe4000782c0ff */
[----:B0-----:R-:W-:-:S05]  /*3b5b0*/  PRMT R0, R119, 0x7772, RZ ;  /* 0x0000777277007816 */ /* 0x001fca00000000ff */
[----:B------:R-:W-:Y:S01]  /*3b5c0*/  @P4 STG.E.U8 desc[UR32][R168.64], R118 ;  /* 0x00000076a8004986 */ /* 0x000fe2000c101120 */
[----:B------:R-:W-:-:S03]  /*3b5d0*/  PRMT R119, R119, 0x7773, RZ ;  /* 0x0000777377777816 */ /* 0x000fc600000000ff */
[----:B---3--:R4:W-:Y:S01]  /*3b5e0*/  @P5 STG.E.U8 desc[UR32][R170.64], R0 ;  /* 0x00000000aa005986 */ /* 0x0089e2000c101120 */
[----:B------:R-:W-:-:S03]  /*3b5f0*/  LOP3.LUT P2, RZ, R243, 0x2000000, RZ, 0xc0, !PT ;  /* 0x02000000f3ff7812 */ /* 0x000fc6000784c0ff */
[----:B------:R-:W-:Y:S01]  /*3b600*/  @P6 STG.E.U8 desc[UR32][R172.64], R119 ;  /* 0x00000077ac006986 */ /* 0x000fe2000c101120 */
[C---:B------:R-:W-:Y:S02]  /*3b610*/  LOP3.LUT P3, RZ, R243.reuse, 0x1000000, RZ, 0xc0, !PT ;  /* 0x01000000f3ff7812 */ /* 0x040fe4000786c0ff */
[----:B------:R-:W-:Y:S02]  /*3b620*/  LOP3.LUT P4, RZ, R243, 0x800, RZ, 0xc0, !PT ;  /* 0x00000800f3ff7812 */ /* 0x000fe4000788c0ff */
[----:B------:R-:W-:-:S11]  /*3b630*/  LOP3.LUT R3, R3, 0xffefffff, RZ, 0xc0, !PT ;  /* 0xffefffff03037812 */ /* 0x000fd600078ec0ff */
[----:B------:R-:W-:Y:S02]  /*3b640*/  @P4 LOP3.LUT R3, R3, 0x100000, RZ, 0xfc, !PT ;  /* 0x0010000003034812 */ /* 0x000fe400078efcff */
[----:B------:R-:W-:Y:S02]  /*3b650*/  LOP3.LUT P4, RZ, R243, 0x1000, RZ, 0xc0, !PT ;  /* 0x00001000f3ff7812 */ /* 0x000fe4000788c0ff */
[----:B----4-:R-:W-:-:S05]  /*3b660*/  PRMT R0, R112, 0x7770, RZ ;  /* 0x0000777070007816 */ /* 0x010fca00000000ff */
[----:B------:R0:W-:Y:S02]  /*3b670*/  @P0 STG.E.U8 desc[UR32][R174.64], R0 ;  /* 0x00000000ae000986 */ /* 0x0001e4000c101120 */
[----:B0-----:R-:W-:-:S05]  /*3b680*/  PRMT R0, R112, 0x7771, RZ ;  /* 0x0000777170007816 */ /* 0x001fca00000000ff */
[----:B------:R0:W-:Y:S02]  /*3b690*/  @P1 STG.E.U8 desc[UR32][R176.64], R0 ;  /* 0x00000000b0001986 */ /* 0x0001e4000c101120 */
[----:B0-----:R-:W-:-:S05]  /*3b6a0*/  PRMT R0, R113, 0x7770, RZ ;  /* 0x0000777071007816 */ /* 0x001fca00000000ff */
[----:B--2---:R0:W-:Y:S02]  /*3b6b0*/  @P2 STG.E.U8 desc[UR32][R178.64], R0 ;  /* 0x00000000b2002986 */ /* 0x0041e4000c101120 */
[----:B0-----:R-:W-:-:S05]  /*3b6c0*/  PRMT R0, R113, 0x7771, RZ ;  /* 0x0000777171007816 */ /* 0x001fca00000000ff */
[----:B------:R0:W-:Y:S04]  /*3b6d0*/  @P3 STG.E.U8 desc[UR32][R114.64], R0 ;  /* 0x0000000072003986 */ /* 0x0001e8000c101120 */
[----:B0-----:R-:W2:Y:S04]  /*3b6e0*/  LDL.LU.64 R114, [R1+0x1038] ;  /* 0x0010380001727983 */ /* 0x001ea80000300a00 */
[----:B------:R-:W3:Y:S04]  /*3b6f0*/  LDL.LU.64 R168, [R1+0x2f8] ;  /* 0x0002f80001a87983 */ /* 0x000ee80000300a00 */
        /* <DEDUP_REMOVED lines=8> */
[----:B------:R-:W-:-:S02]  /*3b780*/  LOP3.LUT R3, R3, 0xffdfffff, RZ, 0xc0, !PT ;  /* 0xffdfffff03037812 */ /* 0x000fc400078ec0ff */
[----:B------:R-:W-:Y:S01]  /*3b790*/  LOP3.LUT P0, RZ, R243, 0x800000, RZ, 0xc0, !PT ;  /* 0x00800000f3ff7812 */ /* 0x000fe2000780c0ff */
[----:B------:R-:W4:Y:S01]  /*3b7a0*/  LDL.LU.64 R166, [R1+0x2a0] ;  /* 0x0002a00001a67983 */ /* 0x000f220000300a00 */
        /* <DEDUP_REMOVED lines=16> */
[----:B------:R-:W-:-:S07]  /*3b8b0*/  LOP3.LUT P2, RZ, R243, 0x200000, RZ, 0xc0, !PT ;  /* 0x00200000f3ff7812 */ /* 0x000fce000784c0ff */
[----:B------:R-:W-:Y:S02]  /*3b8c0*/  @P4 LOP3.LUT R3, R3, 0x4000000, RZ, 0xfc, !PT ;  /* 0x0400000003034812 */ /* 0x000fe400078efcff */
[C---:B------:R-:W-:Y:S02]  /*3b8d0*/  LOP3.LUT P4, RZ, R243.reuse, 0x40000, RZ, 0xc0, !PT ;  /* 0x00040000f3ff7812 */ /* 0x040fe4000788c0ff */
[----:B------:R-:W-:Y:S02]  /*3b8e0*/  LOP3.LUT P3, RZ, R243, 0x100000, RZ, 0xc0, !PT ;  /* 0x00100000f3ff7812 */ /* 0x000fe4000786c0ff */
[----:B------:R-:W-:-:S09]  /*3b8f0*/  LOP3.LUT R3, R3, 0xf7ffffff, RZ, 0xc0, !PT ;  /* 0xf7ffffff03037812 */ /* 0x000fd200078ec0ff */
[----:B------:R-:W-:Y:S02]  /*3b900*/  @P4 LOP3.LUT R3, R3, 0x8000000, RZ, 0xfc, !PT ;  /* 0x0800000003034812 */ /* 0x000fe400078efcff */
[----:B------:R-:W-:Y:S02]  /*3b910*/  LOP3.LUT P4, RZ, R243, 0x80000, RZ, 0xc0, !PT ;  /* 0x00080000f3ff7812 */ /* 0x000fe4000788c0ff */
[----:B--2---:R-:W-:-:S05]  /*3b920*/  PRMT R0, R114, 0x7770, RZ ;  /* 0x0000777072007816 */ /* 0x004fca00000000ff */
[----:B---3--:R0:W-:Y:S02]  /*3b930*/  @P0 STG.E.U8 desc[UR32][R168.64], R0 ;  /* 0x00000000a8000986 */ /* 0x0081e4000c101120 */
[----:B0-----:R-:W-:Y:S02]  /*3b940*/  PRMT R0, R114, 0x7771, RZ ;  /* 0x0000777172007816 */ /* 0x001fe400000000ff */
[----:B------:R-:W2:Y:S04]  /*3b950*/  LDL.LU.64 R168, [R1+0x298] ;  /* 0x0002980001a87983 */ /* 0x000ea80000300a00 */
[----:B----4-:R0:W-:Y:S02]  /*3b960*/  @P1 STG.E.U8 desc[UR32][R170.64], R0 ;  /* 0x00000000aa001986 */ /* 0x0101e4000c101120 */
[----:B0-----:R-:W-:-:S02]  /*3b970*/  PRMT R0, R115, 0x7770, RZ ;  /* 0x0000777073007816 */ /* 0x001fc400000000ff */
[----:B------:R-:W3:Y:S04]  /*3b980*/  LDL.LU.64 R170, [R1+0x290] ;  /* 0x0002900001aa7983 */ /* 0x000ee80000300a00 */
        /* <DEDUP_REMOVED lines=8> */
[----:B------:R-:W-:Y:S02]  /*3ba10*/  PRMT R112, R112, 0x7773, RZ ;  /* 0x0000777370707816 */ /* 0x000fe400000000ff */
[----:B0-----:R-:W-:Y:S01]  /*3ba20*/  PRMT R0, R113, 0x7772, RZ ;  /* 0x0000777271007816 */ /* 0x001fe200000000ff */
[----:B------:R-:W4:Y:S08]  /*3ba30*/  LDL.LU.64 R176, [R1+0x278] ;  /* 0x0002780001b07983 */ /* 0x000f300000300a00 */
[----:B------:R-:W-:Y:S01]  /*3ba40*/  @P4 STG.E.U8 desc[UR32][R160.64], R112 ;  /* 0x00000070a0004986 */ /* 0x000fe2000c101120 */
[----:B------:R-:W-:-:S02]  /*3ba50*/  LOP3.LUT P4, RZ, R3, 0x4000000, RZ, 0xc0, !PT ;  /* 0x0400000003ff7812 */ /* 0x000fc4000788c0ff */
[----:B------:R-:W-:-:S11]  /*3ba60*/  PRMT R113, R113, 0x7773, RZ ;  /* 0x0000777371717816 */ /* 0x000fd600000000ff */
[----:B------:R0:W-:Y:S01]  /*3ba70*/  @P4 STG.E.U8 desc[UR32][R178.64], R0 ;  /* 0x00000000b2004986 */ /* 0x0001e2000c101120 */
[C---:B------:R-:W-:Y:S02]  /*3ba80*/  LOP3.LUT P4, RZ, R3.reuse, 0x2000000, RZ, 0xc0, !PT ;  /* 0x0200000003ff7812 */ /* 0x040fe4000788c0ff */
[----:B0-----:R-:W-:Y:S01]  /*3ba90*/  PRMT R0, R114, 0x7772, RZ ;  /* 0x0000777272007816 */ /* 0x001fe200000000ff */
[----:B------:R-:W4:Y:S10]  /*3baa0*/  LDL.LU.64 R178, [R1+0x268] ;  /* 0x0002680001b27983 */ /* 0x000f340000300a00 */
[----:B------:R-:W-:Y:S01]  /*3bab0*/  @P4 STG.E.U8 desc[UR32][R162.64], R113 ;  /* 0x00000071a2004986 */ /* 0x000fe2000c101120 */
[----:B------:R-:W-:-:S02]  /*3bac0*/  LOP3.LUT P4, RZ, R3, 0x1000000, RZ, 0xc0, !PT ;  /* 0x0100000003ff7812 */ /* 0x000fc4000788c0ff */
[----:B------:R-:W-:-:S11]  /*3bad0*/  PRMT R114, R114, 0x7773, RZ ;  /* 0x0000777372727816 */ /* 0x000fd600000000ff */
[----:B------:R0:W-:Y:S01]  /*3bae0*/  @P4 STG.E.U8 desc[UR32][R108.64], R0 ;  /* 0x000000006c004986 */ /* 0x0001e2000c101120 */
[----:B------:R-:W-:-:S03]  /*3baf0*/  LOP3.LUT P4, RZ, R3, 0x800000, RZ, 0xc0, !PT ;  /* 0x0080000003ff7812 */ /* 0x000fc6000788c0ff */
[----:B0-----:R-:W2:Y:S10]  /*3bb00*/  LDL.LU.64 R108, [R1+0x1030] ;  /* 0x00103000016c7983 */ /* 0x001eb40000300a00 */
[----:B------:R-:W-:Y:S01]  /*3bb10*/  @P4 STG.E.U8 desc[UR32][R164.64], R114 ;  /* 0x00000072a4004986 */ /* 0x000fe2000c101120 */
[----:B------:R-:W-:-:S02]  /*3bb20*/  LOP3.LUT P4, RZ, R3, 0x400000, RZ, 0xc0, !PT ;  /* 0x0040000003ff7812 */ /* 0x000fc4000788c0ff */
[----:B------:R-:W-:-:S11]  /*3bb30*/  PRMT R0, R115, 0x7772, RZ ;  /* 0x0000777273007816 */ /* 0x000fd600000000ff */
[----:B------:R0:W-:Y:S04]  /*3bb40*/  @P4 STG.E.U8 desc[UR32][R110.64], R0 ;  /* 0x000000006e004986 */ /* 0x0001e8000c101120 */
[----:B0-----:R-:W4:Y:S01]  /*3bb50*/  LDL.LU.64 R110, [R1+0x1028] ;  /* 0x00102800016e7983 */ /* 0x001f220000300a00 */
[----:B------:R-:W-:Y:S02]  /*3bb60*/  LOP3.LUT P4, RZ, R3, 0x200000, RZ, 0xc0, !PT ;  /* 0x0020000003ff7812 */ /* 0x000fe4000788c0ff */
[----:B------:R-:W-:Y:S02]  /*3bb70*/  PRMT R115, R115, 0x7773, RZ ;  /* 0x0000777373737816 */ /* 0x000fe400000000ff */
[----:B------:R-:W-:-:S09]  /*3bb80*/  LOP3.LUT P5, RZ, R243, 0x400, RZ, 0xc0, !PT ;  /* 0x00000400f3ff7812 */ /* 0x000fd200078ac0ff */
[----:B------:R-:W-:Y:S01]  /*3bb90*/  @P4 STG.E.U8 desc[UR32][R166.64], R115 ;  /* 0x00000073a6004986 */ /* 0x000fe2000c101120 */
[----:B------:R-:W-:Y:S02]  /*3bba0*/  LOP3.LUT P4, RZ, R3, 0x100000, RZ, 0xc0, !PT ;  /* 0x0010000003ff7812 */ /* 0x000fe4000788c0ff */
[C---:B------:R-:W-:Y:S02]  /*3bbb0*/  LOP3.LUT P6, RZ, R243.reuse, 0x200, RZ, 0xc0, !PT ;  /* 0x00000200f3ff7812 */ /* 0x040fe400078cc0ff */
[C---:B------:R-:W-:Y:S02]  /*3bbc0*/  LOP3.LUT P0, RZ, R243.reuse, 0x100, RZ, 0xc0, !PT ;  /* 0x00000100f3ff7812 */ /* 0x040fe4000780c0ff */
[C---:B------:R-:W-:Y:S02]  /*3bbd0*/  LOP3.LUT P1, RZ, R243.reuse, 0x80, RZ, 0xc0, !PT ;  /* 0x00000080f3ff7812 */ /* 0x040fe4000782c0ff */
[C---:B------:R-:W-:Y:S02]  /*3bbe0*/  LOP3.LUT P2, RZ, R243.reuse, 0x40, RZ, 0xc0, !PT ;  /* 0x00000040f3ff7812 */ /* 0x040fe4000784c0ff */
[----:B------:R-:W-:-:S02]  /*3bbf0*/  LOP3.LUT P3, RZ, R243, 0x20, RZ, 0xc0, !PT ;  /* 0x00000020f3ff7812 */ /* 0x000fc4000786c0ff */
[----:B--2---:R-:W-:-:S05]  /*3bc00*/  PRMT R0, R108, 0x7770, RZ ;  /* 0x000077706c007816 */ /* 0x004fca00000000ff */
[----:B------:R0:W-:Y:S02]  /*3bc10*/  @P4 STG.E.U8 desc[UR32][R168.64], R0 ;  /* 0x00000000a8004986 */ /* 0x0001e4000c101120 */
[----:B0-----:R-:W-:-:S05]  /*3bc20*/  PRMT R0, R108, 0x7771, RZ ;  /* 0x000077716c007816 */ /* 0x001fca00000000ff */
[----:B---3--:R0:W-:Y:S02]  /*3bc30*/  @P5 STG.E.U8 desc[UR32][R170.64], R0 ;  /* 0x00000000aa005986 */ /* 0x0081e4000c101120 */
[----:B0-----:R-:W-:-:S05]  /*3bc40*/  PRMT R0, R109, 0x7770, RZ ;  /* 0x000077706d007816 */ /* 0x001fca00000000ff */
[----:B----4-:R0:W-:Y:S02]  /*3bc50*/  @P6 STG.E.U8 desc[UR32][R172.64], R0 ;  /* 0x00000000ac006986 */ /* 0x0101e4000c101120 */
[----:B0-----:R-:W-:-:S05]  /*3bc60*/  PRMT R0, R109, 0x7771, RZ ;  /* 0x000077716d007816 */ /* 0x001fca00000000ff */
[----:B------:R0:W-:Y:S02]  /*3bc70*/  @P0 STG.E.U8 desc[UR32][R174.64], R0 ;  /* 0x00000000ae000986 */ /* 0x0001e4000c101120 */
[----:B0-----:R-:W-:-:S05]  /*3bc80*/  PRMT R0, R110, 0x7770, RZ ;  /* 0x000077706e007816 */ /* 0x001fca00000000ff */
[----:B------:R0:W-:Y:S02]  /*3bc90*/  @P1 STG.E.U8 desc[UR32][R176.64], R0 ;  /* 0x00000000b0001986 */ /* 0x0001e4000c101120 */
[----:B0-----:R-:W-:-:S05]  /*3bca0*/  PRMT R0, R110, 0x7771, RZ ;  /* 0x000077716e007816 */ /* 0x001fca00000000ff */
[----:B------:R0:W-:Y:S04]  /*3bcb0*/  @P2 STG.E.U8 desc[UR32][R244.64], R0 ;  /* 0x00000000f4002986 */ /* 0x0001e8000c101120 */
[----:B0-----:R-:W2:Y:S04]  /*3bcc0*/  LDL.LU.64 R244, [R1+0x1020] ;  /* 0x0010200001f47983 */ /* 0x001ea80000300a00 */
[----:B------:R-:W3:Y:S04]  /*3bcd0*/  LDL.LU.64 R168, [R1+0x260] ;  /* 0x0002600001a87983 */ /* 0x000ee80000300a00 */
[----:B------:R-:W4:Y:S04]  /*3bce0*/  LDL.LU.64 R170, [R1+0x258] ;  /* 0x0002580001aa7983 */ /* 0x000f280000300a00 */
[----:B------:R-:W4:Y:S04]  /*3bcf0*/  LDL.LU.64 R172, [R1+0x250] ;  /* 0x0002500001ac7983 */ /* 0x000f280000300a00 */
[----:B------:R-:W4:Y:S04]  /*3bd00*/  LDL.LU.64 R174, [R1+0x248] ;  /* 0x0002480001ae7983 */ /* 0x000f280000300a00 */
[----:B------:R-:W4:Y:S01]  /*3bd10*/  LDL.LU.64 R176, [R1+0x240] ;  /* 0x0002400001b07983 */ /* 0x000f220000300a00 */
[----:B------:R-:W-:-:S05]  /*3bd20*/  PRMT R0, R111, 0x7770, RZ ;  /* 0x000077706f007816 */ /* 0x000fca00000000ff */
[----:B------:R0:W-:Y:S04]  /*3bd30*/  @P3 STG.E.U8 desc[UR32][R178.64], R0 ;  /* 0x00000000b2003986 */ /* 0x0001e8000c101120 */
[----:B0-----:R-:W4:Y:S04]  /*3bd40*/  LDL.LU.64 R178, [R1+0x230] ;  /* 0x0002300001b27983 */ /* 0x001f280000300a00 */
[----:B------:R-:W4:Y:S01]  /*3bd50*/  LDL.LU.64 R158, [R1+0x228] ;  /* 0x00022800019e7983 */ /* 0x000f220000300a00 */
[----:B------:R-:W-:Y:S02]  /*3bd60*/  LOP3.LUT R3, R3, 0xffffefff, RZ, 0xc0, !PT ;  /* 0xffffefff03037812 */ /* 0x000fe400078ec0ff */
[C---:B------:R-:W-:Y:S01]  /*3bd70*/  LOP3.LUT P0, RZ, R243.reuse, 0x10, RZ, 0xc0, !PT ;  /* 0x00000010f3ff7812 */ /* 0x040fe2000780c0ff */
[----:B------:R-:W4:Y:S01]  /*3bd80*/  LDL.LU.64 R160, [R1+0x218] ;  /* 0x0002180001a07983 */ /* 0x000f220000300a00 */
[----:B------:R-:W-:-:S02]  /*3bd90*/  LOP3.LUT P1, RZ, R243, 0x8, RZ, 0xc0, !PT ;  /* 0x00000008f3ff7812 */ /* 0x000fc4000782c0ff */
[----:B------:R-:W-:Y:S01]  /*3bda0*/  PRMT R0, R111, 0x7771, RZ ;  /* 0x000077716f007816 */ /* 0x000fe200000000ff */
[----:B------:R-:W4:Y:S01]  /*3bdb0*/  LDL.LU.64 R162, [R1+0x210] ;  /* 0x0002100001a27983 */ /* 0x000f220000300a00 */
[C---:B------:R-:W-:Y:S02]  /*3bdc0*/  LOP3.LUT P2, RZ, R243.reuse, 0x4, RZ, 0xc0, !PT ;  /* 0x00000004f3ff7812 */ /* 0x040fe4000784c0ff */
[----:B------:R-:W-:Y:S01]  /*3bdd0*/  LOP3.LUT P3, RZ, R243, 0x2, RZ, 0xc0, !PT ;  /* 0x00000002f3ff7812 */ /* 0x000fe2000786c0ff */
[----:B------:R-:W4:Y:S04]  /*3bde0*/  LDL.LU.64 R164, [R1+0x208] ;  /* 0x0002080001a47983 */ /* 0x000f280000300a00 */
[----:B------:R-:W4:Y:S01]  /*3bdf0*/  LDL.LU.64 R166, [R1+0x200] ;  /* 0x0002000001a67983 */ /* 0x000f220000300a00 */
        /* <DEDUP_REMOVED lines=22> */
[----:B---3--:R0:W-:Y:S10]  /*3bf60*/  @P0 STG.E.U8 desc[UR32][R168.64], R0 ;  /* 0x00000000a8000986 */ /* 0x0081f4000c101120 */
[----:B------:R-:W-:-:S02]  /*3bf70*/  @P4 LOP3.LUT R3, R3, 0x80000, RZ, 0xfc, !PT ;  /* 0x0008000003034812 */ /* 0x000fc400078efcff */
[----:B------:R-:W-:Y:S01]  /*3bf80*/  LOP3.LUT P4, RZ, R243, 0x1, RZ, 0xc0, !PT ;  /* 0x00000001f3ff7812 */ /* 0x000fe2000788c0ff */
[----:B0-----:R-:W2:Y:S01]  /*3bf90*/  LDL.LU.64 R168, [R1+0x1f8] ;  /* 0x0001f80001a87983 */ /* 0x001ea20000300a00 */
[C---:B------:R-:W-:Y:S02]  /*3bfa0*/  PRMT R0, R108.reuse, 0x7772, RZ ;  /* 0x000077726c007816 */ /* 0x040fe400000000ff */
[----:B------:R-:W-:-:S03]  /*3bfb0*/  PRMT R108, R108, 0x7773, RZ ;  /* 0x000077736c6c7816 */ /* 0x000fc600000000ff */
[----:B----4-:R0:W-:Y:S04]  /*3bfc0*/  @P1 STG.E.U8 desc[UR32][R170.64], R0 ;  /* 0x00000000aa001986 */ /* 0x0101e8000c101120 */
[----:B------:R1:W-:Y:S01]  /*3bfd0*/  @P2 STG.E.U8 desc[UR32][R172.64], R108 ;  /* 0x0000006cac002986 */ /* 0x0003e2000c101120 */
[----:B0-----:R-:W-:-:S03]  /*3bfe0*/  PRMT R0, R109, 0x7772, RZ ;  /* 0x000077726d007816 */ /* 0x001fc600000000ff */
[----:B------:R-:W3:Y:S01]  /*3bff0*/  LDL.LU.64 R170, [R1+0x1f0] ;  /* 0x0001f00001aa7983 */ /* 0x000ee20000300a00 */
[----:B------:R-:W-:-:S03]  /*3c000*/  PRMT R109, R109, 0x7773, RZ ;  /* 0x000077736d6d7816 */ /* 0x000fc600000000ff */
[----:B------:R0:W-:Y:S04]  /*3c010*/  @P3 STG.E.U8 desc[UR32][R174.64], R0 ;  /* 0x00000000ae003986 */ /* 0x0001e8000c101120 */
[----:B------:R-:W-:Y:S01]  /*3c020*/  @P4 STG.E.U8 desc[UR32][R176.64], R109 ;  /* 0x0000006db0004986 */ /* 0x000fe2000c101120 */
[----:B------:R-:W-:-:S03]  /*3c030*/  LOP3.LUT P4, RZ, R3, 0x80000, RZ, 0xc0, !PT ;  /* 0x0008000003ff7812 */ /* 0x000fc6000788c0ff */
[----:B-1----:R-:W4:Y:S01]  /*3c040*/  LDL.LU.64 R172, [R1+0x1e8] ;  /* 0x0001e80001ac7983 */ /* 0x002f220000300a00 */
[----:B0-----:R-:W-:-:S09]  /*3c050*/  PRMT R0, R110, 0x7772, RZ ;  /* 0x000077726e007816 */ /* 0x001fd200000000ff */
[----:B------:R0:W-:Y:S01]  /*3c060*/  @P4 STG.E.U8 desc[UR32][R104.64], R0 ;  /* 0x0000000068004986 */ /* 0x0001e2000c101120 */
[----:B------:R-:W-:-:S03]  /*3c070*/  LOP3.LUT P4, RZ, R3, 0x40000, RZ, 0xc0, !PT ;  /* 0x0004000003ff7812 */ /* 0x000fc6000788c0ff */
[----:B0-----:R-:W2:Y:S01]  /*3c080*/  LDL.LU.64 R104, [R1+0x1018] ;  /* 0x0010180001687983 */ /* 0x001ea20000300a00 */
[----:B------:R-:W-:Y:S02]  /*3c090*/  PRMT R110, R110, 0x7773, RZ ;  /* 0x000077736e6e7816 */ /* 0x000fe400000000ff */
[----:B------:R-:W-:Y:S01]  /*3c0a0*/  PRMT R0, R111, 0x7772, RZ ;  /* 0x000077726f007816 */ /* 0x000fe200000000ff */
[----:B------:R-:W4:Y:S06]  /*3c0b0*/  LDL.LU.64 R174, [R1+0x1e0] ;  /* 0x0001e00001ae7983 */ /* 0x000f2c0000300a00 */
[----:B------:R0:W-:Y:S01]  /*3c0c0*/  @P4 STG.E.U8 desc[UR32][R178.64], R110 ;  /* 0x0000006eb2004986 */ /* 0x0001e2000c101120 */
[----:B------:R-:W-:-:S02]  /*3c0d0*/  LOP3.LUT P4, RZ, R3, 0x20000, RZ, 0xc0, !PT ;  /* 0x0002000003ff7812 */ /* 0x000fc4000788c0ff */
[----:B------:R-:W-:Y:S01]  /*3c0e0*/  PRMT R111, R111, 0x7773, RZ ;  /* 0x000077736f6f7816 */ /* 0x000fe200000000ff */
[----:B------:R-:W4:Y:S04]  /*3c0f0*/  LDL.LU.64 R176, [R1+0x1d8] ;  /* 0x0001d80001b07983 */ /* 0x000f280000300a00 */
[----:B0-----:R-:W4:Y:S06]  /*3c100*/  LDL.LU.64 R178, [R1+0x1d0] ;  /* 0x0001d00001b27983 */ /* 0x001f2c0000300a00 */
        /* <DEDUP_REMOVED lines=20> */
[----:B---3--:R-:W-:-:S05]  /*3c250*/  PRMT R0, R106, 0x7770, RZ ;  /* 0x000077706a007816 */ /* 0x008fca00000000ff */
[----:B------:R0:W-:Y:S02]  /*3c260*/  @P5 STG.E.U8 desc[UR32][R168.64], R0 ;  /* 0x00000000a8005986 */ /* 0x0001e4000c101120 */
[----:B0-----:R-:W-:-:S05]  /*3c270*/  PRMT R0, R106, 0x7771, RZ ;  /* 0x000077716a007816 */ /* 0x001fca00000000ff */
[----:B------:R0:W-:Y:S02]  /*3c280*/  @P6 STG.E.U8 desc[UR32][R170.64], R0 ;  /* 0x00000000aa006986 */ /* 0x0001e4000c101120 */
[C---:B0-----:R-:W-:Y:S02]  /*3c290*/  PRMT R0, R107.reuse, 0x7770, RZ ;  /* 0x000077706b007816 */ /* 0x041fe400000000ff */
[----:B------:R-:W2:Y:S04]  /*3c2a0*/  LDL.LU.64 R170, [R1+0x1c8] ;  /* 0x0001c80001aa7983 */ /* 0x000ea80000300a00 */
[----:B----4-:R0:W-:Y:S02]  /*3c2b0*/  @P0 STG.E.U8 desc[UR32][R172.64], R0 ;  /* 0x00000000ac000986 */ /* 0x0101e4000c101120 */
[----:B0-----:R-:W-:-:S02]  /*3c2c0*/  PRMT R0, R107, 0x7771, RZ ;  /* 0x000077716b007816 */ /* 0x001fc400000000ff */
[----:B------:R-:W3:Y:S04]  /*3c2d0*/  LDL.LU.64 R172, [R1+0x1c0] ;  /* 0x0001c00001ac7983 */ /* 0x000ee80000300a00 */
[----:B------:R0:W-:Y:S04]  /*3c2e0*/  @P1 STG.E.U8 desc[UR32][R174.64], R0 ;  /* 0x00000000ae001986 */ /* 0x0001e8000c101120 */
[----:B0-----:R-:W4:Y:S01]  /*3c2f0*/  LDL.LU.64 R174, [R1+0x1b8] ;  /* 0x0001b80001ae7983 */ /* 0x001f220000300a00 */
[----:B------:R-:W-:Y:S02]  /*3c300*/  LOP3.LUT P2, RZ, R244, 0x80000, RZ, 0xc0, !PT ;  /* 0x00080000f4ff7812 */ /* 0x000fe4000784c0ff */
[----:B------:R-:W-:-:S02]  /*3c310*/  PRMT R0, R104, 0x7772, RZ ;  /* 0x0000777268007816 */ /* 0x000fc400000000ff */
[C---:B------:R-:W-:Y:S02]  /*3c320*/  LOP3.LUT P3, RZ, R244.reuse, 0x40000, RZ, 0xc0, !PT ;  /* 0x00040000f4ff7812 */ /* 0x040fe4000786c0ff */
[----:B------:R-:W-:Y:S02]  /*3c330*/  LOP3.LUT P0, RZ, R244, 0x20000, RZ, 0xc0, !PT ;  /* 0x00020000f4ff7812 */ /* 0x000fe4000780c0ff */
[----:B------:R-:W-:-:S05]  /*3c340*/  PRMT R104, R104, 0x7773, RZ ;  /* 0x0000777368687816 */ /* 0x000fca00000000ff */
[----:B------:R0:W-:Y:S01]  /*3c350*/  @P2 STG.E.U8 desc[UR32][R176.64], R0 ;  /* 0x00000000b0002986 */ /* 0x0001e2000c101120 */
[C---:B------:R-:W-:Y:S02]  /*3c360*/  LOP3.LUT P1, RZ, R244.reuse, 0x10000, RZ, 0xc0, !PT ;  /* 0x00010000f4ff7812 */ /* 0x040fe4000782c0ff */
[C---:B------:R-:W-:Y:S01]  /*3c370*/  LOP3.LUT P2, RZ, R244.reuse, 0x8000, RZ, 0xc0, !PT ;  /* 0x00008000f4ff7812 */ /* 0x040fe2000784c0ff */
[----:B------:R1:W-:Y:S04]  /*3c380*/  @P3 STG.E.U8 desc[UR32][R178.64], R104 ;  /* 0x00000068b2003986 */ /* 0x0003e8000c101120 */
[----:B0-----:R-:W4:Y:S01]  /*3c390*/  LDL.LU.64 R176, [R1+0x1a8] ;  /* 0x0001a80001b07983 */ /* 0x001f220000300a00 */
[----:B------:R-:W-:Y:S02]  /*3c3a0*/  LOP3.LUT P3, RZ, R244, 0x4000, RZ, 0xc0, !PT ;  /* 0x00004000f4ff7812 */ /* 0x000fe4000786c0ff */
[C---:B------:R-:W-:Y:S01]  /*3c3b0*/  PRMT R0, R105.reuse, 0x7772, RZ ;  /* 0x0000777269007816 */ /* 0x040fe200000000ff */
[----:B-1----:R-:W4:Y:S01]  /*3c3c0*/  LDL.LU.64 R178, [R1+0x1a0] ;  /* 0x0001a00001b27983 */ /* 0x002f220000300a00 */
[----:B------:R-:W-:-:S03]  /*3c3d0*/  PRMT R105, R105, 0x7773, RZ ;  /* 0x0000777369697816 */ /* 0x000fc600000000ff */
        /* <DEDUP_REMOVED lines=13> */
[----:B------:R-:W-:Y:S01]  /*3c4b0*/  PRMT R106, R106, 0x7773, RZ ;  /* 0x000077736a6a7816 */ /* 0x000fe200000000ff */
[----:B---3--:R-:W-:Y:S04]  /*3c4c0*/  @P1 STG.E.U8 desc[UR32][R172.64], R105 ;  /* 0x00000069ac001986 */ /* 0x008fe8000c101120 */
[----:B----4-:R-:W-:Y:S04]  /*3c4d0*/  @P2 STG.E.U8 desc[UR32][R174.64], R0 ;  /* 0x00000000ae002986 */ /* 0x010fe8000c101120 */
[----:B------:R0:W-:Y:S04]  /*3c4e0*/  @P3 STG.E.U8 desc[UR32][R100.64], R106 ;  /* 0x0000006a64003986 */ /* 0x0001e8000c101120 */
[----:B0-----:R-:W2:Y:S01]  /*3c4f0*/  LDL.LU.64 R100, [R1+0x1008] ;  /* 0x0010080001647983 */ /* 0x001ea20000300a00 */
[----:B------:R-:W-:-:S02]  /*3c500*/  LOP3.LUT R3, R3, 0xffffffbf, RZ, 0xc0, !PT ;  /* 0xffffffbf03037812 */ /* 0x000fc400078ec0ff */
[----:B------:R-:W-:Y:S01]  /*3c510*/  PRMT R0, R107, 0x7772, RZ ;  /* 0x000077726b007816 */ /* 0x000fe200000000ff */
[----:B------:R-:W3:Y:S01]  /*3c520*/  LDL.LU.64 R164, [R1+0x170] ;  /* 0x0001700001a47983 */ /* 0x000ee20000300a00 */
[----:B------:R-:W-:Y:S02]  /*3c530*/  @P4 LOP3.LUT R3, R3, 0x40, RZ, 0xfc, !PT ;  /* 0x0000004003034812 */ /* 0x000fe400078efcff */
[C---:B------:R-:W-:Y:S01]  /*3c540*/  LOP3.LUT P4, RZ, R244.reuse, 0x100, RZ, 0xc0, !PT ;  /* 0x00000100f4ff7812 */ /* 0x040fe2000788c0ff */
[----:B------:R-:W4:Y:S01]  /*3c550*/  LDL.LU.64 R166, [R1+0x168] ;  /* 0x0001680001a67983 */ /* 0x000f220000300a00 */
[----:B------:R-:W-:Y:S02]  /*3c560*/  LOP3.LUT R3, R3, 0xffffff7f, RZ, 0xc0, !PT ;  /* 0xffffff7f03037812 */ /* 0x000fe400078ec0ff */
[----:B------:R-:W-:Y:S01]  /*3c570*/  PRMT R107, R107, 0x7773, RZ ;  /* 0x000077736b6b7816 */ /* 0x000fe200000000ff */
[----:B------:R-:W4:Y:S04]  /*3c580*/  LDL.LU.64 R168, [R1+0x160] ;  /* 0x0001600001a87983 */ /* 0x000f280000300a00 */
[----:B------:R-:W4:Y:S04]  /*3c590*/  LDL.LU.64 R170, [R1+0x158] ;  /* 0x0001580001aa7983 */ /* 0x000f280000300a00 */
[----:B------:R-:W-:Y:S01]  /*3c5a0*/  @P4 LOP3.LUT R3, R3, 0x80, RZ, 0xfc, !PT ;  /* 0x0000008003034812 */ /* 0x000fe200078efcff */
[----:B------:R-:W4:Y:S01]  /*3c5b0*/  LDL.LU.64 R172, [R1+0xaf8] ;  /* 0x000af80001ac7983 */ /* 0x000f220000300a00 */
[----:B------:R-:W-:-:S02]  /*3c5c0*/  LOP3.LUT P4, RZ, R244, 0x200, RZ, 0xc0, !PT ;  /* 0x00000200f4ff7812 */ /* 0x000fc4000788c0ff */
[----:B------:R-:W-:Y:S01]  /*3c5d0*/  LOP3.LUT R3, R3, 0xfffffeff, RZ, 0xc0, !PT ;  /* 0xfffffeff03037812 */ /* 0x000fe200078ec0ff */
[----:B------:R-:W4:Y:S10]  /*3c5e0*/  LDL.LU.64 R174, [R1+0xb08] ;  /* 0x000b080001ae7983 */ /* 0x000f340000300a00 */
        /* <DEDUP_REMOVED lines=12> */
[----:B------:R-:W-:-:S03]  /*3c6b0*/  LOP3.LUT P4, RZ, R3, 0x800, RZ, 0xc0, !PT ;  /* 0x0000080003ff7812 */ /* 0x000fc6000788c0ff */
[----:B0-----:R-:W4:Y:S10]  /*3c6c0*/  LDL.LU.64 R176, [R1+0xb18] ;  /* 0x000b180001b07983 */ /* 0x001f340000300a00 */
[----:B------:R-:W-:Y:S01]  /*3c6d0*/  @P4 STG.E.U8 desc[UR32][R178.64], R107 ;  /* 0x0000006bb2004986 */ /* 0x000fe2000c101120 */
[----:B------:R-:W-:-:S02]  /*3c6e0*/  LOP3.LUT P4, RZ, R3, 0x400, RZ, 0xc0, !PT ;  /* 0x0000040003ff7812 */ /* 0x000fc4000788c0ff */
[----:B--2---:R-:W-:-:S11]  /*3c6f0*/  PRMT R0, R100, 0x7770, RZ ;  /* 0x0000777064007816 */ /* 0x004fd600000000ff */
[----:B------:R0:W-:Y:S04]  /*3c700*/  @P4 STG.E.U8 desc[UR32][R102.64], R0 ;  /* 0x0000000066004986 */ /* 0x0001e8000c101120 */
[----:B0-----:R-:W2:Y:S04]  /*3c710*/  LDL.LU.64 R102, [R1+0x1000] ;  /* 0x0010000001667983 */ /* 0x001ea80000300a00 */
[----:B------:R-:W4:Y:S01]  /*3c720*/  LDL.LU.64 R178, [R1+0xb28] ;  /* 0x000b280001b27983 */ /* 0x000f220000300a00 */
        /* <DEDUP_REMOVED lines=20> */
[----:B---3--:R0:W-:Y:S01]  /*3c870*/  @P4 STG.E.U8 desc[UR32][R164.64], R0 ;  /* 0x00000000a4004986 */ /* 0x0081e2000c101120 */
[----:B------:R-:W-:Y:S02]  /*3c880*/  LOP3.LUT P4, RZ, R3, 0x10, RZ, 0xc0, !PT ;  /* 0x0000001003ff7812 */ /* 0x000fe4000788c0ff */
[----:B0-----:R-:W-:-:S11]  /*3c890*/  PRMT R0, R103, 0x7770, RZ ;  /* 0x0000777067007816 */ /* 0x001fd600000000ff */
[----:B----4-:R0:W-:Y:S02]  /*3c8a0*/  @P4 STG.E.U8 desc[UR32][R166.64], R0 ;  /* 0x00000000a6004986 */ /* 0x0101e4000c101120 */
[----:B0-----:R-:W-:-:S05]  /*3c8b0*/  PRMT R0, R103, 0x7771, RZ ;  /* 0x0000777167007816 */ /* 0x001fca00000000ff */
[----:B------:R0:W-:Y:S02]  /*3c8c0*/  @P5 STG.E.U8 desc[UR32][R168.64], R0 ;  /* 0x00000000a8005986 */ /* 0x0001e4000c101120 */
[C---:B0-----:R-:W-:Y:S02]  /*3c8d0*/  PRMT R0, R100.reuse, 0x7772, RZ ;  /* 0x0000777264007816 */ /* 0x041fe400000000ff */
[----:B------:R-:W-:-:S03]  /*3c8e0*/  PRMT R100, R100, 0x7773, RZ ;  /* 0x0000777364647816 */ /* 0x000fc600000000ff */
[----:B------:R0:W-:Y:S04]  /*3c8f0*/  @P6 STG.E.U8 desc[UR32][R170.64], R0 ;  /* 0x00000000aa006986 */ /* 0x0001e8000c101120 */
[----:B------:R-:W-:Y:S01]  /*3c900*/  @P0 STG.E.U8 desc[UR32][R172.64], R100 ;  /* 0x00000064ac000986 */ /* 0x000fe2000c101120 */
[----:B------:R-:W-:Y:S02]  /*3c910*/  LOP3.LUT P0, RZ, R245, 0x40000000, RZ, 0xc0, !PT ;  /* 0x40000000f5ff7812 */ /* 0x000fe4000780c0ff */
[C---:B0-----:R-:W-:Y:S02]  /*3c920*/  PRMT R0, R101.reuse, 0x7772, RZ ;  /* 0x0000777265007816 */ /* 0x041fe400000000ff */
[----:B------:R-:W-:-:S03]  /*3c930*/  PRMT R101, R101, 0x7773, RZ ;  /* 0x0000777365657816 */ /* 0x000fc600000000ff */
[----:B------:R0:W-:Y:S04]  /*3c940*/  @P1 STG.E.U8 desc[UR32][R174.64], R0 ;  /* 0x00000000ae001986 */ /* 0x0001e8000c101120 */
[----:B------:R1:W-:Y:S01]  /*3c950*/  @P2 STG.E.U8 desc[UR32][R176.64], R101 ;  /* 0x00000065b0002986 */ /* 0x0003e2000c101120 */
[----:B0-----:R-:W-:-:S03]  /*3c960*/  PRMT R0, R102, 0x7772, RZ ;  /* 0x0000777266007816 */ /* 0x001fc600000000ff */
[----:B------:R-:W2:Y:S01]  /*3c970*/  LDL.LU.64 R174, [R1+0xb38] ;  /* 0x000b380001ae7983 */ /* 0x000ea20000300a00 */
[----:B------:R-:W-:-:S03]  /*3c980*/  PRMT R102, R102, 0x7773, RZ ;  /* 0x0000777366667816 */ /* 0x000fc600000000ff */
[----:B------:R0:W-:Y:S04]  /*3c990*/  @P3 STG.E.U8 desc[UR32][R178.64], R0 ;  /* 0x00000000b2003986 */ /* 0x0001e8000c101120 */
[----:B-1----:R-:W3:Y:S04]  /*3c9a0*/  LDL.LU.64 R176, [R1+0xb40] ;  /* 0x000b400001b07983 */ /* 0x002ee80000300a00 */
[----:B------:R1:W-:Y:S04]  /*3c9b0*/  @P0 STG.E.U8 desc[UR32][R96.64], R102 ;  /* 0x0000006660000986 */ /* 0x0003e8000c101120 */
[----:B0-----:R-:W4:Y:S04]  /*3c9c0*/  LDL.LU.64 R178, [R1+0xb50] ;  /* 0x000b500001b27983 */ /* 0x001f280000300a00 */
[----:B------:R-:W4:Y:S04]  /*3c9d0*/  LDL.LU.64 R156, [R1+0xb58] ;  /* 0x000b5800019c7983 */ /* 0x000f280000300a00 */
[----:B------:R-:W4:Y:S04]  /*3c9e0*/  LDL.LU.64 R158, [R1+0xb60] ;  /* 0x000b6000019e7983 */ /* 0x000f280000300a00 */
[----:B-1----:R-:W4:Y:S01]  /*3c9f0*/  LDL.LU.64 R96, [R1+0xff8] ;  /* 0x000ff80001607983 */ /* 0x002f220000300a00 */
[----:B------:R-:W-:-:S02]  /*3ca00*/  LOP3.LUT P4, RZ, R245, 0x40000, RZ, 0xc0, !PT ;  /* 0x00040000f5ff7812 */ /* 0x000fc4000788c0ff */
[----:B------:R-:W-:Y:S01]  /*3ca10*/  LOP3.LUT R7, R7, 0xefffffff, RZ, 0xc0, !PT ;  /* 0xefffffff07077812 */ /* 0x000fe200078ec0ff */
[----:B------:R-:W4:Y:S01]  /*3ca20*/  LDL.LU.64 R160, [R1+0xb70] ;  /* 0x000b700001a07983 */ /* 0x000f220000300a00 */
[C---:B------:R-:W-:Y:S02]  /*3ca30*/  LOP3.LUT P1, RZ, R245.reuse, 0x20000000, RZ, 0xc0, !PT ;  /* 0x20000000f5ff7812 */ /* 0x040fe4000782c0ff */
[C---:B------:R-:W-:Y:S01]  /*3ca40*/  LOP3.LUT P2, RZ, R245.reuse, 0x10000000, RZ, 0xc0, !PT ;  /* 0x10000000f5ff7812 */ /* 0x040fe2000784c0ff */
[----:B------:R-:W4:Y:S01]  /*3ca50*/  LDL.LU.64 R162, [R1+0xb78] ;  /* 0x000b780001a27983 */ /* 0x000f220000300a00 */
[----:B------:R-:W-:Y:S02]  /*3ca60*/  LOP3.LUT P3, RZ, R245, 0x8000000, RZ, 0xc0, !PT ;  /* 0x08000000f5ff7812 */ /* 0x000fe4000786c0ff */
[----:B------:R-:W-:Y:S01]  /*3ca70*/  PRMT R0, R103, 0x7772, RZ ;  /* 0x0000777267007816 */ /* 0x000fe200000000ff */
[----:B------:R-:W4:Y:S02]  /*3ca80*/  LDL.LU.64 R164, [R1+0xb80] ;  /* 0x000b800001a47983 */ /* 0x000f240000300a00 */
[----:B------:R-:W-:-:S02]  /*3ca90*/  @P4 LOP3.LUT R7, R7, 0x10000000, RZ, 0xfc, !PT ;  /* 0x1000000007074812 */ /* 0x000fc400078efcff */
[----:B------:R-:W-:Y:S01]  /*3caa0*/  LOP3.LUT P4, RZ, R245, 0x80000, RZ, 0xc0, !PT ;  /* 0x00080000f5ff7812 */ /* 0x000fe2000788c0ff */
[----:B------:R-:W4:Y:S01]  /*3cab0*/  LDL.LU.64 R166, [R1+0xb88] ;  /* 0x000b880001a67983 */ /* 0x000f220000300a00 */
[----:B------:R-:W-:Y:S02]  /*3cac0*/  LOP3.LUT R7, R7, 0xdfffffff, RZ, 0xc0, !PT ;  /* 0xdfffffff07077812 */ /* 0x000fe400078ec0ff */
[----:B------:R-:W-:Y:S01]  /*3cad0*/  PRMT R103, R103, 0x7773, RZ ;  /* 0x0000777367677816 */ /* 0x000fe200000000ff */
        /* <DEDUP_REMOVED lines=21> */
[----:B--2---:R4:W-:Y:S04]  /*3cc30*/  @P1 STG.E.U8 desc[UR32][R174.64], R0 ;  /* 0x00000000ae001986 */ /* 0x0049e8000c101120 */
[----:B---3--:R-:W-:Y:S01]  /*3cc40*/  @P2 STG.E.U8 desc[UR32][R176.64], R103 ;  /* 0x00000067b0002986 */ /* 0x008fe2000c101120 */
[----:B----4-:R-:W-:-:S05]  /*3cc50*/  PRMT R0, R96, 0x7770, RZ ;  /* 0x0000777060007816 */ /* 0x010fca00000000ff */
[----:B------:R0:W-:Y:S04]  /*3cc60*/  @P3 STG.E.U8 desc[UR32][R98.64], R0 ;  /* 0x0000000062003986 */ /* 0x0001e8000c101120 */
[----:B0-----:R-:W2:Y:S04]  /*3cc70*/  LDL.LU.64 R98, [R1+0xff0] ;  /* 0x000ff00001627983 */ /* 0x001ea80000300a00 */
[----:B------:R-:W3:Y:S04]  /*3cc80*/  LDL.LU.64 R170, [R1+0xb98] ;  /* 0x000b980001aa7983 */ /* 0x000ee80000300a00 */
[----:B------:R-:W4:Y:S01]  /*3cc90*/  LDL.LU.64 R172, [R1+0xba8] ;  /* 0x000ba80001ac7983 */ /* 0x000f220000300a00 */
[----:B------:R-:W-:-:S03]  /*3cca0*/  PRMT R0, R96, 0x7771, RZ ;  /* 0x0000777160007816 */ /* 0x000fc600000000ff */
[----:B------:R-:W4:Y:S04]  /*3ccb0*/  LDL.LU.64 R174, [R1+0xbb0] ;  /* 0x000bb00001ae7983 */ /* 0x000f280000300a00 */
[----:B------:R-:W4:Y:S04]  /*3ccc0*/  LDL.LU.64 R176, [R1+0xbb8] ;  /* 0x000bb80001b07983 */ /* 0x000f280000300a00 */
[----:B------:R0:W-:Y:S04]  /*3ccd0*/  @P4 STG.E.U8 desc[UR32][R178.64], R0 ;  /* 0x00000000b2004986 */ /* 0x0001e8000c101120 */
[----:B0-----:R-:W4:Y:S01]  /*3cce0*/  LDL.LU.64 R178, [R1+0xbc0] ;  /* 0x000bc00001b27983 */ /* 0x001f220000300a00 */
        /* <DEDUP_REMOVED lines=28> */
[----:B------:R-:W-:Y:S02]  /*3ceb0*/  PRMT R96, R96, 0x7773, RZ ;  /* 0x0000777360607816 */ /* 0x000fe400000000ff */
[----:B0-----:R-:W-:-:S09]  /*3cec0*/  PRMT R0, R97, 0x7772, RZ ;  /* 0x0000777261007816 */ /* 0x001fd200000000ff */
[----:B---3--:R-:W-:Y:S01]  /*3ced0*/  @P4 STG.E.U8 desc[UR32][R170.64], R96 ;  /* 0x00000060aa004986 */ /* 0x008fe2000c101120 */
        /* <DEDUP_REMOVED lines=9> */
[----:B------:R0:W-:Y:S04]  /*3cf70*/  @P2 STG.E.U8 desc[UR32][R246.64], R0 ;  /* 0x00000000f6002986 */ /* 0x0001e8000c101120 */
[----:B------:R1:W-:Y:S04]  /*3cf80*/  @P3 STG.E.U8 desc[UR32][R92.64], R99 ;  /* 0x000000635c003986 */ /* 0x0003e8000c101120 */
[----:B0-----:R-:W2:Y:S04]  /*3cf90*/  LDL.LU.64 R246, [R1+0xfe8] ;  /* 0x000fe80001f67983 */ /* 0x001ea80000300a00 */
[----:B-1----:R-:W3:Y:S04]  /*3cfa0*/  LDL.LU.64 R92, [R1+0xfe0] ;  /* 0x000fe000015c7983 */ /* 0x002ee80000300a00 */
[----:B------:R-:W4:Y:S01]  /*3cfb0*/  LDL.LU.64 R170, [R1+0xbe0] ;  /* 0x000be00001aa7983 */ /* 0x000f220000300a00 */
[----:B------:R-:W-:-:S02]  /*3cfc0*/  LOP3.LUT P0, RZ, R245, 0x800, RZ, 0xc0, !PT ;  /* 0x00000800f5ff7812 */ /* 0x000fc4000780c0ff */
[----:B------:R-:W-:Y:S01]  /*3cfd0*/  LOP3.LUT P1, RZ, R245, 0x400, RZ, 0xc0, !PT ;  /* 0x00000400f5ff7812 */ /* 0x000fe2000782c0ff */
[----:B------:R-:W2:Y:S04]  /*3cfe0*/  LDL.LU.64 R172, [R1+0xbf0] ;  /* 0x000bf00001ac7983 */ /* 0x000ea80000300a00 */
[----:B------:R-:W2:Y:S04]  /*3cff0*/  LDL.LU.64 R174, [R1+0xbf8] ;  /* 0x000bf80001ae7983 */ /* 0x000ea80000300a00 */
[----:B------:R-:W2:Y:S04]  /*3d000*/  LDL.LU.64 R176, [R1+0xc00] ;  /* 0x000c000001b07983 */ /* 0x000ea80000300a00 */
[----:B------:R-:W2:Y:S04]  /*3d010*/  LDL.LU.64 R178, [R1+0xc08] ;  /* 0x000c080001b27983 */ /* 0x000ea80000300a00 */
[----:B------:R-:W2:Y:S04]  /*3d020*/  LDL.LU.64 R158, [R1+0xc10] ;  /* 0x000c1000019e7983 */ /* 0x000ea80000300a00 */
[----:B------:R-:W2:Y:S04]  /*3d030*/  LDL.LU.64 R160, [R1+0xc18] ;  /* 0x000c180001a07983 */ /* 0x000ea80000300a00 */
[----:B------:R-:W2:Y:S01]  /*3d040*/  LDL.LU.64 R162, [R1+0xc28] ;  /* 0x000c280001a27983 */ /* 0x000ea20000300a00 */
[----:B------:R-:W-:-:S02]  /*3d050*/  LOP3.LUT R7, R7, 0xffefffff, RZ, 0xc0, !PT ;  /* 0xffefffff07077812 */ /* 0x000fc400078ec0ff */
[----:B---3--:R-:W-:-:S05]  /*3d060*/  PRMT R0, R92, 0x7770, RZ ;  /* 0x000077705c007816 */ /* 0x008fca00000000ff */
[----:B----4-:R0:W-:Y:S02]  /*3d070*/  @P0 STG.E.U8 desc[UR32][R170.64], R0 ;  /* 0x00000000aa000986 */ /* 0x0101e4000c101120 */
[----:B0-----:R-:W-:-:S05]  /*3d080*/  PRMT R0, R92, 0x7771, RZ ;  /* 0x000077715c007816 */ /* 0x001fca00000000ff */
[----:B------:R0:W-:Y:S04]  /*3d090*/  @P1 STG.E.U8 desc[UR32][R94.64], R0 ;  /* 0x000000005e001986 */ /* 0x0001e8000c101120 */
[----:B0-----:R-:W3:Y:S04]  /*3d0a0*/  LDL.LU.64 R94, [R1+0xfd8] ;  /* 0x000fd800015e7983 */ /* 0x001ee80000300a00 */
[----:B------:R-:W4:Y:S01]  /*3d0b0*/  LDL.LU.64 R164, [R1+0xc30] ;  /* 0x000c300001a47983 */ /* 0x000f220000300a00 */
[----:B--2---:R-:W-:Y:S02]  /*3d0c0*/  LOP3.LUT P4, RZ, R246, 0x80000000, RZ, 0xc0, !PT ;  /* 0x80000000f6ff7812 */ /* 0x004fe4000788c0ff */
[C---:B------:R-:W-:Y:S01]  /*3d0d0*/  LOP3.LUT P2, RZ, R245.reuse, 0x200, RZ, 0xc0, !PT ;  /* 0x00000200f5ff7812 */ /* 0x040fe2000784c0ff */
[----:B------:R-:W2:Y:S01]  /*3d0e0*/  LDL.LU.64 R166, [R1+0xc40] ;  /* 0x000c400001a67983 */ /* 0x000ea20000300a00 */
[----:B------:R-:W-:-:S02]  /*3d0f0*/  LOP3.LUT P3, RZ, R245, 0x100, RZ, 0xc0, !PT ;  /* 0x00000100f5ff7812 */ /* 0x000fc4000786c0ff */
[----:B------:R-:W-:Y:S01]  /*3d100*/  PRMT R0, R93, 0x7770, RZ ;  /* 0x000077705d007816 */ /* 0x000fe200000000ff */
[----:B------:R-:W2:Y:S04]  /*3d110*/  LDL.LU.64 R168, [R1+0xc50] ;  /* 0x000c500001a87983 */ /* 0x000ea80000300a00 */
[----:B------:R-:W2:Y:S02]  /*3d120*/  LDL.LU.64 R170, [R1+0xc58] ;  /* 0x000c580001aa7983 */ /* 0x000ea40000300a00 */
        /* <DEDUP_REMOVED lines=24> */
[----:B0-----:R-:W2:Y:S01]  /*3d2b0*/  LDL.LU.64 R172, [R1+0xc60] ;  /* 0x000c600001ac7983 */ /* 0x001ea20000300a00 */
[----:B------:R-:W-:-:S05]  /*3d2c0*/  PRMT R0, R93, 0x7771, RZ ;  /* 0x000077715d007816 */ /* 0x000fca00000000ff */
[----:B------:R0:W-:Y:S04]  /*3d2d0*/  @P3 STG.E.U8 desc[UR32][R174.64], R0 ;  /* 0x00000000ae003986 */ /* 0x0001e8000c101120 */
[----:B0-----:R-:W2:Y:S01]  /*3d2e0*/  LDL.LU.64 R174, [R1+0xc68] ;  /* 0x000c680001ae7983 */ /* 0x001ea20000300a00 */
[----:B---3--:R-:W-:-:S05]  /*3d2f0*/  PRMT R0, R94, 0x7770, RZ ;  /* 0x000077705e007816 */ /* 0x008fca00000000ff */
[----:B------:R0:W-:Y:S01]  /*3d300*/  @P4 STG.E.U8 desc[UR32][R176.64], R0 ;  /* 0x00000000b0004986 */ /* 0x0001e2000c101120 */
[C---:B------:R-:W-:Y:S02]  /*3d310*/  LOP3.LUT P4, RZ, R7.reuse, 0x8000000, RZ, 0xc0, !PT ;  /* 0x0800000007ff7812 */ /* 0x040fe4000788c0ff */
        /* <DEDUP_REMOVED lines=14> */
[----:B------:R-:W-:-:S11]  /*3d400*/  PRMT R92, R92, 0x7773, RZ ;  /* 0x000077735c5c7816 */ /* 0x000fd600000000ff */
[----:B----4-:R-:W-:Y:S01]  /*3d410*/  @P4 STG.E.U8 desc[UR32][R164.64], R92 ;  /* 0x0000005ca4004986 */ /* 0x010fe2000c101120 */
[----:B------:R-:W-:Y:S02]  /*3d420*/  LOP3.LUT P4, RZ, R7, 0x400000, RZ, 0xc0, !PT ;  /* 0x0040000007ff7812 */ /* 0x000fe4000788c0ff */
[----:B0-----:R-:W-:-:S11]  /*3d430*/  PRMT R0, R93, 0x7772, RZ ;  /* 0x000077725d007816 */ /* 0x001fd600000000ff */
[----:B------:R0:W-:Y:S04]  /*3d440*/  @P4 STG.E.U8 desc[UR32][R88.64], R0 ;  /* 0x0000000058004986 */ /* 0x0001e8000c101120 */
[----:B0-----:R-:W4:Y:S01]  /*3d450*/  LDL.LU.64 R88, [R1+0xfd0] ;  /* 0x000fd00001587983 */ /* 0x001f220000300a00 */
[----:B------:R-:W-:Y:S02]  /*3d460*/  LOP3.LUT P4, RZ, R7, 0x200000, RZ, 0xc0, !PT ;  /* 0x0020000007ff7812 */ /* 0x000fe4000788c0ff */
[----:B------:R-:W-:Y:S02]  /*3d470*/  PRMT R93, R93, 0x7773, RZ ;  /* 0x000077735d5d7816 */ /* 0x000fe400000000ff */
[C---:B------:R-:W-:Y:S02]  /*3d480*/  LOP3.LUT P5, RZ, R246.reuse, 0x40000000, RZ, 0xc0, !PT ;  /* 0x40000000f6ff7812 */ /* 0x040fe400078ac0ff */
[----:B------:R-:W-:-:S07]  /*3d490*/  LOP3.LUT P6, RZ, R246, 0x20000000, RZ, 0xc0, !PT ;  /* 0x20000000f6ff7812 */ /* 0x000fce00078cc0ff */
[----:B--2---:R-:W-:Y:S01]  /*3d4a0*/  @P4 STG.E.U8 desc[UR32][R166.64], R93 ;  /* 0x0000005da6004986 */ /* 0x004fe2000c101120 */
[----:B------:R-:W-:Y:S02]  /*3d4b0*/  LOP3.LUT P4, RZ, R7, 0x100000, RZ, 0xc0, !PT ;  /* 0x0010000007ff7812 */ /* 0x000fe4000788c0ff */
[----:B------:R-:W-:Y:S02]  /*3d4c0*/  PRMT R0, R94, 0x7772, RZ ;  /* 0x000077725e007816 */ /* 0x000fe400000000ff */
        /* <DEDUP_REMOVED lines=11> */
[----:B------:R-:W-:Y:S02]  /*3d580*/  LOP3.LUT P4, RZ, R246, 0x1000, RZ, 0xc0, !PT ;  /* 0x00001000f6ff7812 */ /* 0x000fe4000788c0ff */
[----:B------:R-:W-:-:S11]  /*3d590*/  LOP3.LUT R7, R7, 0xffffefff, RZ, 0xc0, !PT ;  /* 0xffffefff07077812 */ /* 0x000fd600078ec0ff */
[----:B------:R-:W-:Y:S02]  /*3d5a0*/  @P4 LOP3.LUT R7, R7, 0x1000, RZ, 0xfc, !PT ;  /* 0x0000100007074812 */ /* 0x000fe400078efcff */
[----:B------:R-:W-:Y:S02]  /*3d5b0*/  LOP3.LUT P4, RZ, R246, 0x2000, RZ, 0xc0, !PT ;  /* 0x00002000f6ff7812 */ /* 0x000fe4000788c0ff */
[----:B----4-:R-:W-:-:S05]  /*3d5c0*/  PRMT R0, R88, 0x7770, RZ ;  /* 0x0000777058007816 */ /* 0x010fca00000000ff */
[----:B---3--:R0:W-:Y:S02]  /*3d5d0*/  @P1 STG.E.U8 desc[UR32][R176.64], R0 ;  /* 0x00000000b0001986 */ /* 0x0081e4000c101120 */
        /* <DEDUP_REMOVED lines=15> */
[----:B------:R-:W-:-:S04]  /*3d6d0*/  LOP3.LUT R7, R7, 0xffffdfff, RZ, 0xc0, !PT ;  /* 0xffffdfff07077812 */ /* 0x000fc800078ec0ff */
        /* <DEDUP_REMOVED lines=11> */
[----:B------:R-:W-:Y:S02]  /*3d790*/  LOP3.LUT R7, R7, 0xfffdffff, RZ, 0xc0, !PT ;  /* 0xfffdffff07077812 */ /* 0x000fe400078ec0ff */
[----:B------:R-:W-:-:S09]  /*3d7a0*/  LOP3.LUT P0, RZ, R246, 0x1000000, RZ, 0xc0, !PT ;  /* 0x01000000f6ff7812 */ /* 0x000fd2000780c0ff */
[----:B------:R-:W-:Y:S02]  /*3d7b0*/  @P4 LOP3.LUT R7, R7, 0x20000, RZ, 0xfc, !PT ;  /* 0x0002000007074812 */ /* 0x000fe400078efcff */
[C---:B------:R-:W-:Y:S02]  /*3d7c0*/  LOP3.LUT P4, RZ, R246.reuse, 0x40000, RZ, 0xc0, !PT ;  /* 0x00040000f6ff7812 */ /* 0x040fe4000788c0ff */
[----:B------:R-:W-:Y:S02]  /*3d7d0*/  LOP3.LUT R7, R7, 0xfffbffff, RZ, 0xc0, !PT ;  /* 0xfffbffff07077812 */ /* 0x000fe400078ec0ff */
[C---:B------:R-:W-:Y:S02]  /*3d7e0*/  LOP3.LUT P1, RZ, R246.reuse, 0x800000, RZ, 0xc0, !PT ;  /* 0x00800000f6ff7812 */ /* 0x040fe4000782c0ff */
[----:B------:R-:W-:Y:S02]  /*3d7f0*/  PRMT R0, R89, 0x7771, RZ ;  /* 0x0000777159007816 */ /* 0x000fe400000000ff */
[----:B------:R-:W-:-:S05]  /*3d800*/  LOP3.LUT P2, RZ, R246, 0x400000, RZ, 0xc0, !PT ;  /* 0x00400000f6ff7812 */ /* 0x000fca000784c0ff */
[----:B------:R-:W-:Y:S02]  /*3d810*/  @P4 LOP3.LUT R7, R7, 0x40000, RZ, 0xfc, !PT ;  /* 0x0004000007074812 */ /* 0x000fe400078efcff */
[C---:B------:R-:W-:Y:S02]  /*3d820*/  LOP3.LUT P4, RZ, R246.reuse, 0x80000, RZ, 0xc0, !PT ;  /* 0x00080000f6ff7812 */ /* 0x040fe4000788c0ff */
[----:B------:R-:W-:Y:S02]  /*3d830*/  LOP3.LUT P3, RZ, R246, 0x200000, RZ, 0xc0, !PT ;  /* 0x00200000f6ff7812 */ /* 0x000fe4000786c0ff */
[----:B------:R-:W-:-:S09]  /*3d840*/  LOP3.LUT R7, R7, 0xfff7ffff, RZ, 0xc0, !PT ;  /* 0xfff7ffff07077812 */ /* 0x000fd200078ec0ff */
[----:B------:R-:W-:Y:S02]  /*3d850*/  @P4 LOP3.LUT R7, R7, 0x80000, RZ, 0xfc, !PT ;  /* 0x0008000007074812 */ /* 0x000fe400078efcff */
[----:B------:R-:W-:Y:S01]  /*3d860*/  LOP3.LUT P4, RZ, R246, 0x100000, RZ, 0xc0, !PT ;  /* 0x00100000f6ff7812 */ /* 0x000fe2000788c0ff */
[----:B---3--:R2:W-:Y:S02]  /*3d870*/  @P0 STG.E.U8 desc[UR32][R166.64], R0 ;  /* 0x00000000a6000986 */ /* 0x0085e4000c101120 */
[C---:B--2---:R-:W-:Y:S02]  /*3d880*/  PRMT R0, R90.reuse, 0x7770, RZ ;  /* 0x000077705a007816 */ /* 0x044fe400000000ff */
[----:B------:R-:W2:Y:S04]  /*3d890*/  LDL.LU.64 R166, [R1+0xcf8] ;  /* 0x000cf80001a67983 */ /* 0x000ea80000300a00 */
[----:B----4-:R0:W-:Y:S02]  /*3d8a0*/  @P1 STG.E.U8 desc[UR32][R168.64], R0 ;  /* 0x00000000a8001986 */ /* 0x0101e4000c101120 */
[----:B0-----:R-:W-:-:S02]  /*3d8b0*/  PRMT R0, R90, 0x7771, RZ ;  /* 0x000077715a007816 */ /* 0x001fc400000000ff */
[----:B------:R-:W3:Y:S04]  /*3d8c0*/  LDL.LU.64 R168, [R1+0xd00] ;  /* 0x000d000001a87983 */ /* 0x000ee80000300a00 */
[----:B------:R0:W-:Y:S02]  /*3d8d0*/  @P2 STG.E.U8 desc[UR32][R170.64], R0 ;  /* 0x00000000aa002986 */ /* 0x0001e4000c101120 */
[C---:B0-----:R-:W-:Y:S02]  /*3d8e0*/  PRMT R0, R91.reuse, 0x7770, RZ ;  /* 0x000077705b007816 */ /* 0x041fe400000000ff */
[----:B------:R-:W4:Y:S04]  /*3d8f0*/  LDL.LU.64 R170, [R1+0xd08] ;  /* 0x000d080001aa7983 */ /* 0x000f280000300a00 */
[----:B------:R0:W-:Y:S02]  /*3d900*/  @P3 STG.E.U8 desc[UR32][R172.64], R0 ;  /* 0x00000000ac003986 */ /* 0x0001e4000c101120 */
[----:B0-----:R-:W-:-:S02]  /*3d910*/  PRMT R0, R91, 0x7771, RZ ;  /* 0x000077715b007816 */ /* 0x001fc400000000ff */
[----:B------:R-:W4:Y:S04]  /*3d920*/  LDL.LU.64 R172, [R1+0xd10] ;  /* 0x000d100001ac7983 */ /* 0x000f280000300a00 */
[----:B------:R0:W-:Y:S01]  /*3d930*/  @P4 STG.E.U8 desc[UR32][R174.64], R0 ;  /* 0x00000000ae004986 */ /* 0x0001e2000c101120 */
[C---:B------:R-:W-:Y:S02]  /*3d940*/  LOP3.LUT P4, RZ, R7.reuse, 0x80000, RZ, 0xc0, !PT ;  /* 0x0008000007ff7812 */ /* 0x040fe4000788c0ff */
[----:B0-----:R-:W-:Y:S01]  /*3d950*/  PRMT R0, R88, 0x7772, RZ ;  /* 0x0000777258007816 */ /* 0x001fe200000000ff */
[----:B------:R-:W4:Y:S10]  /*3d960*/  LDL.LU.64 R174, [R1+0xd18] ;  /* 0x000d180001ae7983 */ /* 0x000f340000300a00 */
[----:B------:R0:W-:Y:S01]  /*3d970*/  @P4 STG.E.U8 desc[UR32][R176.64], R0 ;  /* 0x00000000b0004986 */ /* 0x0001e2000c101120 */
[----:B------:R-:W-:-:S02]  /*3d980*/  LOP3.LUT P4, RZ, R7, 0x40000, RZ, 0xc0, !PT ;  /* 0x0004000007ff7812 */ /* 0x000fc4000788c0ff */
[----:B------:R-:W-:Y:S02]  /*3d990*/  PRMT R88, R88, 0x7773, RZ ;  /* 0x0000777358587816 */ /* 0x000fe400000000ff */
[----:B0-----:R-:W-:Y:S01]  /*3d9a0*/  PRMT R0, R89, 0x7772, RZ ;  /* 0x0000777259007816 */ /* 0x001fe200000000ff */
[----:B------:R-:W4:Y:S08]  /*3d9b0*/  LDL.LU.64 R176, [R1+0xd20] ;  /* 0x000d200001b07983 */ /* 0x000f300000300a00 */
[----:B------:R0:W-:Y:S01]  /*3d9c0*/  @P4 STG.E.U8 desc[UR32][R178.64], R88 ;  /* 0x00000058b2004986 */ /* 0x0001e2000c101120 */
[----:B------:R-:W-:-:S02]  /*3d9d0*/  LOP3.LUT P4, RZ, R7, 0x20000, RZ, 0xc0, !PT ;  /* 0x0002000007ff7812 */ /* 0x000fc4000788c0ff */
[----:B------:R-:W-:Y:S01]  /*3d9e0*/  PRMT R89, R89, 0x7773, RZ ;  /* 0x0000777359597816 */ /* 0x000fe200000000ff */
[----:B0-----:R-:W4:Y:S10]  /*3d9f0*/  LDL.LU.64 R178, [R1+0xd30] ;  /* 0x000d300001b27983 */ /* 0x001f340000300a00 */
[----:B------:R0:W-:Y:S01]  /*3da00*/  @P4 STG.E.U8 desc[UR32][R160.64], R0 ;  /* 0x00000000a0004986 */ /* 0x0001e2000c101120 */
[----:B------:R-:W-:-:S13]  /*3da10*/  LOP3.LUT P4, RZ, R7, 0x10000, RZ, 0xc0, !PT ;  /* 0x0001000007ff7812 */ /* 0x000fda000788c0ff */
[----:B------:R-:W-:Y:S01]  /*3da20*/  @P4 STG.E.U8 desc[UR32][R162.64], R89 ;  /* 0x00000059a2004986 */ /* 0x000fe2000c101120 */
[----:B------:R-:W-:Y:S02]  /*3da30*/  LOP3.LUT P4, RZ, R7, 0x8000, RZ, 0xc0, !PT ;  /* 0x0000800007ff7812 */ /* 0x000fe4000788c0ff */
[C---:B0-----:R-:W-:Y:S02]  /*3da40*/  PRMT R0, R90.reuse, 0x7772, RZ ;  /* 0x000077725a007816 */ /* 0x041fe400000000ff */
[----:B------:R-:W-:-:S09]  /*3da50*/  PRMT R90, R90, 0x7773, RZ ;  /* 0x000077735a5a7816 */ /* 0x000fd200000000ff */
[----:B------:R0:W-:Y:S01]  /*3da60*/  @P4 STG.E.U8 desc[UR32][R84.64], R0 ;  /* 0x0000000054004986 */ /* 0x0001e2000c101120 */
[----:B------:R-:W-:-:S03]  /*3da70*/  LOP3.LUT P4, RZ, R7, 0x4000, RZ, 0xc0, !PT ;  /* 0x0000400007ff7812 */ /* 0x000fc6000788c0ff */
[----:B0-----:R-:W3:Y:S10]  /*3da80*/  LDL.LU.64 R84, [R1+0xfc0] ;  /* 0x000fc00001547983 */ /* 0x001ef40000300a00 */
[----:B------:R-:W-:Y:S01]  /*3da90*/  @P4 STG.E.U8 desc[UR32][R164.64], R90 ;  /* 0x0000005aa4004986 */ /* 0x000fe2000c101120 */
[----:B------:R-:W-:-:S02]  /*3daa0*/  LOP3.LUT P4, RZ, R7, 0x2000, RZ, 0xc0, !PT ;  /* 0x0000200007ff7812 */ /* 0x000fc4000788c0ff */
[----:B------:R-:W-:-:S11]  /*3dab0*/  PRMT R0, R91, 0x7772, RZ ;  /* 0x000077725b007816 */ /* 0x000fd600000000ff */
[----:B------:R0:W-:Y:S04]  /*3dac0*/  @P4 STG.E.U8 desc[UR32][R86.64], R0 ;  /* 0x0000000056004986 */ /* 0x0001e8000c101120 */
[----:B0-----:R-:W4:Y:S01]  /*3dad0*/  LDL.LU.64 R86, [R1+0xfb8] ;  /* 0x000fb80001567983 */ /* 0x001f220000300a00 */
[----:B------:R-:W-:Y:S02]  /*3dae0*/  LOP3.LUT P4, RZ, R7, 0x1000, RZ, 0xc0, !PT ;  /* 0x0000100007ff7812 */ /* 0x000fe4000788c0ff */
[C---:B------:R-:W-:Y:S02]  /*3daf0*/  LOP3.LUT P5, RZ, R246.reuse, 0x800, RZ, 0xc0, !PT ;  /* 0x00000800f6ff7812 */ /* 0x040fe400078ac0ff */
[----:B------:R-:W-:Y:S02]  /*3db00*/  LOP3.LUT P6, RZ, R246, 0x400, RZ, 0xc0, !PT ;  /* 0x00000400f6ff7812 */ /* 0x000fe400078cc0ff */
[----:B------:R-:W-:-:S02]  /*3db10*/  PRMT R91, R91, 0x7773, RZ ;  /* 0x000077735b5b7816 */ /* 0x000fc400000000ff */
[C---:B------:R-:W-:Y:S02]  /*3db20*/  LOP3.LUT P0, RZ, R246.reuse, 0x200, RZ, 0xc0, !PT ;  /* 0x00000200f6ff7812 */ /* 0x040fe4000780c0ff */
[C---:B------:R-:W-:Y:S02]  /*3db30*/  LOP3.LUT P1, RZ, R246.reuse, 0x100, RZ, 0xc0, !PT ;  /* 0x00000100f6ff7812 */ /* 0x040fe4000782c0ff */
[C---:B------:R-:W-:Y:S02]  /*3db40*/  LOP3.LUT P2, RZ, R246.reuse, 0x80, RZ, 0xc0, !PT ;  /* 0x00000080f6ff7812 */ /* 0x040fe4000784c0ff */
[----:B------:R-:W-:Y:S01]  /*3db50*/  LOP3.LUT P3, RZ, R246, 0x40, RZ, 0xc0, !PT ;  /* 0x00000040f6ff7812 */ /* 0x000fe2000786c0ff */
[----:B--2---:R-:W-:Y:S01]  /*3db60*/  @P4 STG.E.U8 desc[UR32][R166.64], R91 ;  /* 0x0000005ba6004986 */ /* 0x004fe2000c101120 */
[----:B---3--:R-:W-:-:S05]  /*3db70*/  PRMT R0, R84, 0x7770, RZ ;  /* 0x0000777054007816 */ /* 0x008fca00000000ff */
[----:B------:R0:W-:Y:S02]  /*3db80*/  @P5 STG.E.U8 desc[UR32][R168.64], R0 ;  /* 0x00000000a8005986 */ /* 0x0001e4000c101120 */
[----:B0-----:R-:W-:-:S05]  /*3db90*/  PRMT R0, R84, 0x7771, RZ ;  /* 0x0000777154007816 */ /* 0x001fca00000000ff */
[----:B----4-:R0:W-:Y:S02]  /*3dba0*/  @P6 STG.E.U8 desc[UR32][R170.64], R0 ;  /* 0x00000000aa006986 */ /* 0x0101e4000c101120 */
[----:B0-----:R-:W-:-:S05]  /*3dbb0*/  PRMT R0, R85, 0x7770, RZ ;  /* 0x0000777055007816 */ /* 0x001fca00000000ff */
[----:B------:R0:W-:Y:S02]  /*3dbc0*/  @P0 STG.E.U8 desc[UR32][R172.64], R0 ;  /* 0x00000000ac000986 */ /* 0x0001e4000c101120 */
        /* <DEDUP_REMOVED lines=12> */
[----:B------:R-:W-:-:S02]  /*3dc90*/  LOP3.LUT P6, RZ, R246, 0x20, RZ, 0xc0, !PT ;  /* 0x00000020f6ff7812 */ /* 0x000fc400078cc0ff */
        /* <DEDUP_REMOVED lines=12> */
[----:B------:R-:W-:Y:S01]  /*3dd60*/  @P4 LOP3.LUT R7, R7, 0x100, RZ, 0xfc, !PT ;  /* 0x0000010007074812 */ /* 0x000fe200078efcff */
[----:B--2---:R0:W-:Y:S04]  /*3dd70*/  @P6 STG.E.U8 desc[UR32][R178.64], R0 ;  /* 0x00000000b2006986 */ /* 0x0041e8000c101120 */
[----:B0-----:R-:W2:Y:S04]  /*3dd80*/  LDL.LU.64 R178, [R1+0xd78] ;  /* 0x000d780001b27983 */ /* 0x001ea80000300a00 */
[----:B------:R-:W2:Y:S01]  /*3dd90*/  LDL.LU.64 R160, [R1+0xd88] ;  /* 0x000d880001a07983 */ /* 0x000ea20000300a00 */
[----:B------:R-:W-:-:S02]  /*3dda0*/  LOP3.LUT P4, RZ, R247, 0x20000000, RZ, 0xc0, !PT ;  /* 0x20000000f7ff7812 */ /* 0x000fc4000788c0ff */
[----:B------:R-:W-:Y:S01]  /*3ddb0*/  LOP3.LUT R7, R7, 0xfffffdff, RZ, 0xc0, !PT ;  /* 0xfffffdff07077812 */ /* 0x000fe200078ec0ff */
[----:B------:R-:W2:Y:S01]  /*3ddc0*/  LDL.LU.64 R162, [R1+0xd98] ;  /* 0x000d980001a27983 */ /* 0x000ea20000300a00 */
[C---:B------:R-:W-:Y:S02]  /*3ddd0*/  LOP3.LUT P2, RZ, R246.reuse, 0x10, RZ, 0xc0, !PT ;  /* 0x00000010f6ff7812 */ /* 0x040fe4000784c0ff */
[C---:B------:R-:W-:Y:S01]  /*3dde0*/  LOP3.LUT P3, RZ, R246.reuse, 0x8, RZ, 0xc0, !PT ;  /* 0x00000008f6ff7812 */ /* 0x040fe2000786c0ff */
[----:B------:R-:W2:Y:S01]  /*3ddf0*/  LDL.LU.64 R164, [R1+0xda0] ;  /* 0x000da00001a47983 */ /* 0x000ea20000300a00 */
[----:B------:R-:W-:Y:S02]  /*3de00*/  PRMT R0, R87, 0x7771, RZ ;  /* 0x0000777157007816 */ /* 0x000fe400000000ff */
[----:B------:R-:W-:Y:S01]  /*3de10*/  LOP3.LUT P0, RZ, R246, 0x4, RZ, 0xc0, !PT ;  /* 0x00000004f6ff7812 */ /* 0x000fe2000780c0ff */
[----:B------:R-:W2:Y:S02]  /*3de20*/  LDL.LU.64 R166, [R1+0xda8] ;  /* 0x000da80001a67983 */ /* 0x000ea40000300a00 */
[----:B------:R-:W-:-:S02]  /*3de30*/  @P4 LOP3.LUT R7, R7, 0x200, RZ, 0xfc, !PT ;  /* 0x0000020007074812 */ /* 0x000fc400078efcff */
[----:B------:R-:W-:Y:S02]  /*3de40*/  LOP3.LUT P4, RZ, R247, 0x40000000, RZ, 0xc0, !PT ;  /* 0x40000000f7ff7812 */ /* 0x000fe4000788c0ff */
[----:B------:R-:W-:-:S11]  /*3de50*/  LOP3.LUT R7, R7, 0xfffffbff, RZ, 0xc0, !PT ;  /* 0xfffffbff07077812 */ /* 0x000fd600078ec0ff */
[----:B------:R-:W-:Y:S02]  /*3de60*/  @P4 LOP3.LUT R7, R7, 0x400, RZ, 0xfc, !PT ;  /* 0x0000040007074812 */ /* 0x000fe400078efcff */
[----:B------:R-:W-:Y:S02]  /*3de70*/  LOP3.LUT P4, RZ, R247, 0x80000000, RZ, 0xc0, !PT ;  /* 0x80000000f7ff7812 */ /* 0x000fe4000788c0ff */
[----:B------:R-:W-:Y:S01]  /*3de80*/  LOP3.LUT R7, R7, 0xfffff7ff, RZ, 0xc0, !PT ;  /* 0xfffff7ff07077812 */ /* 0x000fe200078ec0ff */
[----:B---3--:R0:W-:Y:S01]  /*3de90*/  @P2 STG.E.U8 desc[UR32][R168.64], R0 ;  /* 0x00000000a8002986 */ /* 0x0081e2000c101120 */
[----:B------:R-:W-:-:S09]  /*3dea0*/  LOP3.LUT P1, RZ, R246, 0x2, RZ, 0xc0, !PT ;  /* 0x00000002f6ff7812 */ /* 0x000fd2000782c0ff */
[----:B------:R-:W-:Y:S02]  /*3deb0*/  @P4 LOP3.LUT R7, R7, 0x800, RZ, 0xfc, !PT ;  /* 0x0000080007074812 */ /* 0x000fe400078efcff */
[----:B------:R-:W-:Y:S01]  /*3dec0*/  LOP3.LUT P4, RZ, R246, 0x1, RZ, 0xc0, !PT ;  /* 0x00000001f6ff7812 */ /* 0x000fe2000788c0ff */
[----:B0-----:R-:W3:Y:S01]  /*3ded0*/  LDL.LU.64 R168, [R1+0xdb0] ;  /* 0x000db00001a87983 */ /* 0x001ee20000300a00 */
[C---:B------:R-:W-:Y:S02]  /*3dee0*/  PRMT R0, R84.reuse, 0x7772, RZ ;  /* 0x0000777254007816 */ /* 0x040fe400000000ff */
[----:B------:R-:W-:-:S03]  /*3def0*/  PRMT R84, R84, 0x7773, RZ ;  /* 0x0000777354547816 */ /* 0x000fc600000000ff */
[----:B----4-:R0:W-:Y:S04]  /*3df00*/  @P3 STG.E.U8 desc[UR32][R170.64], R0 ;  /* 0x00000000aa003986 */ /* 0x0101e8000c101120 */
[----:B------:R1:W-:Y:S01]  /*3df10*/  @P0 STG.E.U8 desc[UR32][R172.64], R84 ;  /* 0x00000054ac000986 */ /* 0x0003e2000c101120 */
[----:B0-----:R-:W-:-:S03]  /*3df20*/  PRMT R0, R85, 0x7772, RZ ;  /* 0x0000777255007816 */ /* 0x001fc600000000ff */
[----:B------:R-:W4:Y:S01]  /*3df30*/  LDL.LU.64 R170, [R1+0xdb8] ;  /* 0x000db80001aa7983 */ /* 0x000f220000300a00 */
[----:B------:R-:W-:-:S03]  /*3df40*/  PRMT R85, R85, 0x7773, RZ ;  /* 0x0000777355557816 */ /* 0x000fc600000000ff */
[----:B------:R0:W-:Y:S04]  /*3df50*/  @P1 STG.E.U8 desc[UR32][R174.64], R0 ;  /* 0x00000000ae001986 */ /* 0x0001e8000c101120 */
[----:B------:R-:W-:Y:S01]  /*3df60*/  @P4 STG.E.U8 desc[UR32][R176.64], R85 ;  /* 0x00000055b0004986 */ /* 0x000fe2000c101120 */
[----:B------:R-:W-:-:S03]  /*3df70*/  LOP3.LUT P4, RZ, R7, 0x800, RZ, 0xc0, !PT ;  /* 0x0000080007ff7812 */ /* 0x000fc6000788c0ff */
[----:B-1----:R-:W4:Y:S01]  /*3df80*/  LDL.LU.64 R172, [R1+0xdc0] ;  /* 0x000dc00001ac7983 */ /* 0x002f220000300a00 */
[----:B0-----:R-:W-:-:S03]  /*3df90*/  PRMT R0, R86, 0x7772, RZ ;  /* 0x0000777256007816 */ /* 0x001fc600000000ff */
[----:B------:R-:W4:Y:S06]  /*3dfa0*/  LDL.LU.64 R174, [R1+0xdc8] ;  /* 0x000dc80001ae7983 */ /* 0x000f2c0000300a00 */
[----:B------:R0:W-:Y:S01]  /*3dfb0*/  @P4 STG.E.U8 desc[UR32][R80.64], R0 ;  /* 0x0000000050004986 */ /* 0x0001e2000c101120 */
[----:B------:R-:W-:Y:S02]  /*3dfc0*/  LOP3.LUT P4, RZ, R7, 0x400, RZ, 0xc0, !PT ;  /* 0x0000040007ff7812 */ /* 0x000fe4000788c0ff */
[----:B------:R-:W-:Y:S01]  /*3dfd0*/  PRMT R86, R86, 0x7773, RZ ;  /* 0x0000777356567816 */ /* 0x000fe200000000ff */
[----:B0-----:R-:W3:Y:S01]  /*3dfe0*/  LDL.LU.64 R80, [R1+0xfb0] ;  /* 0x000fb00001507983 */ /* 0x001ee20000300a00 */
[----:B------:R-:W-:-:S02]  /*3dff0*/  PRMT R0, R87, 0x7772, RZ ;  /* 0x0000777257007816 */ /* 0x000fc400000000ff */
[----:B------:R-:W-:Y:S01]  /*3e000*/  PRMT R87, R87, 0x7773, RZ ;  /* 0x0000777357577816 */ /* 0x000fe200000000ff */
[----:B------:R-:W4:Y:S06]  /*3e010*/  LDL.LU.64 R176, [R1+0xdd0] ;  /* 0x000dd00001b07983 */ /* 0x000f2c0000300a00 */
[----:B--2---:R0:W-:Y:S01]  /*3e020*/  @P4 STG.E.U8 desc[UR32][R178.64], R86 ;  /* 0x00000056b2004986 */ /* 0x0041e2000c101120 */
[----:B------:R-:W-:-:S03]  /*3e030*/  LOP3.LUT P4, RZ, R7, 0x200, RZ, 0xc0, !PT ;  /* 0x0000020007ff7812 */ /* 0x000fc6000788c0ff */
[----:B0-----:R-:W2:Y:S10]  /*3e040*/  LDL.LU.64 R178, [R1+0xdd8] ;  /* 0x000dd80001b27983 */ /* 0x001eb40000300a00 */
[----:B------:R-:W-:Y:S01]  /*3e050*/  @P4 STG.E.U8 desc[UR32][R160.64], R0 ;  /* 0x00000000a0004986 */ /* 0x000fe2000c101120 */
[----:B------:R-:W-:-:S13]  /*3e060*/  LOP3.LUT P4, RZ, R7, 0x100, RZ, 0xc0, !PT ;  /* 0x0000010007ff7812 */ /* 0x000fda000788c0ff */
[----:B------:R0:W-:Y:S04]  /*3e070*/  @P4 STG.E.U8 desc[UR32][R82.64], R87 ;  /* 0x0000005752004986 */ /* 0x0001e8000c101120 */
[----:B0-----:R-:W4:Y:S01]  /*3e080*/  LDL.LU.64 R82, [R1+0xfa8] ;  /* 0x000fa80001527983 */ /* 0x001f220000300a00 */
[----:B------:R-:W-:Y:S02]  /*3e090*/  LOP3.LUT P4, RZ, R7, 0x80, RZ, 0xc0, !PT ;  /* 0x0000008007ff7812 */ /* 0x000fe4000788c0ff */
[C---:B------:R-:W-:Y:S02]  /*3e0a0*/  LOP3.LUT P5, RZ, R247.reuse, 0x1000000, RZ, 0xc0, !PT ;  /* 0x01000000f7ff7812 */ /* 0x040fe400078ac0ff */
[C---:B------:R-:W-:Y:S02]  /*3e0b0*/  LOP3.LUT P6, RZ, R247.reuse, 0x800000, RZ, 0xc0, !PT ;  /* 0x00800000f7ff7812 */ /* 0x040fe400078cc0ff */
[----:B------:R-:W-:-:S02]  /*3e0c0*/  LOP3.LUT P2, RZ, R247, 0x400000, RZ, 0xc0, !PT ;  /* 0x00400000f7ff7812 */ /* 0x000fc4000784c0ff */
[C---:B------:R-:W-:Y:S02]  /*3e0d0*/  LOP3.LUT P3, RZ, R247.reuse, 0x200000, RZ, 0xc0, !PT ;  /* 0x00200000f7ff7812 */ /* 0x040fe4000786c0ff */
        /* <DEDUP_REMOVED lines=8> */
[----:B------:R0:W-:Y:S02]  /*3e160*/  @P4 STG.E.U8 desc[UR32][R166.64], R0 ;  /* 0x00000000a6004986 */ /* 0x0001e4000c101120 */
[----:B0-----:R-:W-:Y:S02]  /*3e170*/  PRMT R0, R81, 0x7771, RZ ;  /* 0x0000777151007816 */ /* 0x001fe400000000ff */
[----:B------:R-:W3:Y:S04]  /*3e180*/  LDL.LU.64 R166, [R1+0xde0] ;  /* 0x000de00001a67983 */ /* 0x000ee80000300a00 */
[----:B------:R4:W-:Y:S02]  /*3e190*/  @P5 STG.E.U8 desc[UR32][R168.64], R0 ;  /* 0x00000000a8005986 */ /* 0x0009e4000c101120 */
[----:B----4-:R-:W-:-:S05]  /*3e1a0*/  PRMT R0, R82, 0x7770, RZ ;  /* 0x0000777052007816 */ /* 0x010fca00000000ff */
[----:B------:R0:W-:Y:S02]  /*3e1b0*/  @P6 STG.E.U8 desc[UR32][R170.64], R0 ;  /* 0x00000000aa006986 */ /* 0x0001e4000c101120 */
[----:B0-----:R-:W-:-:S05]  /*3e1c0*/  PRMT R0, R82, 0x7771, RZ ;  /* 0x0000777152007816 */ /* 0x001fca00000000ff */
[----:B------:R0:W-:Y:S02]  /*3e1d0*/  @P2 STG.E.U8 desc[UR32][R172.64], R0 ;  /* 0x00000000ac002986 */ /* 0x0001e4000c101120 */
[----:B0-----:R-:W-:-:S05]  /*3e1e0*/  PRMT R0, R83, 0x7770, RZ ;  /* 0x0000777053007816 */ /* 0x001fca00000000ff */
[----:B------:R0:W-:Y:S02]  /*3e1f0*/  @P3 STG.E.U8 desc[UR32][R174.64], R0 ;  /* 0x00000000ae003986 */ /* 0x0001e4000c101120 */
[----:B0-----:R-:W-:-:S05]  /*3e200*/  PRMT R0, R83, 0x7771, RZ ;  /* 0x0000777153007816 */ /* 0x001fca00000000ff */
[----:B------:R0:W-:Y:S04]  /*3e210*/  @P0 STG.E.U8 desc[UR32][R176.64], R0 ;  /* 0x00000000b0000986 */ /* 0x0001e8000c101120 */
[----:B0-----:R-:W4:Y:S04]  /*3e220*/  LDL.LU.64 R176, [R1+0xdf0] ;  /* 0x000df00001b07983 */ /* 0x001f280000300a00 */
[----:B------:R-:W4:Y:S04]  /*3e230*/  LDL.LU.64 R168, [R1+0xdf8] ;  /* 0x000df80001a87983 */ /* 0x000f280000300a00 */
[----:B------:R-:W4:Y:S01]  /*3e240*/  LDL.LU.64 R170, [R1+0xe00] ;  /* 0x000e000001aa7983 */ /* 0x000f220000300a00 */
[----:B------:R-:W-:-:S02]  /*3e250*/  LOP3.LUT P1, RZ, R247, 0x80000, RZ, 0xc0, !PT ;  /* 0x00080000f7ff7812 */ /* 0x000fc4000782c0ff */
[----:B------:R-:W-:-:S11]  /*3e260*/  PRMT R0, R80, 0x7772, RZ ;  /* 0x0000777250007816 */ /* 0x000fd600000000ff */
[----:B--2---:R0:W-:Y:S01]  /*3e270*/  @P1 STG.E.U8 desc[UR32][R178.64], R0 ;  /* 0x00000000b2001986 */ /* 0x0041e2000c101120 */
[----:B------:R-:W-:Y:S02]  /*3e280*/  LOP3.LUT P1, RZ, R247, 0x800, RZ, 0xc0, !PT ;  /* 0x00000800f7ff7812 */ /* 0x000fe4000782c0ff */
[----:B------:R-:W-:Y:S02]  /*3e290*/  LOP3.LUT R7, R7, 0xfffffffb, RZ, 0xc0, !PT ;  /* 0xfffffffb07077812 */ /* 0x000fe400078ec0ff */
[C---:B------:R-:W-:Y:S02]  /*3e2a0*/  LOP3.LUT P2, RZ, R247.reuse, 0x40000, RZ, 0xc0, !PT ;  /* 0x00040000f7ff7812 */ /* 0x040fe4000784c0ff */
[----:B------:R-:W-:Y:S01]  /*3e2b0*/  LOP3.LUT P3, RZ, R247, 0x20000, RZ, 0xc0, !PT ;  /* 0x00020000f7ff7812 */ /* 0x000fe2000786c0ff */
[----:B0-----:R-:W2:Y:S06]  /*3e2c0*/  LDL.LU.64 R178, [R1+0xe18] ;  /* 0x000e180001b27983 */ /* 0x001eac0000300a00 */
[----:B------:R-:W-:-:S02]  /*3e2d0*/  @P1 LOP3.LUT R7, R7, 0x4, RZ, 0xfc, !PT ;  /* 0x0000000407071812 */ /* 0x000fc400078efcff */
[----:B------:R-:W-:Y:S01]  /*3e2e0*/  LOP3.LUT P1, RZ, R247, 0x1000, RZ, 0xc0, !PT ;  /* 0x00001000f7ff7812 */ /* 0x000fe2000782c0ff */
[----:B------:R-:W2:Y:S01]  /*3e2f0*/  LDL.LU.64 R172, [R1+0xe20] ;  /* 0x000e200001ac7983 */ /* 0x000ea20000300a00 */
[----:B------:R-:W-:Y:S02]  /*3e300*/  LOP3.LUT R7, R7, 0xfffffff7, RZ, 0xc0, !PT ;  /* 0xfffffff707077812 */ /* 0x000fe400078ec0ff */
[----:B------:R-:W-:Y:S01]  /*3e310*/  LOP3.LUT P5, RZ, R247, 0x10000, RZ, 0xc0, !PT ;  /* 0x00010000f7ff7812 */ /* 0x000fe200078ac0ff */
[----:B------:R-:W2:Y:S08]  /*3e320*/  LDL.LU.64 R174, [R1+0xe28] ;  /* 0x000e280001ae7983 */ /* 0x000eb00000300a00 */
[----:B------:R-:W-:-:S02]  /*3e330*/  @P1 LOP3.LUT R7, R7, 0x8, RZ, 0xfc, !PT ;  /* 0x0000000807071812 */ /* 0x000fc400078efcff */
[----:B------:R-:W-:Y:S02]  /*3e340*/  LOP3.LUT P1, RZ, R247, 0x2000, RZ, 0xc0, !PT ;  /* 0x00002000f7ff7812 */ /* 0x000fe4000782c0ff */
[----:B------:R-:W-:Y:S02]  /*3e350*/  LOP3.LUT R7, R7, 0xffffffef, RZ, 0xc0, !PT ;  /* 0xffffffef07077812 */ /* 0x000fe400078ec0ff */
[----:B------:R-:W-:Y:S02]  /*3e360*/  LOP3.LUT P4, RZ, R247, 0x8000, RZ, 0xc0, !PT ;  /* 0x00008000f7ff7812 */ /* 0x000fe4000788c0ff */
[----:B------:R-:W-:Y:S02]  /*3e370*/  PRMT R80, R80, 0x7773, RZ ;  /* 0x0000777350507816 */ /* 0x000fe400000000ff */
[----:B------:R-:W-:-:S05]  /*3e380*/  PRMT R0, R81, 0x7772, RZ ;  /* 0x0000777251007816 */ /* 0x000fca00000000ff */
[----:B------:R-:W-:Y:S02]  /*3e390*/  @P1 LOP3.LUT R7, R7, 0x10, RZ, 0xfc, !PT ;  /* 0x0000001007071812 */ /* 0x000fe400078efcff */
[----:B------:R-:W-:Y:S01]  /*3e3a0*/  LOP3.LUT P1, RZ, R247, 0x4000, RZ, 0xc0, !PT ;  /* 0x00004000f7ff7812 */ /* 0x000fe2000782c0ff */
[----:B---3--:R-:W-:Y:S01]  /*3e3b0*/  @P2 STG.E.U8 desc[UR32][R166.64], R80 ;  /* 0x00000050a6002986 */ /* 0x008fe2000c101120 */
[----:B------:R-:W-:Y:S02]  /*3e3c0*/  PRMT R81, R81, 0x7773, RZ ;  /* 0x0000777351517816 */ /* 0x000fe400000000ff */
[----:B------:R-:W-:Y:S01]  /*3e3d0*/  LOP3.LUT P0, RZ, R247, 0x40, RZ, 0xc0, !PT ;  /* 0x00000040f7ff7812 */ /* 0x000fe2000780c0ff */
[----:B----4-:R0:W-:Y:S04]  /*3e3e0*/  @P3 STG.E.U8 desc[UR32][R176.64], R0 ;  /* 0x00000000b0003986 */ /* 0x0101e8000c101120 */
[----:B------:R-:W-:Y:S01]  /*3e3f0*/  @P5 STG.E.U8 desc[UR32][R168.64], R81 ;  /* 0x00000051a8005986 */ /* 0x000fe2000c101120 */
[----:B0-----:R-:W-:-:S03]  /*3e400*/  PRMT R0, R82, 0x7772, RZ ;  /* 0x0000777252007816 */ /* 0x001fc600000000ff */
[----:B------:R-:W3:Y:S01]  /*3e410*/  LDL.LU.64 R176, [R1+0xde8] ;  /* 0x000de80001b07983 */ /* 0x000ee20000300a00 */
[----:B------:R-:W-:-:S03]  /*3e420*/  PRMT R82, R82, 0x7773, RZ ;  /* 0x0000777352527816 */ /* 0x000fc600000000ff */
[----:B------:R-:W-:Y:S04]  /*3e430*/  @P4 STG.E.U8 desc[UR32][R170.64], R0 ;  /* 0x00000000aa004986 */ /* 0x000fe8000c101120 */
[----:B------:R-:W4:Y:S04]  /*3e440*/  LDL.LU.64 R164, [R1+0xd80] ;  /* 0x000d800001a47983 */ /* 0x000f280000300a00 */
[----:B------:R-:W4:Y:S04]  /*3e450*/  LDL.LU.64 R166, [R1+0xd58] ;  /* 0x000d580001a67983 */ /* 0x000f280000300a00 */
[----:B------:R0:W-:Y:S04]  /*3e460*/  @P1 STG.E.U8 desc[UR32][R76.64], R82 ;  /* 0x000000524c001986 */ /* 0x0001e8000c101120 */
[----:B0-----:R-:W3:Y:S01]  /*3e470*/  LDL.LU.64 R76, [R1+0xfa0] ;  /* 0x000fa000014c7983 */ /* 0x001ee20000300a00 */
[----:B------:R-:W-:-:S02]  /*3e480*/  LOP3.LUT R2, R2, 0x7fffffff, RZ, 0xc0, !PT ;  /* 0x7fffffff02027812 */ /* 0x000fc400078ec0ff */
[----:B------:R-:W-:Y:S01]  /*3e490*/  LOP3.LUT R7, R7, 0xfffffffe, RZ, 0xc0, !PT ;  /* 0xfffffffe07077812 */ /* 0x000fe200078ec0ff */
[----:B------:R-:W4:Y:S01]  /*3e4a0*/  LDL.LU.64 R168, [R1+0xd28] ;  /* 0x000d280001a87983 */ /* 0x000f220000300a00 */
[----:B------:R-:W-:Y:S02]  /*3e4b0*/  @P0 LOP3.LUT R2, R2, 0x80000000, RZ, 0xfc, !PT ;  /* 0x8000000002020812 */ /* 0x000fe400078efcff */
[----:B------:R-:W-:-:S13]  /*3e4c0*/  LOP3.LUT P0, RZ, R247, 0x80, RZ, 0xc0, !PT ;  /* 0x00000080f7ff7812 */ /* 0x000fda000780c0ff */
[----:B------:R-:W-:Y:S02]  /*3e4d0*/  @P0 LOP3.LUT R7, R7, 0x1, RZ, 0xfc, !PT ;  /* 0x0000000107070812 */ /* 0x000fe400078efcff */
[----:B------:R-:W-:Y:S02]  /*3e4e0*/  LOP3.LUT P0, RZ, R247, 0x100, RZ, 0xc0, !PT ;  /* 0x00000100f7ff7812 */ /* 0x000fe4000780c0ff */
[----:B------:R-:W-:-:S11]  /*3e4f0*/  LOP3.LUT R7, R7, 0xfffffffd, RZ, 0xc0, !PT ;  /* 0xfffffffd07077812 */ /* 0x000fd600078ec0ff */
[----:B------:R-:W-:-:S04]  /*3e500*/  @P0 LOP3.LUT R7, R7, 0x2, RZ, 0xfc, !PT ;  /* 0x0000000207070812 */ /* 0x000fc800078efcff */
[----:B------:R-:W-:Y:S02]  /*3e510*/  LOP3.LUT P1, RZ, R7, 0x10, RZ, 0xc0, !PT ;  /* 0x0000001007ff7812 */ /* 0x000fe4000782c0ff */
[C---:B------:R-:W-:Y:S02]  /*3e520*/  PRMT R0, R83.reuse, 0x7772, RZ ;  /* 0x0000777253007816 */ /* 0x040fe400000000ff */
[----:B------:R-:W-:-:S09]  /*3e530*/  PRMT R83, R83, 0x7773, RZ ;  /* 0x0000777353537816 */ /* 0x000fd200000000ff */
[----:B--2---:R0:W-:Y:S01]  /*3e540*/  @P1 STG.E.U8 desc[UR32][R178.64], R0 ;  /* 0x00000000b2001986 */ /* 0x0041e2000c101120 */
[----:B------:R-:W-:Y:S02]  /*3e550*/  LOP3.LUT P1, RZ, R7, 0x8, RZ, 0xc0, !PT ;  /* 0x0000000807ff7812 */ /* 0x000fe4000782c0ff */
[----:B------:R-:W-:Y:S01]  /*3e560*/  LOP3.LUT P6, RZ, R247, 0x400, RZ, 0xc0, !PT ;  /* 0x00000400f7ff7812 */ /* 0x000fe200078cc0ff */
[----:B0-----:R-:W2:Y:S10]  /*3e570*/  LDL.LU.64 R178, [R1+0xcd8] ;  /* 0x000cd80001b27983 */ /* 0x001eb40000300a00 */
[----:B------:R0:W-:Y:S01]  /*3e580*/  @P1 STG.E.U8 desc[UR32][R172.64], R83 ;  /* 0x00000053ac001986 */ /* 0x0001e2000c101120 */
[----:B------:R-:W-:-:S03]  /*3e590*/  LOP3.LUT P1, RZ, R7, 0x4, RZ, 0xc0, !PT ;  /* 0x0000000407ff7812 */ /* 0x000fc6000782c0ff */
[----:B------:R-:W2:Y:S04]  /*3e5a0*/  LDL.LU.64 R170, [R1+0xcb0] ;  /* 0x000cb00001aa7983 */ /* 0x000ea80000300a00 */
[----:B0-----:R-:W2:Y:S01]  /*3e5b0*/  LDL.LU.64 R172, [R1+0xc48] ;  /* 0x000c480001ac7983 */ /* 0x001ea20000300a00 */
[----:B---3--:R-:W-:-:S05]  /*3e5c0*/  PRMT R0, R76, 0x7770, RZ ;  /* 0x000077704c007816 */ /* 0x008fca00000000ff */
[----:B------:R0:W-:Y:S02]  /*3e5d0*/  @P1 STG.E.U8 desc[UR32][R174.64], R0 ;  /* 0x00000000ae001986 */ /* 0x0001e4000c101120 */
[----:B0-----:R-:W-:-:S05]  /*3e5e0*/  PRMT R0, R76, 0x7771, RZ ;  /* 0x000077714c007816 */ /* 0x001fca00000000ff */
[----:B------:R0:W-:Y:S04]  /*3e5f0*/  @P6 STG.E.U8 desc[UR32][R78.64], R0 ;  /* 0x000000004e006986 */ /* 0x0001e8000c101120 */
[----:B0-----:R-:W3:Y:S01]  /*3e600*/  LDL.LU.64 R78, [R1+0xf98] ;  /* 0x000f9800014e7983 */ /* 0x001ee20000300a00 */
[----:B------:R-:W-:Y:S02]  /*3e610*/  LOP3.LUT P0, RZ, R247, 0x200, RZ, 0xc0, !PT ;  /* 0x00000200f7ff7812 */ /* 0x000fe4000780c0ff */
[C---:B------:R-:W-:Y:S02]  /*3e620*/  PRMT R3, R77.reuse, 0x7770, RZ ;  /* 0x000077704d037816 */ /* 0x040fe400000000ff */
[----:B------:R-:W-:-:S09]  /*3e630*/  PRMT R5, R77, 0x7771, RZ ;  /* 0x000077714d057816 */ /* 0x000fd200000000ff */
[----:B------:R0:W-:Y:S01]  /*3e640*/  @P0 STG.E.U8 desc[UR32][R248.64], R3 ;  /* 0x00000003f8000986 */ /* 0x0001e2000c101120 */
[----:B------:R-:W-:Y:S02]  /*3e650*/  LOP3.LUT P0, RZ, R7, 0x2, RZ, 0xc0, !PT ;  /* 0x0000000207ff7812 */ /* 0x000fe4000780c0ff */
[C---:B------:R-:W-:Y:S02]  /*3e660*/  LOP3.LUT P2, RZ, R247.reuse, 0x20, RZ, 0xc0, !PT ;  /* 0x00000020f7ff7812 */ /* 0x040fe4000784c0ff */
[----:B------:R-:W-:Y:S01]  /*3e670*/  LOP3.LUT P3, RZ, R247, 0x10, RZ, 0xc0, !PT ;  /* 0x00000010f7ff7812 */ /* 0x000fe2000786c0ff */
[----:B0-----:R-:W2:Y:S08]  /*3e680*/  LDL.LU.64 R248, [R1+0xf90] ;  /* 0x000f900001f87983 */ /* 0x001eb00000300a00 */
[----:B------:R0:W-:Y:S01]  /*3e690*/  @P0 STG.E.U8 desc[UR32][R176.64], R5 ;  /* 0x00000005b0000986 */ /* 0x0001e2000c101120 */
[----:B------:R-:W-:-:S03]  /*3e6a0*/  LOP3.LUT P0, RZ, R7, 0x1, RZ, 0xc0, !PT ;  /* 0x0000000107ff7812 */ /* 0x000fc6000780c0ff */
[----:B------:R-:W2:Y:S04]  /*3e6b0*/  LDL.LU.64 R174, [R1+0xc20] ;  /* 0x000c200001ae7983 */ /* 0x000ea80000300a00 */
[----:B0-----:R-:W2:Y:S01]  /*3e6c0*/  LDL.LU.64 R176, [R1+0xbc8] ;  /* 0x000bc80001b07983 */ /* 0x001ea20000300a00 */
[----:B---3--:R-:W-:-:S05]  /*3e6d0*/  PRMT R6, R78, 0x7770, RZ ;  /* 0x000077704e067816 */ /* 0x008fca00000000ff */
[----:B----4-:R-:W-:Y:S01]  /*3e6e0*/  @P0 STG.E.U8 desc[UR32][R164.64], R6 ;  /* 0x00000006a4000986 */ /* 0x010fe2000c101120 */
[----:B------:R-:W-:Y:S02]  /*3e6f0*/  LOP3.LUT P0, RZ, R2, 0x80000000, RZ, 0xc0, !PT ;  /* 0x8000000002ff7812 */ /* 0x000fe4000780c0ff */
[----:B------:R-:W-:Y:S02]  /*3e700*/  PRMT R7, R78, 0x7771, RZ ;  /* 0x000077714e077816 */ /* 0x000fe400000000ff */
[C---:B------:R-:W-:Y:S02]  /*3e710*/  PRMT R8, R79.reuse, 0x7770, RZ ;  /* 0x000077704f087816 */ /* 0x040fe400000000ff */
[----:B------:R-:W-:-:S07]  /*3e720*/  PRMT R0, R79, 0x7771, RZ ;  /* 0x000077714f007816 */ /* 0x000fce00000000ff */
[----:B------:R-:W-:Y:S04]  /*3e730*/  @P0 STG.E.U8 desc[UR32][R166.64], R7 ;  /* 0x00000007a6000986 */ /* 0x000fe8000c101120 */
[----:B------:R-:W-:Y:S04]  /*3e740*/  @P2 STG.E.U8 desc[UR32][R168.64], R8 ;  /* 0x00000008a8002986 */ /* 0x000fe8000c101120 */
[----:B--2---:R0:W-:Y:S04]  /*3e750*/  @P3 STG.E.U8 desc[UR32][R178.64], R0 ;  /* 0x00000000b2003986 */ /* 0x0041e8000c101120 */
[----:B0-----:R-:W2:Y:S01]  /*3e760*/  LDL.LU.64 R178, [R1+0xba0] ;  /* 0x000ba00001b27983 */ /* 0x001ea20000300a00 */
[----:B------:R-:W-:-:S02]  /*3e770*/  LOP3.LUT P5, RZ, R247, 0x8, RZ, 0xc0, !PT ;  /* 0x00000008f7ff7812 */ /* 0x000fc400078ac0ff */
[C---:B------:R-:W-:Y:S02]  /*3e780*/  LOP3.LUT P4, RZ, R247.reuse, 0x4, RZ, 0xc0, !PT ;  /* 0x00000004f7ff7812 */ /* 0x040fe4000788c0ff */
[C---:B------:R-:W-:Y:S02]  /*3e790*/  LOP3.LUT P1, RZ, R247.reuse, 0x2, RZ, 0xc0, !PT ;  /* 0x00000002f7ff7812 */ /* 0x040fe4000782c0ff */
[----:B------:R-:W-:Y:S02]  /*3e7a0*/  LOP3.LUT P6, RZ, R247, 0x1, RZ, 0xc0, !PT ;  /* 0x00000001f7ff7812 */ /* 0x000fe400078cc0ff */
[C---:B------:R-:W-:Y:S02]  /*3e7b0*/  LOP3.LUT P0, RZ, R248.reuse, 0x80000000, RZ, 0xc0, !PT ;  /* 0x80000000f8ff7812 */ /* 0x040fe4000780c0ff */
[----:B------:R-:W-:Y:S02]  /*3e7c0*/  LOP3.LUT P2, RZ, R248, 0x40000000, RZ, 0xc0, !PT ;  /* 0x40000000f8ff7812 */ /* 0x000fe4000784c0ff */
[----:B------:R-:W-:-:S02]  /*3e7d0*/  PRMT R3, R76, 0x7772, RZ ;  /* 0x000077724c037816 */ /* 0x000fc400000000ff */
[----:B------:R-:W-:Y:S02]  /*3e7e0*/  PRMT R76, R76, 0x7773, RZ ;  /* 0x000077734c4c7816 */ /* 0x000fe400000000ff */
[C---:B------:R-:W-:Y:S02]  /*3e7f0*/  PRMT R5, R77.reuse, 0x7772, RZ ;  /* 0x000077724d057816 */ /* 0x040fe400000000ff */
[----:B------:R-:W-:Y:S01]  /*3e800*/  PRMT R77, R77, 0x7773, RZ ;  /* 0x000077734d4d7816 */ /* 0x000fe200000000ff */
[----:B------:R0:W-:Y:S01]  /*3e810*/  @P5 STG.E.U8 desc[UR32][R170.64], R3 ;  /* 0x00000003aa005986 */ /* 0x0001e2000c101120 */
[C---:B------:R-:W-:Y:S02]  /*3e820*/  PRMT R6, R78.reuse, 0x7772, RZ ;  /* 0x000077724e067816 */ /* 0x040fe400000000ff */
[----:B------:R-:W-:Y:S01]  /*3e830*/  PRMT R78, R78, 0x7773, RZ ;  /* 0x000077734e4e7816 */ /* 0x000fe200000000ff */
[----:B------:R1:W-:Y:S04]  /*3e840*/  @P4 STG.E.U8 desc[UR32][R172.64], R76 ;  /* 0x0000004cac004986 */ /* 0x0003e8000c101120 */
[----:B------:R3:W-:Y:S04]  /*3e850*/  @P1 STG.E.U8 desc[UR32][R174.64], R5 ;  /* 0x00000005ae001986 */ /* 0x0007e8000c101120 */
[----:B0-----:R-:W4:Y:S04]  /*3e860*/  LDL.LU.64 R170, [R1+0xb20] ;  /* 0x000b200001aa7983 */ /* 0x001f280000300a00 */
[----:B-1----:R-:W4:Y:S04]  /*3e870*/  LDL.LU.64 R172, [R1+0x150] ;  /* 0x0001500001ac7983 */ /* 0x002f280000300a00 */
[----:B------:R0:W-:Y:S04]  /*3e880*/  @P6 STG.E.U8 desc[UR32][R176.64], R77 ;  /* 0x0000004db0006986 */ /* 0x0001e8000c101120 */
[----:B---3--:R-:W3:Y:S04]  /*3e890*/  LDL.LU.64 R174, [R1+0x140] ;  /* 0x0001400001ae7983 */ /* 0x008ee80000300a00 */
[----:B0-----:R-:W3:Y:S04]  /*3e8a0*/  LDL.LU.64 R176, [R1+0x138] ;  /* 0x0001380001b07983 */ /* 0x001ee80000300a00 */
[----:B------:R-:W3:Y:S04]  /*3e8b0*/  LDL.LU.64 R160, [R1+0x130] ;  /* 0x0001300001a07983 */ /* 0x000ee80000300a00 */
[----:B------:R-:W3:Y:S04]  /*3e8c0*/  LDL.LU.64 R162, [R1+0x128] ;  /* 0x0001280001a27983 */ /* 0x000ee80000300a00 */
[----:B--2---:R-:W-:Y:S04]  /*3e8d0*/  @P0 STG.E.U8 desc[UR32][R178.64], R6 ;  /* 0x00000006b2000986 */ /* 0x004fe8000c101120 */
[----:B------:R0:W-:Y:S04]  /*3e8e0*/  @P2 STG.E.U8 desc[UR32][R72.64], R78 ;  /* 0x0000004e48002986 */ /* 0x0001e8000c101120 */
[----:B0-----:R-:W2:Y:S01]  /*3e8f0*/  LDL.LU.64 R72, [R1+0xf88] ;  /* 0x000f880001487983 */ /* 0x001ea20000300a00 */
[----:B------:R-:W-:-:S02]  /*3e900*/  LOP3.LUT P4, RZ, R248, 0x1000000, RZ, 0xc0, !PT ;  /* 0x01000000f8ff7812 */ /* 0x000fc4000788c0ff */
[C---:B------:R-:W-:Y:S01]  /*3e910*/  LOP3.LUT P3, RZ, R248.reuse, 0x20000000, RZ, 0xc0, !PT ;  /* 0x20000000f8ff7812 */ /* 0x040fe2000786c0ff */
[----:B------:R-:W3:Y:S01]  /*3e920*/  LDL.LU.64 R178, [R1+0x120] ;  /* 0x0001200001b27983 */ /* 0x000ee20000300a00 */
[----:B------:R-:W-:Y:S02]  /*3e930*/  P2R R9, PR, RZ, 0x10 ;  /* 0x00000010ff097803 */ /* 0x000fe40000000000 */
[C---:B------:R-:W-:Y:S01]  /*3e940*/  LOP3.LUT P4, RZ, R248.reuse, 0x2000000, RZ, 0xc0, !PT ;  /* 0x02000000f8ff7812 */ /* 0x040fe2000788c0ff */
[----:B------:R-:W3:Y:S03]  /*3e950*/  LDL.LU.64 R164, [R1+0x118] ;  /* 0x0001180001a47983 */ /* 0x000ee60000300a00 */
[----:B------:R-:W-:Y:S01]  /*3e960*/  P2R R8, PR, RZ, 0x10 ;  /* 0x00000010ff087803 */ /* 0x000fe20000000000 */
[----:B------:R-:W3:Y:S01]  /*3e970*/  LDL.LU.64 R166, [R1+0x110] ;  /* 0x0001100001a67983 */ /* 0x000ee20000300a00 */
[----:B------:R-:W-:-:S02]  /*3e980*/  LOP3.LUT P4, RZ, R248, 0x4000000, RZ, 0xc0, !PT ;  /* 0x04000000f8ff7812 */ /* 0x000fc4000788c0ff */
[C---:B------:R-:W-:Y:S01]  /*3e990*/  LOP3.LUT P5, RZ, R248.reuse, 0x10000000, RZ, 0xc0, !PT ;  /* 0x10000000f8ff7812 */ /* 0x040fe200078ac0ff */
[----:B------:R-:W3:Y:S01]  /*3e9a0*/  LDL.LU.64 R168, [R1+0x108] ;  /* 0x0001080001a87983 */ /* 0x000ee20000300a00 */
[----:B------:R-:W-:Y:S02]  /*3e9b0*/  P2R R7, PR, RZ, 0x10 ;  /* 0x00000010ff077803 */ /* 0x000fe40000000000 */
[----:B------:R-:W-:Y:S02]  /*3e9c0*/  LOP3.LUT P4, RZ, R248, 0x8000000, RZ, 0xc0, !PT ;  /* 0x08000000f8ff7812 */ /* 0x000fe4000788c0ff */
[C---:B------:R-:W-:Y:S02]  /*3e9d0*/  PRMT R0, R79.reuse, 0x7772, RZ ;  /* 0x000077724f007816 */ /* 0x040fe400000000ff */
[----:B------:R-:W-:-:S03]  /*3e9e0*/  PRMT R79, R79, 0x7773, RZ ;  /* 0x000077734f4f7816 */ /* 0x000fc600000000ff */
[----:B----4-:R-:W-:Y:S04]  /*3e9f0*/  @P3 STG.E.U8 desc[UR32][R170.64], R0 ;  /* 0x00000000aa003986 */ /* 0x010fe8000c101120 */
[----:B------:R-:W-:Y:S01]  /*3ea00*/  @P5 STG.E.U8 desc[UR32][R172.64], R79 ;  /* 0x0000004fac005986 */ /* 0x000fe2000c101120 */
[----:B--2---:R-:W-:-:S05]  /*3ea10*/  PRMT R3, R72, 0x7770, RZ ;  /* 0x0000777048037816 */ /* 0x004fca00000000ff */
[----:B------:R0:W-:Y:S04]  /*3ea20*/  @P4 STG.E.U8 desc[UR32][R74.64], R3 ;  /* 0x000000034a004986 */ /* 0x0001e8000c101120 */
[----:B0-----:R-:W2:Y:S01]  /*3ea30*/  LDL.LU.64 R74, [R1+0xf80] ;  /* 0x000f8000014a7983 */ /* 0x001ea20000300a00 */
[----:B------:R-:W-:Y:S02]  /*3ea40*/  ISETP.NE.AND P4, PT, R7, RZ, PT ;  /* 0x000000ff0700720c */ /* 0x000fe40003f85270 */
[----:B------:R-:W-:Y:S01]  /*3ea50*/  PRMT R5, R72, 0x7771, RZ ;  /* 0x0000777148057816 */ /* 0x000fe200000000ff */
[----:B------:R-:W4:Y:S01]  /*3ea60*/  LDL.LU.64 R170, [R1+0x100] ;  /* 0x0001000001aa7983 */ /* 0x000f220000300a00 */
[----:B------:R-:W-:Y:S02]  /*3ea70*/  LOP3.LUT P6, RZ, R248, 0x80000, RZ, 0xc0, !PT ;  /* 0x00080000f8ff7812 */ /* 0x000fe400078cc0ff */
[----:B------:R-:W-:Y:S01]  /*3ea80*/  PRMT R6, R73, 0x7770, RZ ;  /* 0x0000777049067816 */ /* 0x000fe200000000ff */
[----:B------:R-:W4:Y:S06]  /*3ea90*/  LDL.LU.64 R172, [R1+0xf8] ;  /* 0x0000f80001ac7983 */ /* 0x000f2c0000300a00 */
[----:B---3--:R0:W-:Y:S01]  /*3eaa0*/  @P4 STG.E.U8 desc[UR32][R174.64], R5 ;  /* 0x00000005ae004986 */ /* 0x0081e2000c101120 */
[----:B------:R-:W-:-:S02]  /*3eab0*/  ISETP.NE.AND P4, PT, R8, RZ, PT ;  /* 0x000000ff0800720c */ /* 0x000fc40003f85270 */
[----:B------:R-:W-:Y:S02]  /*3eac0*/  P2R R80, PR, RZ, 0x40 ;  /* 0x00000040ff507803 */ /* 0x000fe40000000000 */
[----:B------:R-:W-:-:S04]  /*3ead0*/  LOP3.LUT P6, RZ, R248, 0x100000, RZ, 0xc0, !PT ;  /* 0x00100000f8ff7812 */ /* 0x000fc800078cc0ff */
[----:B------:R-:W-:Y:S02]  /*3eae0*/  P2R R77, PR, RZ, 0x40 ;  /* 0x00000040ff4d7803 */ /* 0x000fe40000000000 */
[C---:B------:R-:W-:Y:S01]  /*3eaf0*/  LOP3.LUT P6, RZ, R248.reuse, 0x200000, RZ, 0xc0, !PT ;  /* 0x00200000f8ff7812 */ /* 0x040fe200078cc0ff */
[----:B0-----:R-:W3:Y:S01]  /*3eb00*/  LDL.LU.64 R174, [R1+0xf0] ;  /* 0x0000f00001ae7983 */ /* 0x001ee20000300a00 */
[----:B------:R-:W-:-:S03]  /*3eb10*/  LOP3.LUT P1, RZ, R248, 0x800000, RZ, 0xc0, !PT ;  /* 0x00800000f8ff7812 */ /* 0x000fc6000782c0ff */
[----:B------:R0:W-:Y:S01]  /*3eb20*/  @P4 STG.E.U8 desc[UR32][R176.64], R6 ;  /* 0x00000006b0004986 */ /* 0x0001e2000c101120 */
[----:B------:R-:W-:Y:S02]  /*3eb30*/  ISETP.NE.AND P4, PT, R9, RZ, PT ;  /* 0x000000ff0900720c */ /* 0x000fe40003f85270 */
[----:B------:R-:W-:Y:S02]  /*3eb40*/  P2R R76, PR, RZ, 0x40 ;  /* 0x00000040ff4c7803 */ /* 0x000fe40000000000 */
[----:B------:R-:W-:Y:S02]  /*3eb50*/  LOP3.LUT P6, RZ, R248, 0x400000, RZ, 0xc0, !PT ;  /* 0x00400000f8ff7812 */ /* 0x000fe400078cc0ff */
[----:B------:R-:W-:Y:S01]  /*3eb60*/  PRMT R7, R73, 0x7771, RZ ;  /* 0x0000777149077816 */ /* 0x000fe200000000ff */
[----:B0-----:R-:W3:Y:S06]  /*3eb70*/  LDL.LU.64 R176, [R1+0xe8] ;  /* 0x0000e80001b07983 */ /* 0x001eec0000300a00 */
[----:B------:R-:W-:Y:S01]  /*3eb80*/  @P4 STG.E.U8 desc[UR32][R160.64], R7 ;  /* 0x00000007a0004986 */ /* 0x000fe2000c101120 */
[----:B--2---:R-:W-:-:S02]  /*3eb90*/  PRMT R0, R74, 0x7770, RZ ;  /* 0x000077704a007816 */ /* 0x004fc400000000ff */
[----:B------:R-:W-:-:S03]  /*3eba0*/  PRMT R8, R74, 0x7771, RZ ;  /* 0x000077714a087816 */ /* 0x000fc600000000ff */
[----:B------:R-:W-:Y:S04]  /*3ebb0*/  @P1 STG.E.U8 desc[UR32][R162.64], R0 ;  /* 0x00000000a2001986 */ /* 0x000fe8000c101120 */
[----:B------:R0:W-:Y:S04]  /*3ebc0*/  @P6 STG.E.U8 desc[UR32][R178.64], R8 ;  /* 0x00000008b2006986 */ /* 0x0001e8000c101120 */
[----:B0-----:R-:W2:Y:S01]  /*3ebd0*/  LDL.LU.64 R178, [R1+0xe0] ;  /* 0x0000e00001b27983 */ /* 0x001ea20000300a00 */
[----:B------:R-:W-:Y:S02]  /*3ebe0*/  ISETP.NE.AND P6, PT, R76, RZ, PT ;  /* 0x000000ff4c00720c */ /* 0x000fe40003fc5270 */
[----:B------:R-:W-:-:S02]  /*3ebf0*/  PRMT R3, R75, 0x7770, RZ ;  /* 0x000077704b037816 */ /* 0x000fc400000000ff */
[----:B------:R-:W-:-:S09]  /*3ec00*/  PRMT R5, R75, 0x7771, RZ ;  /* 0x000077714b057816 */ /* 0x000fd200000000ff */
[----:B------:R0:W-:Y:S01]  /*3ec10*/  @P6 STG.E.U8 desc[UR32][R164.64], R3 ;  /* 0x00000003a4006986 */ /* 0x0001e2000c101120 */
[----:B------:R-:W-:Y:S02]  /*3ec20*/  ISETP.NE.AND P6, PT, R77, RZ, PT ;  /* 0x000000ff4d00720c */ /* 0x000fe40003fc5270 */
[C---:B------:R-:W-:Y:S02]  /*3ec30*/  LOP3.LUT P0, RZ, R248.reuse, 0x40000, RZ, 0xc0, !PT ;  /* 0x00040000f8ff7812 */ /* 0x040fe4000780c0ff */
[C---:B------:R-:W-:Y:S02]  /*3ec40*/  LOP3.LUT P2, RZ, R248.reuse, 0x20000, RZ, 0xc0, !PT ;  /* 0x00020000f8ff7812 */ /* 0x040fe4000784c0ff */
[C---:B------:R-:W-:Y:S02]  /*3ec50*/  LOP3.LUT P3, RZ, R248.reuse, 0x10000, RZ, 0xc0, !PT ;  /* 0x00010000f8ff7812 */ /* 0x040fe4000786c0ff */
[----:B------:R-:W-:-:S05]  /*3ec60*/  LOP3.LUT P5, RZ, R248, 0x8000, RZ, 0xc0, !PT ;  /* 0x00008000f8ff7812 */ /* 0x000fca00078ac0ff */
[----:B------:R1:W-:Y:S01]  /*3ec70*/  @P6 STG.E.U8 desc[UR32][R166.64], R5 ;  /* 0x00000005a6006986 */ /* 0x0003e2000c101120 */
[----:B------:R-:W-:Y:S02]  /*3ec80*/  ISETP.NE.AND P6, PT, R80, RZ, PT ;  /* 0x000000ff5000720c */ /* 0x000fe40003fc5270 */
[C---:B------:R-:W-:Y:S02]  /*3ec90*/  LOP3.LUT P4, RZ, R248.reuse, 0x4000, RZ, 0xc0, !PT ;  /* 0x00004000f8ff7812 */ /* 0x040fe4000788c0ff */
[----:B------:R-:W-:Y:S02]  /*3eca0*/  LOP3.LUT P1, RZ, R248, 0x2000, RZ, 0xc0, !PT ;  /* 0x00002000f8ff7812 */ /* 0x000fe4000782c0ff */
[C---:B------:R-:W-:Y:S02]  /*3ecb0*/  PRMT R6, R72.reuse, 0x7772, RZ ;  /* 0x0000777248067816 */ /* 0x040fe400000000ff */
[----:B------:R-:W-:Y:S02]  /*3ecc0*/  PRMT R72, R72, 0x7773, RZ ;  /* 0x0000777348487816 */ /* 0x000fe400000000ff */
[----:B------:R-:W-:-:S02]  /*3ecd0*/  PRMT R0, R73, 0x7772, RZ ;  /* 0x0000777249007816 */ /* 0x000fc400000000ff */
[----:B------:R-:W-:Y:S01]  /*3ece0*/  PRMT R73, R73, 0x7773, RZ ;  /* 0x0000777349497816 */ /* 0x000fe200000000ff */
[----:B------:R-:W-:Y:S01]  /*3ecf0*/  @P6 STG.E.U8 desc[UR32][R168.64], R6 ;  /* 0x00000006a8006986 */ /* 0x000fe2000c101120 */
[C---:B0-----:R-:W-:Y:S02]  /*3ed00*/  PRMT R3, R74.reuse, 0x7772, RZ ;  /* 0x000077724a037816 */ /* 0x041fe400000000ff */
[----:B------:R-:W-:Y:S01]  /*3ed10*/  PRMT R74, R74, 0x7773, RZ ;  /* 0x000077734a4a7816 */ /* 0x000fe200000000ff */
[----:B----4-:R-:W-:Y:S01]  /*3ed20*/  @P0 STG.E.U8 desc[UR32][R170.64], R72 ;  /* 0x00000048aa000986 */ /* 0x010fe2000c101120 */
[----:B-1----:R-:W-:-:S03]  /*3ed30*/  PRMT R5, R75, 0x7772, RZ ;  /* 0x000077724b057816 */ /* 0x002fc600000000ff */
[----:B------:R0:W-:Y:S04]  /*3ed40*/  @P2 STG.E.U8 desc[UR32][R172.64], R0 ;  /* 0x00000000ac002986 */ /* 0x0001e8000c101120 */
[----:B---3--:R1:W-:Y:S04]  /*3ed50*/  @P3 STG.E.U8 desc[UR32][R174.64], R73 ;  /* 0x00000049ae003986 */ /* 0x0083e8000c101120 */
[----:B------:R3:W-:Y:S04]  /*3ed60*/  @P5 STG.E.U8 desc[UR32][R176.64], R3 ;  /* 0x00000003b0005986 */ /* 0x0007e8000c101120 */
[----:B0-----:R-:W4:Y:S04]  /*3ed70*/  LDL.LU.64 R172, [R1+0xd0] ;  /* 0x0000d00001ac7983 */ /* 0x001f280000300a00 */
[----:B-1----:R-:W4:Y:S04]  /*3ed80*/  LDL.LU.64 R174, [R1+0xc8] ;  /* 0x0000c80001ae7983 */ /* 0x002f280000300a00 */
[----:B---3--:R-:W3:Y:S04]  /*3ed90*/  LDL.LU.64 R176, [R1+0xb8] ;  /* 0x0000b80001b07983 */ /* 0x008ee80000300a00 */
[----:B--2---:R0:W-:Y:S04]  /*3eda0*/  @P4 STG.E.U8 desc[UR32][R178.64], R74 ;  /* 0x0000004ab2004986 */ /* 0x0041e8000c101120 */
[----:B------:R1:W-:Y:S04]  /*3edb0*/  @P1 STG.E.U8 desc[UR32][R68.64], R5 ;  /* 0x0000000544001986 */ /* 0x0003e8000c101120 */
[----:B0-----:R-:W2:Y:S04]  /*3edc0*/  LDL.LU.64 R178, [R1+0xb0] ;  /* 0x0000b00001b27983 */ /* 0x001ea80000300a00 */
[----:B-1----:R-:W3:Y:S01]  /*3edd0*/  LDL.LU.64 R68, [R1+0xf78] ;  /* 0x000f780001447983 */ /* 0x002ee20000300a00 */
[----:B------:R-:W-:-:S02]  /*3ede0*/  LOP3.LUT P6, RZ, R248, 0x1000, RZ, 0xc0, !PT ;  /* 0x00001000f8ff7812 */ /* 0x000fc400078cc0ff */
[C---:B------:R-:W-:Y:S01]  /*3edf0*/  LOP3.LUT P0, RZ, R248.reuse, 0x800, RZ, 0xc0, !PT ;  /* 0x00000800f8ff7812 */ /* 0x040fe2000780c0ff */
[----:B------:R-:W2:Y:S01]  /*3ee00*/  LDL.LU.64 R160, [R1+0xa8] ;  /* 0x0000a80001a07983 */ /* 0x000ea20000300a00 */
[C---:B------:R-:W-:Y:S02]  /*3ee10*/  LOP3.LUT P2, RZ, R248.reuse, 0x400, RZ, 0xc0, !PT ;  /* 0x00000400f8ff7812 */ /* 0x040fe4000784c0ff */
[----:B------:R-:W-:Y:S01]  /*3ee20*/  PRMT R75, R75, 0x7773, RZ ;  /* 0x000077734b4b7816 */ /* 0x000fe200000000ff */
[----:B------:R-:W2:Y:S04]  /*3ee30*/  LDL.LU.64 R162, [R1+0xa0] ;  /* 0x0000a00001a27983 */ /* 0x000ea80000300a00 */
[----:B------:R-:W2:Y:S04]  /*3ee40*/  LDL.LU.64 R168, [R1+0x98] ;  /* 0x0000980001a87983 */ /* 0x000ea80000300a00 */
[----:B------:R-:W2:Y:S04]  /*3ee50*/  LDL.LU.64 R164, [R1+0x90] ;  /* 0x0000900001a47983 */ /* 0x000ea80000300a00 */
[----:B------:R-:W2:Y:S04]  /*3ee60*/  LDL.LU.64 R166, [R1+0x88] ;  /* 0x0000880001a67983 */ /* 0x000ea80000300a00 */
[----:B------:R-:W2:Y:S04]  /*3ee70*/  LDL.LU.64 R170, [R1+0x80] ;  /* 0x0000800001aa7983 */ /* 0x000ea80000300a00 */
[----:B----4-:R-:W-:Y:S01]  /*3ee80*/  @P6 STG.E.U8 desc[UR32][R172.64], R75 ;  /* 0x0000004bac006986 */ /* 0x010fe2000c101120 */
[----:B------:R-:W-:-:S04]  /*3ee90*/  LOP3.LUT P5, RZ, R248, 0x20, RZ, 0xc0, !PT ;  /* 0x00000020f8ff7812 */ /* 0x000fc800078ac0ff */
[----:B------:R-:W-:Y:S02]  /*3eea0*/  P2R R72, PR, RZ, 0x20 ;  /* 0x00000020ff487803 */ /* 0x000fe40000000000 */
[----:B------:R-:W-:-:S04]  /*3eeb0*/  LOP3.LUT P5, RZ, R248, 0x40, RZ, 0xc0, !PT ;  /* 0x00000040f8ff7812 */ /* 0x000fc800078ac0ff */
[----:B------:R-:W-:Y:S02]  /*3eec0*/  P2R R9, PR, RZ, 0x20 ;  /* 0x00000020ff097803 */ /* 0x000fe40000000000 */
[C---:B------:R-:W-:Y:S02]  /*3eed0*/  LOP3.LUT P5, RZ, R248.reuse, 0x80, RZ, 0xc0, !PT ;  /* 0x00000080f8ff7812 */ /* 0x040fe400078ac0ff */
[C---:B------:R-:W-:Y:S02]  /*3eee0*/  LOP3.LUT P3, RZ, R248.reuse, 0x200, RZ, 0xc0, !PT ;  /* 0x00000200f8ff7812 */ /* 0x040fe4000786c0ff */
[----:B------:R-:W-:Y:S02]  /*3eef0*/  P2R R8, PR, RZ, 0x20 ;  /* 0x00000020ff087803 */ /* 0x000fe40000000000 */
[----:B------:R-:W-:Y:S02]  /*3ef00*/  LOP3.LUT P5, RZ, R248, 0x100, RZ, 0xc0, !PT ;  /* 0x00000100f8ff7812 */ /* 0x000fe400078ac0ff */
[----:B---3--:R-:W-:-:S02]  /*3ef10*/  PRMT R0, R68, 0x7770, RZ ;  /* 0x0000777044007816 */ /* 0x008fc400000000ff */
[----:B------:R-:W-:-:S03]  /*3ef20*/  PRMT R6, R68, 0x7771, RZ ;  /* 0x0000777144067816 */ /* 0x000fc600000000ff */
[----:B------:R-:W-:Y:S04]  /*3ef30*/  @P0 STG.E.U8 desc[UR32][R174.64], R0 ;  /* 0x00000000ae000986 */ /* 0x000fe8000c101120 */
[----:B------:R0:W-:Y:S04]  /*3ef40*/  @P2 STG.E.U8 desc[UR32][R70.64], R6 ;  /* 0x0000000646002986 */ /* 0x0001e8000c101120 */
[----:B0-----:R-:W3:Y:S04]  /*3ef50*/  LDL.LU.64 R70, [R1+0xf70] ;  /* 0x000f700001467983 */ /* 0x001ee80000300a00 */
[----:B------:R-:W4:Y:S01]  /*3ef60*/  LDL.LU.64 R172, [R1+0x78] ;  /* 0x0000780001ac7983 */ /* 0x000f220000300a00 */
[----:B------:R-:W-:-:S02]  /*3ef70*/  PRMT R3, R69, 0x7770, RZ ;  /* 0x0000777045037816 */ /* 0x000fc400000000ff */
[----:B------:R-:W-:Y:S01]  /*3ef80*/  PRMT R7, R69, 0x7771, RZ ;  /* 0x0000777145077816 */ /* 0x000fe200000000ff */
[----:B------:R-:W4:Y:S04]  /*3ef90*/  LDL.LU.64 R174, [R1+0x70] ;  /* 0x0000700001ae7983 */ /* 0x000f280000300a00 */
[----:B------:R0:W-:Y:S04]  /*3efa0*/  @P3 STG.E.U8 desc[UR32][R176.64], R3 ;  /* 0x00000003b0003986 */ /* 0x0001e8000c101120 */
[----:B--2---:R1:W-:Y:S04]  /*3efb0*/  @P5 STG.E.U8 desc[UR32][R178.64], R7 ;  /* 0x00000007b2005986 */ /* 0x0043e8000c101120 */
[----:B0-----:R-:W2:Y:S04]  /*3efc0*/  LDL.LU.64 R176, [R1+0x68] ;  /* 0x0000680001b07983 */ /* 0x001ea80000300a00 */
[----:B-1----:R-:W2:Y:S01]  /*3efd0*/  LDL.LU.64 R178, [R1+0x60] ;  /* 0x0000600001b27983 */ /* 0x002ea20000300a00 */
[----:B------:R-:W-:-:S02]  /*3efe0*/  ISETP.NE.AND P5, PT, R8, RZ, PT ;  /* 0x000000ff0800720c */ /* 0x000fc40003fa5270 */
        /* <DEDUP_REMOVED lines=8> */
[----:B------:R-:W-:-:S02]  /*3f070*/  PRMT R3, R68, 0x7772, RZ ;  /* 0x0000777244037816 */ /* 0x000fc400000000ff */
[----:B------:R-:W-:Y:S02]  /*3f080*/  PRMT R68, R68, 0x7773, RZ ;  /* 0x0000777344447816 */ /* 0x000fe400000000ff */
[C---:B------:R-:W-:Y:S02]  /*3f090*/  LOP3.LUT P6, RZ, R249.reuse, 0x80000000, RZ, 0xc0, !PT ;  /* 0x80000000f9ff7812 */ /* 0x040fe400078cc0ff */
[C---:B------:R-:W-:Y:S02]  /*3f0a0*/  LOP3.LUT P0, RZ, R249.reuse, 0x40000000, RZ, 0xc0, !PT ;  /* 0x40000000f9ff7812 */ /* 0x040fe4000780c0ff */
[----:B------:R-:W-:Y:S02]  /*3f0b0*/  LOP3.LUT P2, RZ, R249, 0x20000000, RZ, 0xc0, !PT ;  /* 0x20000000f9ff7812 */ /* 0x000fe4000784c0ff */
[----:B---3--:R-:W-:-:S05]  /*3f0c0*/  PRMT R5, R70, 0x7770, RZ ;  /* 0x0000777046057816 */ /* 0x008fca00000000ff */
[----:B------:R0:W-:Y:S01]  /*3f0d0*/  @P5 STG.E.U8 desc[UR32][R160.64], R5 ;  /* 0x00000005a0005986 */ /* 0x0001e2000c101120 */
[----:B------:R-:W-:Y:S02]  /*3f0e0*/  ISETP.NE.AND P5, PT, R9, RZ, PT ;  /* 0x000000ff0900720c */ /* 0x000fe40003fa5270 */
[----:B------:R-:W-:Y:S02]  /*3f0f0*/  PRMT R8, R70, 0x7771, RZ ;  /* 0x0000777146087816 */ /* 0x000fe400000000ff */
[----:B------:R-:W-:-:S09]  /*3f100*/  PRMT R0, R71, 0x7770, RZ ;  /* 0x0000777047007816 */ /* 0x000fd200000000ff */
[----:B------:R-:W-:Y:S01]  /*3f110*/  @P5 STG.E.U8 desc[UR32][R162.64], R8 ;  /* 0x00000008a2005986 */ /* 0x000fe2000c101120 */
[----:B------:R-:W-:Y:S02]  /*3f120*/  ISETP.NE.AND P5, PT, R72, RZ, PT ;  /* 0x000000ff4800720c */ /* 0x000fe40003fa5270 */
[----:B------:R-:W-:-:S11]  /*3f130*/  PRMT R6, R71, 0x7771, RZ ;  /* 0x0000777147067816 */ /* 0x000fd600000000ff */
[----:B------:R1:W-:Y:S04]  /*3f140*/  @P5 STG.E.U8 desc[UR32][R168.64], R0 ;  /* 0x00000000a8005986 */ /* 0x0003e8000c101120 */
[----:B------:R-:W-:Y:S04]  /*3f150*/  @P4 STG.E.U8 desc[UR32][R164.64], R6 ;  /* 0x00000006a4004986 */ /* 0x000fe8000c101120 */
[----:B------:R3:W-:Y:S01]  /*3f160*/  @P1 STG.E.U8 desc[UR32][R166.64], R3 ;  /* 0x00000003a6001986 */ /* 0x0007e2000c101120 */
[----:B------:R-:W-:Y:S02]  /*3f170*/  ISETP.NE.AND P1, PT, R73, RZ, PT ;  /* 0x000000ff4900720c */ /* 0x000fe40003f25270 */
[----:B0-----:R-:W-:Y:S01]  /*3f180*/  PRMT R5, R69, 0x7772, RZ ;  /* 0x0000777245057816 */ /* 0x001fe200000000ff */
[----:B-1----:R-:W2:Y:S10]  /*3f190*/  LDL.LU.64 R168, [R1+0x50] ;  /* 0x0000500001a87983 */ /* 0x002eb40000300a00 */
[----:B------:R0:W-:Y:S01]  /*3f1a0*/  @P1 STG.E.U8 desc[UR32][R170.64], R68 ;  /* 0x00000044aa001986 */ /* 0x0001e2000c101120 */
[----:B------:R-:W-:-:S02]  /*3f1b0*/  ISETP.NE.AND P1, PT, R74, RZ, PT ;  /* 0x000000ff4a00720c */ /* 0x000fc40003f25270 */
[----:B------:R-:W-:Y:S02]  /*3f1c0*/  PRMT R69, R69, 0x7773, RZ ;  /* 0x0000777345457816 */ /* 0x000fe400000000ff */
[----:B------:R-:W-:Y:S02]  /*3f1d0*/  PRMT R0, R70, 0x7772, RZ ;  /* 0x0000777246007816 */ /* 0x000fe400000000ff */
[----:B---3--:R-:W-:Y:S01]  /*3f1e0*/  PRMT R3, R71, 0x7772, RZ ;  /* 0x0000777247037816 */ /* 0x008fe200000000ff */
[----:B0-----:R-:W3:Y:S06]  /*3f1f0*/  LDL.LU.64 R170, [R1+0x48] ;  /* 0x0000480001aa7983 */ /* 0x001eec0000300a00 */
[----:B----4-:R0:W-:Y:S01]  /*3f200*/  @P1 STG.E.U8 desc[UR32][R172.64], R5 ;  /* 0x00000005ac001986 */ /* 0x0101e2000c101120 */
[----:B------:R-:W-:-:S02]  /*3f210*/  ISETP.NE.AND P1, PT, R76, RZ, PT ;  /* 0x000000ff4c00720c */ /* 0x000fc40003f25270 */
[----:B------:R-:W-:Y:S01]  /*3f220*/  PRMT R70, R70, 0x7773, RZ ;  /* 0x0000777346467816 */ /* 0x000fe200000000ff */
[----:B0-----:R-:W4:Y:S10]  /*3f230*/  LDL.LU.64 R172, [R1+0x38] ;  /* 0x0000380001ac7983 */ /* 0x001f340000300a00 */
[----:B------:R0:W-:Y:S04]  /*3f240*/  @P1 STG.E.U8 desc[UR32][R174.64], R69 ;  /* 0x00000045ae001986 */ /* 0x0001e8000c101120 */
[----:B--2---:R-:W-:Y:S04]  /*3f250*/  @P6 STG.E.U8 desc[UR32][R176.64], R0 ;  /* 0x00000000b0006986 */ /* 0x004fe8000c101120 */
[----:B------:R-:W-:Y:S04]  /*3f260*/  @P0 STG.E.U8 desc[UR32][R178.64], R70 ;  /* 0x00000046b2000986 */ /* 0x000fe8000c101120 */
[----:B0-----:R-:W2:Y:S04]  /*3f270*/  LDL.LU.64 R174, [R1+0x30] ;  /* 0x0000300001ae7983 */ /* 0x001ea80000300a00 */
[----:B------:R0:W-:Y:S04]  /*3f280*/  @P2 STG.E.U8 desc[UR32][R64.64], R3 ;  /* 0x0000000340002986 */ /* 0x0001e8000c101120 */
[----:B0-----:R-:W3:Y:S01]  /*3f290*/  LDL.LU.64 R64, [R1+0xf68] ;  /* 0x000f680001407983 */ /* 0x001ee20000300a00 */
[----:B------:R-:W-:-:S02]  /*3f2a0*/  LOP3.LUT P3, RZ, R249, 0x10000000, RZ, 0xc0, !PT ;  /* 0x10000000f9ff7812 */ /* 0x000fc4000786c0ff */
[C---:B------:R-:W-:Y:S01]  /*3f2b0*/  LOP3.LUT P5, RZ, R249.reuse, 0x8000000, RZ, 0xc0, !PT ;  /* 0x08000000f9ff7812 */ /* 0x040fe200078ac0ff */
[----:B------:R-:W2:Y:S01]  /*3f2c0*/  LDL.LU.64 R176, [R1+0x28] ;  /* 0x0000280001b07983 */ /* 0x000ea20000300a00 */
[----:B------:R-:W-:Y:S02]  /*3f2d0*/  LOP3.LUT P4, RZ, R249, 0x4000000, RZ, 0xc0, !PT ;  /* 0x04000000f9ff7812 */ /* 0x000fe4000788c0ff */
[----:B------:R-:W-:Y:S01]  /*3f2e0*/  PRMT R71, R71, 0x7773, RZ ;  /* 0x0000777347477816 */ /* 0x000fe200000000ff */
[----:B------:R-:W2:Y:S06]  /*3f2f0*/  LDL.LU.64 R178, [R1+0x20] ;  /* 0x0000200001b27983 */ /* 0x000eac0000300a00 */
[----:B------:R-:W-:Y:S01]  /*3f300*/  @P3 STG.E.U8 desc[UR32][R168.64], R71 ;  /* 0x00000047a8003986 */ /* 0x000fe2000c101120 */
[----:B---3--:R-:W-:-:S02]  /*3f310*/  PRMT R5, R64, 0x7770, RZ ;  /* 0x0000777040057816 */ /* 0x008fc400000000ff */
[----:B------:R-:W-:-:S03]  /*3f320*/  PRMT R6, R64, 0x7771, RZ ;  /* 0x0000777140067816 */ /* 0x000fc600000000ff */
[----:B------:R-:W-:Y:S04]  /*3f330*/  @P5 STG.E.U8 desc[UR32][R170.64], R5 ;  /* 0x00000005aa005986 */ /* 0x000fe8000c101120 */
[----:B------:R0:W-:Y:S04]  /*3f340*/  @P4 STG.E.U8 desc[UR32][R66.64], R6 ;  /* 0x0000000642004986 */ /* 0x0001e8000c101120 */
[----:B0-----:R-:W3:Y:S01]  /*3f350*/  LDL.LU.64 R66, [R1+0xf60] ;  /* 0x000f600001427983 */ /* 0x001ee20000300a00 */
[----:B------:R-:W-:-:S04]  /*3f360*/  LOP3.LUT P3, RZ, R249, 0x40000, RZ, 0xc0, !PT ;  /* 0x00040000f9ff7812 */ /* 0x000fc8000786c0ff */
[----:B------:R-:W-:Y:S02]  /*3f370*/  P2R R69, PR, RZ, 0x8 ;  /* 0x00000008ff457803 */ /* 0x000fe40000000000 */
[C---:B------:R-:W-:Y:S02]  /*3f380*/  LOP3.LUT P3, RZ, R249.reuse, 0x80000, RZ, 0xc0, !PT ;  /* 0x00080000f9ff7812 */ /* 0x040fe4000786c0ff */
[C---:B------:R-:W-:Y:S02]  /*3f390*/  LOP3.LUT P1, RZ, R249.reuse, 0x2000000, RZ, 0xc0, !PT ;  /* 0x02000000f9ff7812 */ /* 0x040fe4000782c0ff */
[----:B------:R-:W-:Y:S02]  /*3f3a0*/  P2R R68, PR, RZ, 0x8 ;  /* 0x00000008ff447803 */ /* 0x000fe40000000000 */
[C---:B------:R-:W-:Y:S02]  /*3f3b0*/  LOP3.LUT P3, RZ, R249.reuse, 0x100000, RZ, 0xc0, !PT ;  /* 0x00100000f9ff7812 */ /* 0x040fe4000786c0ff */
[----:B------:R-:W-:-:S02]  /*3f3c0*/  LOP3.LUT P6, RZ, R249, 0x1000000, RZ, 0xc0, !PT ;  /* 0x01000000f9ff7812 */ /* 0x000fc400078cc0ff */
[C---:B------:R-:W-:Y:S02]  /*3f3d0*/  LOP3.LUT P0, RZ, R249.reuse, 0x800000, RZ, 0xc0, !PT ;  /* 0x00800000f9ff7812 */ /* 0x040fe4000780c0ff */
[C---:B------:R-:W-:Y:S02]  /*3f3e0*/  LOP3.LUT P2, RZ, R249.reuse, 0x400000, RZ, 0xc0, !PT ;  /* 0x00400000f9ff7812 */ /* 0x040fe4000784c0ff */
[----:B------:R-:W-:Y:S02]  /*3f3f0*/  P2R R9, PR, RZ, 0x8 ;  /* 0x00000008ff097803 */ /* 0x000fe40000000000 */
[----:B------:R-:W-:Y:S02]  /*3f400*/  LOP3.LUT P3, RZ, R249, 0x200000, RZ, 0xc0, !PT ;  /* 0x00200000f9ff7812 */ /* 0x000fe4000786c0ff */
[C---:B------:R-:W-:Y:S02]  /*3f410*/  PRMT R0, R65.reuse, 0x7770, RZ ;  /* 0x0000777041007816 */ /* 0x040fe400000000ff */
[----:B------:R-:W-:-:S03]  /*3f420*/  PRMT R7, R65, 0x7771, RZ ;  /* 0x0000777141077816 */ /* 0x000fc600000000ff */
[----:B----4-:R0:W-:Y:S04]  /*3f430*/  @P1 STG.E.U8 desc[UR32][R172.64], R0 ;  /* 0x00000000ac001986 */ /* 0x0101e8000c101120 */
[----:B--2---:R-:W-:Y:S01]  /*3f440*/  @P6 STG.E.U8 desc[UR32][R174.64], R7 ;  /* 0x00000007ae006986 */ /* 0x004fe2000c101120 */
[C---:B0-----:R-:W-:Y:S02]  /*3f450*/  PRMT R0, R64.reuse, 0x7772, RZ ;  /* 0x0000777240007816 */ /* 0x041fe400000000ff */
[----:B------:R-:W-:Y:S02]  /*3f460*/  PRMT R64, R64, 0x7773, RZ ;  /* 0x0000777340407816 */ /* 0x000fe400000000ff */
[C---:B---3--:R-:W-:Y:S02]  /*3f470*/  PRMT R3, R66.reuse, 0x7770, RZ ;  /* 0x0000777042037816 */ /* 0x048fe400000000ff */
[----:B------:R-:W-:-:S02]  /*3f480*/  PRMT R8, R66, 0x7771, RZ ;  /* 0x0000777142087816 */ /* 0x000fc400000000ff */
[----:B------:R-:W-:Y:S01]  /*3f490*/  PRMT R5, R67, 0x7770, RZ ;  /* 0x0000777043057816 */ /* 0x000fe200000000ff */
[----:B------:R-:W-:Y:S04]  /*3f4a0*/  @P0 STG.E.U8 desc[UR32][R176.64], R3 ;  /* 0x00000003b0000986 */ /* 0x000fe8000c101120 */
[----:B------:R-:W-:Y:S04]  /*3f4b0*/  @P2 STG.E.U8 desc[UR32][R178.64], R8 ;  /* 0x00000008b2002986 */ /* 0x000fe8000c101120 */
[----:B------:R0:W-:Y:S01]  /*3f4c0*/  @P3 STG.E.U8 desc[UR32][R56.64], R5 ;  /* 0x0000000538003986 */ /* 0x0001e2000c101120 */
[----:B------:R-:W-:-:S02]  /*3f4d0*/  ISETP.NE.AND P3, PT, R9, RZ, PT ;  /* 0x000000ff0900720c */ /* 0x000fc40003f65270 */
[----:B------:R-:W-:Y:S01]  /*3f4e0*/  PRMT R6, R67, 0x7771, RZ ;  /* 0x0000777143067816 */ /* 0x000fe200000000ff */
[----:B0-----:R-:W2:Y:S10]  /*3f4f0*/  LDL.LU.64 R56, [R1+0xf58] ;  /* 0x000f580001387983 */ /* 0x001eb40000300a00 */
[----:B------:R0:W-:Y:S01]  /*3f500*/  @P3 STG.E.U8 desc[UR32][R58.64], R6 ;  /* 0x000000063a003986 */ /* 0x0001e2000c101120 */
[----:B------:R-:W-:-:S03]  /*3f510*/  ISETP.NE.AND P3, PT, R68, RZ, PT ;  /* 0x000000ff4400720c */ /* 0x000fc60003f65270 */
[----:B0-----:R-:W3:Y:S10]  /*3f520*/  LDL.LU.64 R58, [R1+0xf50] ;  /* 0x000f5000013a7983 */ /* 0x001ef40000300a00 */
[----:B------:R0:W-:Y:S04]  /*3f530*/  @P3 STG.E.U8 desc[UR32][R60.64], R0 ;  /* 0x000000003c003986 */ /* 0x0001e8000c101120 */
[----:B0-----:R-:W4:Y:S01]  /*3f540*/  LDL.LU.64 R60, [R1+0xf48] ;  /* 0x000f4800013c7983 */ /* 0x001f220000300a00 */
[----:B------:R-:W-:-:S13]  /*3f550*/  ISETP.NE.AND P3, PT, R69, RZ, PT ;  /* 0x000000ff4500720c */ /* 0x000fda0003f65270 */
[----:B------:R0:W-:Y:S04]  /*3f560*/  @P3 STG.E.U8 desc[UR32][R62.64], R64 ;  /* 0x000000403e003986 */ /* 0x0001e8000c101120 */
[----:B0-----:R-:W2:Y:S01]  /*3f570*/  LDL.LU.64 R62, [R1+0xf40] ;  /* 0x000f4000013e7983 */ /* 0x001ea20000300a00 */
        /* <DEDUP_REMOVED lines=9> */
[----:B------:R-:W-:-:S05]  /*3f610*/  PRMT R65, R65, 0x7773, RZ ;  /* 0x0000777341417816 */ /* 0x000fca00000000ff */
[----:B------:R-:W-:Y:S04]  /*3f620*/  @P5 STG.E.U8 desc[UR32][R12.64], R3 ;  /* 0x000000030c005986 */ /* 0x000fe8000c101120 */
[----:B------:R-:W-:Y:S01]  /*3f630*/  @P4 STG.E.U8 desc[UR32][R14.64], R65 ;  /* 0x000000410e004986 */ /* 0x000fe2000c101120 */
[----:B------:R-:W-:Y:S02]  /*3f640*/  ISETP.NE.AND P4, PT, R70, RZ, PT ;  /* 0x000000ff4600720c */ /* 0x000fe40003f85270 */
[C---:B------:R-:W-:Y:S02]  /*3f650*/  PRMT R5, R66.reuse, 0x7772, RZ ;  /* 0x0000777242057816 */ /* 0x040fe400000000ff */
        /* <DEDUP_REMOVED lines=9> */
[C---:B------:R-:W-:Y:S02]  /*3f6f0*/  PRMT R9, R67.reuse, 0x7772, RZ ;  /* 0x0000777243097816 */ /* 0x040fe400000000ff */
[----:B------:R-:W-:-:S09]  /*3f700*/  PRMT R67, R67, 0x7773, RZ ;  /* 0x0000777343437816 */ /* 0x000fd200000000ff */
[----:B------:R2:W-:Y:S04]  /*3f710*/  @P4 STG.E.U8 desc[UR32][R20.64], R9 ;  /* 0x0000000914004986 */ /* 0x0005e8000c101120 */
[----:B------:R-:W-:Y:S01]  /*3f720*/  @P1 STG.E.U8 desc[UR32][R22.64], R67 ;  /* 0x0000004316001986 */ /* 0x000fe2000c101120 */
[C---:B------:R-:W-:Y:S02]  /*3f730*/  LOP3.LUT P3, RZ, R249.reuse, 0x100, RZ, 0xc0, !PT ;  /* 0x00000100f9ff7812 */ /* 0x040fe4000786c0ff */
[C---:B------:R-:W-:Y:S02]  /*3f740*/  LOP3.LUT P5, RZ, R249.reuse, 0x80, RZ, 0xc0, !PT ;  /* 0x00000080f9ff7812 */ /* 0x040fe400078ac0ff */
[----:B------:R-:W-:Y:S02]  /*3f750*/  LOP3.LUT P1, RZ, R249, 0x40, RZ, 0xc0, !PT ;  /* 0x00000040f9ff7812 */ /* 0x000fe4000782c0ff */
[----:B------:R-:W-:-:S04]  /*3f760*/  LOP3.LUT P4, RZ, R4, 0x4000000, RZ, 0xc0, !PT ;  /* 0x0400000004ff7812 */ /* 0x000fc8000788c0ff */
[----:B0-----:R-:W-:Y:S02]  /*3f770*/  P2R R17, PR, RZ, 0x10 ;  /* 0x00000010ff117803 */ /* 0x001fe40000000000 */
[----:B------:R-:W-:-:S04]  /*3f780*/  LOP3.LUT P4, RZ, R4, 0x8000000, RZ, 0xc0, !PT ;  /* 0x0800000004ff7812 */ /* 0x000fc8000788c0ff */
[----:B------:R-:W-:Y:S02]  /*3f790*/  P2R R16, PR, RZ, 0x10 ;  /* 0x00000010ff107803 */ /* 0x000fe40000000000 */
[----:B------:R-:W-:-:S04]  /*3f7a0*/  LOP3.LUT P4, RZ, R4, 0x10000000, RZ, 0xc0, !PT ;  /* 0x1000000004ff7812 */ /* 0x000fc8000788c0ff */
[----:B------:R-:W-:Y:S02]  /*3f7b0*/  P2R R14, PR, RZ, 0x10 ;  /* 0x00000010ff0e7803 */ /* 0x000fe40000000000 */
[----:B------:R-:W-:-:S04]  /*3f7c0*/  LOP3.LUT P4, RZ, R4, 0x20000000, RZ, 0xc0, !PT ;  /* 0x2000000004ff7812 */ /* 0x000fc8000788c0ff */
[----:B------:R-:W-:Y:S02]  /*3f7d0*/  P2R R12, PR, RZ, 0x10 ;  /* 0x00000010ff0c7803 */ /* 0x000fe40000000000 */
[----:B------:R-:W-:Y:S02]  /*3f7e0*/  LOP3.LUT P4, RZ, R4, 0x40000000, RZ, 0xc0, !PT ;  /* 0x4000000004ff7812 */ /* 0x000fe4000788c0ff */
[C---:B----4-:R-:W-:Y:S02]  /*3f7f0*/  PRMT R3, R60.reuse, 0x7770, RZ ;  /* 0x000077703c037816 */ /* 0x050fe400000000ff */
[----:B------:R-:W-:Y:S02]  /*3f800*/  PRMT R13, R60, 0x7771, RZ ;  /* 0x000077713c0d7816 */ /* 0x000fe400000000ff */
[----:B------:R-:W-:Y:S01]  /*3f810*/  PRMT R5, R61, 0x7770, RZ ;  /* 0x000077703d057816 */ /* 0x000fe200000000ff */
[----:B------:R0:W-:Y:S04]  /*3f820*/  @P6 STG.E.U8 desc[UR32][R24.64], R3 ;  /* 0x0000000318006986 */ /* 0x0001e8000c101120 */
[----:B------:R4:W-:Y:S04]  /*3f830*/  @P0 STG.E.U8 desc[UR32][R26.64], R13 ;  /* 0x0000000d1a000986 */ /* 0x0009e8000c101120 */
[----:B------:R3:W-:Y:S01]  /*3f840*/  @P2 STG.E.U8 desc[UR32][R28.64], R5 ;  /* 0x000000051c002986 */ /* 0x0007e2000c101120 */
[----:B------:R-:W-:-:S04]  /*3f850*/  LOP3.LUT P2, RZ, R249, 0x1, RZ, 0xc0, !PT ;  /* 0x00000001f9ff7812 */ /* 0x000fc8000784c0ff */
[----:B------:R-:W-:Y:S02]  /*3f860*/  P2R R8, PR, RZ, 0x4 ;  /* 0x00000004ff087803 */ /* 0x000fe40000000000 */
[----:B------:R-:W-:-:S04]  /*3f870*/  LOP3.LUT P2, RZ, R249, 0x2, RZ, 0xc0, !PT ;  /* 0x00000002f9ff7812 */ /* 0x000fc8000784c0ff */
[----:B------:R-:W-:Y:S02]  /*3f880*/  P2R R6, PR, RZ, 0x4 ;  /* 0x00000004ff067803 */ /* 0x000fe40000000000 */
[C---:B------:R-:W-:Y:S02]  /*3f890*/  LOP3.LUT P2, RZ, R249.reuse, 0x4, RZ, 0xc0, !PT ;  /* 0x00000004f9ff7812 */ /* 0x040fe4000784c0ff */
[C---:B------:R-:W-:Y:S02]  /*3f8a0*/  LOP3.LUT P6, RZ, R249.reuse, 0x20, RZ, 0xc0, !PT ;  /* 0x00000020f9ff7812 */ /* 0x040fe400078cc0ff */
[C---:B------:R-:W-:Y:S02]  /*3f8b0*/  LOP3.LUT P0, RZ, R249.reuse, 0x10, RZ, 0xc0, !PT ;  /* 0x00000010f9ff7812 */ /* 0x040fe4000780c0ff */
[----:B------:R-:W-:Y:S02]  /*3f8c0*/  P2R R0, PR, RZ, 0x4 ;  /* 0x00000004ff007803 */ /* 0x000fe40000000000 */
[----:B------:R-:W-:-:S02]  /*3f8d0*/  LOP3.LUT P2, RZ, R249, 0x8, RZ, 0xc0, !PT ;  /* 0x00000008f9ff7812 */ /* 0x000fc4000784c0ff */
[----:B-1----:R-:W-:Y:S01]  /*3f8e0*/  PRMT R7, R61, 0x7771, RZ ;  /* 0x000077713d077816 */ /* 0x002fe200000000ff */
[----:B------:R-:W1:Y:S01]  /*3f8f0*/  LDS.128 R248, [R251] ;  /* 0x00000000fbf87984 */ /* 0x000e620000000c00 */
[C---:B--2---:R-:W-:Y:S02]  /*3f900*/  PRMT R9, R62.reuse, 0x7770, RZ ;  /* 0x000077703e097816 */ /* 0x044fe400000000ff */
[----:B------:R-:W-:Y:S02]  /*3f910*/  PRMT R15, R62, 0x7771, RZ ;  /* 0x000077713e0f7816 */ /* 0x000fe400000000ff */
[C---:B0-----:R-:W-:Y:S01]  /*3f920*/  PRMT R3, R63.reuse, 0x7770, RZ ;  /* 0x000077703f037816 */ /* 0x041fe200000000ff */
[----:B------:R0:W-:Y:S01]  /*3f930*/  @P3 STG.E.U8 desc[UR32][R30.64], R7 ;  /* 0x000000071e003986 */ /* 0x0001e2000c101120 */
[----:B----4-:R-:W-:Y:S02]  /*3f940*/  PRMT R13, R63, 0x7771, RZ ;  /* 0x000077713f0d7816 */ /* 0x010fe400000000ff */
[----:B---3--:R-:W-:Y:S01]  /*3f950*/  PRMT R5, R60, 0x7772, RZ ;  /* 0x000077723c057816 */ /* 0x008fe200000000ff */
[----:B------:R2:W-:Y:S04]  /*3f960*/  @P5 STG.E.U8 desc[UR32][R32.64], R9 ;  /* 0x0000000920005986 */ /* 0x0005e8000c101120 */
[----:B------:R-:W-:Y:S04]  /*3f970*/  @P1 STG.E.U8 desc[UR32][R34.64], R15 ;  /* 0x0000000f22001986 */ /* 0x000fe8000c101120 */
[----:B------:R3:W-:Y:S04]  /*3f980*/  @P6 STG.E.U8 desc[UR32][R36.64], R3 ;  /* 0x0000000324006986 */ /* 0x0007e8000c101120 */
[----:B------:R4:W-:Y:S04]  /*3f990*/  @P0 STG.E.U8 desc[UR32][R38.64], R13 ;  /* 0x0000000d26000986 */ /* 0x0009e8000c101120 */
[----:B------:R1:W-:Y:S01]  /*3f9a0*/  @P2 STG.E.U8 desc[UR32][R40.64], R5 ;  /* 0x0000000528002986 */ /* 0x0003e2000c101120 */
[----:B------:R-:W-:-:S02]  /*3f9b0*/  ISETP.NE.AND P2, PT, R0, RZ, PT ;  /* 0x000000ff0000720c */ /* 0x000fc40003f45270 */
[----:B0-----:R-:W-:Y:S02]  /*3f9c0*/  PRMT R7, R60, 0x7773, RZ ;  /* 0x000077733c077816 */ /* 0x001fe400000000ff */
[----:B--2---:R-:W-:-:S09]  /*3f9d0*/  PRMT R9, R61, 0x7772, RZ ;  /* 0x000077723d097816 */ /* 0x004fd200000000ff */
[----:B------:R0:W-:Y:S01]  /*3f9e0*/  @P2 STG.E.U8 desc[UR32][R42.64], R7 ;  /* 0x000000072a002986 */ /* 0x0001e2000c101120 */
[----:B------:R-:W-:Y:S02]  /*3f9f0*/  ISETP.NE.AND P2, PT, R6, RZ, PT ;  /* 0x000000ff0600720c */ /* 0x000fe40003f45270 */
[----:B------:R-:W-:Y:S02]  /*3fa00*/  LOP3.LUT P3, RZ, R4, 0x80000000, RZ, 0xc0, !PT ;  /* 0x8000000004ff7812 */ /* 0x000fe4000786c0ff */
[----:B------:R-:W-:-:S09]  /*3fa10*/  PRMT R61, R61, 0x7773, RZ ;  /* 0x000077733d3d7816 */ /* 0x000fd200000000ff */
[----:B------:R2:W-:Y:S01]  /*3fa20*/  @P2 STG.E.U8 desc[UR32][R44.64], R9 ;  /* 0x000000092c002986 */ /* 0x0005e2000c101120 */
[----:B------:R-:W-:Y:S02]  /*3fa30*/  ISETP.NE.AND P2, PT, R8, RZ, PT ;  /* 0x000000ff0800720c */ /* 0x000fe40003f45270 */
[C---:B---3--:R-:W-:Y:S02]  /*3fa40*/  PRMT R3, R62.reuse, 0x7772, RZ ;  /* 0x000077723e037816 */ /* 0x048fe400000000ff */
[----:B----4-:R-:W-:-:S09]  /*3fa50*/  PRMT R13, R62, 0x7773, RZ ;  /* 0x000077733e0d7816 */ /* 0x010fd200000000ff */
[----:B------:R-:W-:Y:S04]  /*3fa60*/  @P2 STG.E.U8 desc[UR32][R46.64], R61 ;  /* 0x0000003d2e002986 */ /* 0x000fe8000c101120 */
[----:B------:R3:W-:Y:S04]  /*3fa70*/  @P3 STG.E.U8 desc[UR32][R48.64], R3 ;  /* 0x0000000330003986 */ /* 0x0007e8000c101120 */
[----:B------:R4:W-:Y:S01]  /*3fa80*/  @P4 STG.E.U8 desc[UR32][R50.64], R13 ;  /* 0x0000000d32004986 */ /* 0x0009e2000c101120 */
[----:B------:R-:W-:Y:S02]  /*3fa90*/  ISETP.NE.AND P4, PT, R12, RZ, PT ;  /* 0x000000ff0c00720c */ /* 0x000fe40003f85270 */
[----:B-1----:R-:W-:-:S02]  /*3faa0*/  PRMT R5, R63, 0x7772, RZ ;  /* 0x000077723f057816 */ /* 0x002fc400000000ff */
[----:B------:R-:W-:-:S09]  /*3fab0*/  PRMT R63, R63, 0x7773, RZ ;  /* 0x000077733f3f7816 */ /* 0x000fd200000000ff */
[----:B------:R1:W-:Y:S01]  /*3fac0*/  @P4 STG.E.U8 desc[UR32][R52.64], R5 ;  /* 0x0000000534004986 */ /* 0x0003e2000c101120 */
[----:B------:R-:W-:Y:S02]  /*3fad0*/  ISETP.NE.AND P4, PT, R14, RZ, PT ;  /* 0x000000ff0e00720c */ /* 0x000fe40003f85270 */
[----:B0-----:R-:W-:-:S11]  /*3fae0*/  PRMT R7, R56, 0x7770, RZ ;  /* 0x0000777038077816 */ /* 0x001fd600000000ff */
[----:B------:R-:W-:Y:S01]  /*3faf0*/  @P4 STG.E.U8 desc[UR32][R54.64], R63 ;  /* 0x0000003f36004986 */ /* 0x000fe2000c101120 */
[----:B------:R-:W-:Y:S02]  /*3fb00*/  ISETP.NE.AND P4, PT, R16, RZ, PT ;  /* 0x000000ff1000720c */ /* 0x000fe40003f85270 */
[----:B--2---:R-:W-:-:S11]  /*3fb10*/  PRMT R9, R56, 0x7771, RZ ;  /* 0x0000777138097816 */ /* 0x004fd600000000ff */
[----:B------:R0:W-:Y:S01]  /*3fb20*/  @P4 STG.E.U8 desc[UR32][R180.64], R7 ;  /* 0x00000007b4004986 */ /* 0x0001e2000c101120 */
[----:B------:R-:W-:Y:S02]  /*3fb30*/  ISETP.NE.AND P4, PT, R17, RZ, PT ;  /* 0x000000ff1100720c */ /* 0x000fe40003f85270 */
[C---:B------:R-:W-:Y:S02]  /*3fb40*/  LOP3.LUT P1, RZ, R4.reuse, 0x2000000, RZ, 0xc0, !PT ;  /* 0x0200000004ff7812 */ /* 0x040fe4000782c0ff */
[C---:B------:R-:W-:Y:S02]  /*3fb50*/  LOP3.LUT P5, RZ, R4.reuse, 0x1000000, RZ, 0xc0, !PT ;  /* 0x0100000004ff7812 */ /* 0x040fe400078ac0ff */
[----:B------:R-:W-:-:S07]  /*3fb60*/  LOP3.LUT P6, RZ, R4, 0x800000, RZ, 0xc0, !PT ;  /* 0x0080000004ff7812 */ /* 0x000fce00078cc0ff */
[----:B------:R2:W-:Y:S01]  /*3fb70*/  @P4 STG.E.U8 desc[UR32][R182.64], R9 ;  /* 0x00000009b6004986 */ /* 0x0005e2000c101120 */
[C---:B------:R-:W-:Y:S02]  /*3fb80*/  LOP3.LUT P4, RZ, R4.reuse, 0x4000, RZ, 0xc0, !PT ;  /* 0x0000400004ff7812 */ /* 0x040fe4000788c0ff */
[C---:B---3--:R-:W-:Y:S02]  /*3fb90*/  PRMT R3, R57.reuse, 0x7770, RZ ;  /* 0x0000777039037816 */ /* 0x048fe400000000ff */
[----:B------:R-:W-:Y:S02]  /*3fba0*/  P2R R8, PR, RZ, 0x10 ;  /* 0x00000010ff087803 */ /* 0x000fe40000000000 */
[----:B------:R-:W-:Y:S02]  /*3fbb0*/  LOP3.LUT P4, RZ, R4, 0x8000, RZ, 0xc0, !PT ;  /* 0x0000800004ff7812 */ /* 0x000fe4000788c0ff */
[----:B----4-:R-:W-:Y:S02]  /*3fbc0*/  PRMT R13, R57, 0x7771, RZ ;  /* 0x00007771390d7816 */ /* 0x010fe400000000ff */
[----:B-1----:R-:W-:-:S02]  /*3fbd0*/  PRMT R5, R58, 0x7770, RZ ;  /* 0x000077703a057816 */ /* 0x002fc400000000ff */
[----:B------:R-:W-:Y:S01]  /*3fbe0*/  P2R R6, PR, RZ, 0x10 ;  /* 0x00000010ff067803 */ /* 0x000fe20000000000 */
[----:B------:R1:W-:Y:S01]  /*3fbf0*/  @P1 STG.E.U8 desc[UR32][R184.64], R3 ;  /* 0x00000003b8001986 */ /* 0x0003e2000c101120 */
[C---:B------:R-:W-:Y:S02]  /*3fc00*/  LOP3.LUT P0, RZ, R4.reuse, 0x400000, RZ, 0xc0, !PT ;  /* 0x0040000004ff7812 */ /* 0x040fe4000780c0ff */
[C---:B------:R-:W-:Y:S01]  /*3fc10*/  LOP3.LUT P4, RZ, R4.reuse, 0x10000, RZ, 0xc0, !PT ;  /* 0x0001000004ff7812 */ /* 0x040fe2000788c0ff */
[----:B------:R3:W-:Y:S01]  /*3fc20*/  @P5 STG.E.U8 desc[UR32][R186.64], R13 ;  /* 0x0000000dba005986 */ /* 0x0007e2000c101120 */
[C---:B------:R-:W-:Y:S02]  /*3fc30*/  LOP3.LUT P2, RZ, R4.reuse, 0x200000, RZ, 0xc0, !PT ;  /* 0x0020000004ff7812 */ /* 0x040fe4000784c0ff */
[C---:B------:R-:W-:Y:S01]  /*3fc40*/  LOP3.LUT P3, RZ, R4.reuse, 0x100000, RZ, 0xc0, !PT ;  /* 0x0010000004ff7812 */ /* 0x040fe2000786c0ff */
[----:B------:R4:W-:Y:S01]  /*3fc50*/  @P6 STG.E.U8 desc[UR32][R188.64], R5 ;  /* 0x00000005bc006986 */ /* 0x0009e2000c101120 */
[----:B------:R-:W-:-:S02]  /*3fc60*/  LOP3.LUT P1, RZ, R4, 0x80000, RZ, 0xc0, !PT ;  /* 0x0008000004ff7812 */ /* 0x000fc4000782c0ff */
[C---:B------:R-:W-:Y:S02]  /*3fc70*/  LOP3.LUT P6, RZ, R4.reuse, 0x40000, RZ, 0xc0, !PT ;  /* 0x0004000004ff7812 */ /* 0x040fe400078cc0ff */
[----:B------:R-:W-:Y:S02]  /*3fc80*/  P2R R0, PR, RZ, 0x10 ;  /* 0x00000010ff007803 */ /* 0x000fe40000000000 */
[----:B------:R-:W-:Y:S02]  /*3fc90*/  LOP3.LUT P4, RZ, R4, 0x20000, RZ, 0xc0, !PT ;  /* 0x0002000004ff7812 */ /* 0x000fe4000788c0ff */
[----:B------:R-:W-:Y:S02]  /*3fca0*/  PRMT R15, R58, 0x7771, RZ ;  /* 0x000077713a0f7816 */ /* 0x000fe400000000ff */
[C---:B0-----:R-:W-:Y:S02]  /*3fcb0*/  PRMT R7, R59.reuse, 0x7770, RZ ;  /* 0x000077703b077816 */ /* 0x041fe400000000ff */
[----:B--2---:R-:W-:-:S02]  /*3fcc0*/  PRMT R9, R59, 0x7771, RZ ;  /* 0x000077713b097816 */ /* 0x004fc400000000ff */
[C---:B-1----:R-:W-:Y:S01]  /*3fcd0*/  PRMT R3, R56.reuse, 0x7772, RZ ;  /* 0x0000777238037816 */ /* 0x042fe200000000ff */
[----:B------:R0:W-:Y:S01]  /*3fce0*/  @P0 STG.E.U8 desc[UR32][R190.64], R15 ;  /* 0x0000000fbe000986 */ /* 0x0001e2000c101120 */
[----:B---3--:R-:W-:Y:S02]  /*3fcf0*/  PRMT R13, R56, 0x7773, RZ ;  /* 0x00007773380d7816 */ /* 0x008fe400000000ff */
[----:B----4-:R-:W-:Y:S01]  /*3fd00*/  PRMT R5, R57, 0x7772, RZ ;  /* 0x0000777239057816 */ /* 0x010fe200000000ff */
[----:B------:R1:W-:Y:S04]  /*3fd10*/  @P2 STG.E.U8 desc[UR32][R192.64], R7 ;  /* 0x00000007c0002986 */ /* 0x0003e8000c101120 */
[----:B------:R2:W-:Y:S04]  /*3fd20*/  @P3 STG.E.U8 desc[UR32][R194.64], R9 ;  /* 0x00000009c2003986 */ /* 0x0005e8000c101120 */
[----:B------:R3:W-:Y:S04]  /*3fd30*/  @P1 STG.E.U8 desc[UR32][R196.64], R3 ;  /* 0x00000003c4001986 */ /* 0x0007e8000c101120 */
[----:B------:R-:W-:Y:S04]  /*3fd40*/  @P6 STG.E.U8 desc[UR32][R198.64], R13 ;  /* 0x0000000dc6006986 */ /* 0x000fe8000c101120 */
[----:B------:R4:W-:Y:S01]  /*3fd50*/  @P4 STG.E.U8 desc[UR32][R200.64], R5 ;  /* 0x00000005c8004986 */ /* 0x0009e2000c101120 */
[----:B------:R-:W-:-:S02]  /*3fd60*/  ISETP.NE.AND P4, PT, R0, RZ, PT ;  /* 0x000000ff0000720c */ /* 0x000fc40003f85270 */
[C---:B------:R-:W-:Y:S02]  /*3fd70*/  LOP3.LUT P3, RZ, R4.reuse, 0x100, RZ, 0xc0, !PT ;  /* 0x0000010004ff7812 */ /* 0x040fe4000786c0ff */
[----:B------:R-:W-:Y:S02]  /*3fd80*/  PRMT R57, R57, 0x7773, RZ ;  /* 0x0000777339397816 */ /* 0x000fe400000000ff */
[----:B------:R-:W-:Y:S02]  /*3fd90*/  P2R R17, PR, RZ, 0x8 ;  /* 0x00000008ff117803 */ /* 0x000fe40000000000 */
[----:B------:R-:W-:-:S04]  /*3fda0*/  LOP3.LUT P3, RZ, R4, 0x200, RZ, 0xc0, !PT ;  /* 0x0000020004ff7812 */ /* 0x000fc8000786c0ff */
[----:B------:R-:W-:Y:S01]  /*3fdb0*/  P2R R16, PR, RZ, 0x8 ;  /* 0x00000008ff107803 */ /* 0x000fe20000000000 */
[----:B------:R-:W-:Y:S01]  /*3fdc0*/  @P4 STG.E.U8 desc[UR32][R202.64], R57 ;  /* 0x00000039ca004986 */ /* 0x000fe2000c101120 */
[----:B------:R-:W-:Y:S02]  /*3fdd0*/  LOP3.LUT P3, RZ, R4, 0x400, RZ, 0xc0, !PT ;  /* 0x0000040004ff7812 */ /* 0x000fe4000786c0ff */
[----:B------:R-:W-:Y:S02]  /*3fde0*/  ISETP.NE.AND P4, PT, R6, RZ, PT ;  /* 0x000000ff0600720c */ /* 0x000fe40003f85270 */
[----:B0-----:R-:W-:Y:S02]  /*3fdf0*/  P2R R15, PR, RZ, 0x8 ;  /* 0x00000008ff0f7803 */ /* 0x001fe40000000000 */
[----:B------:R-:W-:Y:S02]  /*3fe00*/  LOP3.LUT P3, RZ, R4, 0x800, RZ, 0xc0, !PT ;  /* 0x0000080004ff7812 */ /* 0x000fe4000786c0ff */
[----:B-1----:R-:W-:-:S02]  /*3fe10*/  PRMT R7, R58, 0x7772, RZ ;  /* 0x000077723a077816 */ /* 0x002fc400000000ff */
[----:B------:R-:W-:Y:S02]  /*3fe20*/  P2R R14, PR, RZ, 0x8 ;  /* 0x00000008ff0e7803 */ /* 0x000fe40000000000 */
[----:B------:R-:W-:-:S03]  /*3fe30*/  LOP3.LUT P3, RZ, R4, 0x1000, RZ, 0xc0, !PT ;  /* 0x0000100004ff7812 */ /* 0x000fc6000786c0ff */
[----:B------:R0:W-:Y:S01]  /*3fe40*/  @P4 STG.E.U8 desc[UR32][R204.64], R7 ;  /* 0x00000007cc004986 */ /* 0x0001e2000c101120 */
[----:B------:R-:W-:Y:S02]  /*3fe50*/  P2R R12, PR, RZ, 0x8 ;  /* 0x00000008ff0c7803 */ /* 0x000fe40000000000 */
[----:B------:R-:W-:Y:S02]  /*3fe60*/  ISETP.NE.AND P4, PT, R8, RZ, PT ;  /* 0x000000ff0800720c */ /* 0x000fe40003f85270 */
[----:B------:R-:W-:Y:S02]  /*3fe70*/  LOP3.LUT P3, RZ, R4, 0x2000, RZ, 0xc0, !PT ;  /* 0x0000200004ff7812 */ /* 0x000fe4000786c0ff */
[----:B--2---:R-:W-:Y:S02]  /*3fe80*/  PRMT R9, R58, 0x7773, RZ ;  /* 0x000077733a097816 */ /* 0x004fe400000000ff */
[----:B---3--:R-:W-:-:S07]  /*3fe90*/  PRMT R3, R59, 0x7772, RZ ;  /* 0x000077723b037816 */ /* 0x008fce00000000ff */
[----:B------:R1:W-:Y:S04]  /*3fea0*/  @P4 STG.E.U8 desc[UR32][R206.64], R9 ;  /* 0x00000009ce004986 */ /* 0x0003e8000c101120 */
[----:B------:R2:W-:Y:S01]  /*3feb0*/  @P3 STG.E.U8 desc[UR32][R208.64], R3 ;  /* 0x00000003d0003986 */ /* 0x0005e2000c101120 */
[----:B------:R-:W-:Y:S02]  /*3fec0*/  ISETP.NE.AND P3, PT, R12, RZ, PT ;  /* 0x000000ff0c00720c */ /* 0x000fe40003f65270 */
[----:B------:R-:W-:Y:S02]  /*3fed0*/  PRMT R59, R59, 0x7773, RZ ;  /* 0x000077733b3b7816 */ /* 0x000fe400000000ff */
[----:B----4-:R-:W-:-:S09]  /*3fee0*/  PRMT R5, R248, 0x7770, RZ ;  /* 0x00007770f8057816 */ /* 0x010fd200000000ff */
[----:B------:R-:W-:Y:S01]  /*3fef0*/  @P3 STG.E.U8 desc[UR32][R210.64], R59 ;  /* 0x0000003bd2003986 */ /* 0x000fe2000c101120 */
[----:B------:R-:W-:Y:S02]  /*3ff00*/  ISETP.NE.AND P3, PT, R14, RZ, PT ;  /* 0x000000ff0e00720c */ /* 0x000fe40003f65270 */
[----:B------:R-:W-:-:S11]  /*3ff10*/  PRMT R13, R248, 0x7771, RZ ;  /* 0x00007771f80d7816 */ /* 0x000fd600000000ff */
[----:B------:R3:W-:Y:S01]  /*3ff20*/  @P3 STG.E.U8 desc[UR32][R212.64], R5 ;  /* 0x00000005d4003986 */ /* 0x0007e2000c101120 */
[----:B------:R-:W-:Y:S02]  /*3ff30*/  ISETP.NE.AND P3, PT, R15, RZ, PT ;  /* 0x000000ff0f00720c */ /* 0x000fe40003f65270 */
[----:B0-----:R-:W-:-:S11]  /*3ff40*/  PRMT R7, R249, 0x7770, RZ ;  /* 0x00007770f9077816 */ /* 0x001fd600000000ff */
        /* <DEDUP_REMOVED lines=8> */
[----:B------:R-:W-:Y:S02]  /*3ffd0*/  LOP3.LUT P5, RZ, R4, 0x8, RZ, 0xc0, !PT ;  /* 0x0000000804ff7812 */ /* 0x000fe400078ac0ff */
[----:B-1----:R-:W-:Y:S02]  /*3ffe0*/  PRMT R9, R249, 0x7771, RZ ;  /* 0x00007771f9097816 */ /* 0x002fe400000000ff */
[C---:B--2---:R-:W-:Y:S02]  /*3fff0*/  PRMT R3, R250.reuse, 0x7770, RZ ;  /* 0x00007770fa037816 */ /* 0x044fe400000000ff */
[----:B------:R-:W-:Y:S02]  /*40000*/  PRMT R15, R250, 0x7771, RZ ;  /* 0x00007771fa0f7816 */ /* 0x000fe400000000ff */
[----:B---3--:R-:W-:-:S02]  /*40010*/  PRMT R5, R251, 0x7770, RZ ;  /* 0x00007770fb057816 */ /* 0x008fc400000000ff */
[----:B0-----:R-:W-:Y:S01]  /*40020*/  PRMT R13, R251, 0x7771, RZ ;  /* 0x00007771fb0d7816 */ /* 0x001fe200000000ff */
[----:B------:R0:W-:Y:S01]  /*40030*/  @P3 STG.E.U8 desc[UR32][R218.64], R9 ;  /* 0x00000009da003986 */ /* 0x0001e2000c101120 */
[----:B------:R-:W-:Y:S02]  /*40040*/  LOP3.LUT P4, RZ, R4, 0x4, RZ, 0xc0, !PT ;  /* 0x0000000404ff7812 */ /* 0x000fe4000788c0ff */
[----:B----4-:R-:W-:Y:S01]  /*40050*/  PRMT R7, R248, 0x7772, RZ ;  /* 0x00007772f8077816 */ /* 0x010fe200000000ff */
[----:B------:R1:W-:Y:S01]  /*40060*/  @P2 STG.E.U8 desc[UR32][R220.64], R3 ;  /* 0x00000003dc002986 */ /* 0x0003e2000c101120 */
[C---:B------:R-:W-:Y:S02]  /*40070*/  LOP3.LUT P3, RZ, R2.reuse, 0x40000000, RZ, 0xc0, !PT ;  /* 0x4000000002ff7812 */ /* 0x040fe4000786c0ff */
[C---:B------:R-:W-:Y:S01]  /*40080*/  LOP3.LUT P2, RZ, R2.reuse, 0x20000000, RZ, 0xc0, !PT ;  /* 0x2000000002ff7812 */ /* 0x040fe2000784c0ff */
[----:B------:R2:W-:Y:S01]  /*40090*/  @P1 STG.E.U8 desc[UR32][R222.64], R15 ;  /* 0x0000000fde001986 */ /* 0x0005e2000c101120 */
[----:B------:R-:W-:-:S03]  /*400a0*/  LOP3.LUT P1, RZ, R2, 0x10000000, RZ, 0xc0, !PT ;  /* 0x1000000002ff7812 */ /* 0x000fc6000782c0ff */
[----:B------:R3:W-:Y:S01]  /*400b0*/  @P0 STG.E.U8 desc[UR32][R224.64], R5 ;  /* 0x00000005e0000986 */ /* 0x0007e2000c101120 */
[----:B------:R-:W-:-:S03]  /*400c0*/  LOP3.LUT P0, RZ, R2, 0x8000000, RZ, 0xc0, !PT ;  /* 0x0800000002ff7812 */ /* 0x000fc6000780c0ff */
[----:B------:R3:W-:Y:S01]  /*400d0*/  @P6 STG.E.U8 desc[UR32][R226.64], R13 ;  /* 0x0000000de2006986 */ /* 0x0007e2000c101120 */
[----:B------:R-:W-:-:S03]  /*400e0*/  LOP3.LUT P6, RZ, R2, 0x4000000, RZ, 0xc0, !PT ;  /* 0x0400000002ff7812 */ /* 0x000fc600078cc0ff */
[----:B------:R3:W-:Y:S01]  /*400f0*/  @P5 STG.E.U8 desc[UR32][R228.64], R7 ;  /* 0x00000007e4005986 */ /* 0x0007e2000c101120 */
[----:B------:R-:W-:Y:S02]  /*40100*/  LOP3.LUT P5, RZ, R2, 0x2000000, RZ, 0xc0, !PT ;  /* 0x0200000002ff7812 */ /* 0x000fe400078ac0ff */
[----:B0-----:R-:W-:Y:S02]  /*40110*/  PRMT R9, R248, 0x7773, RZ ;  /* 0x00007773f8097816 */ /* 0x001fe400000000ff */
[C---:B------:R-:W-:Y:S02]  /*40120*/  PRMT R17, R249.reuse, 0x7772, RZ ;  /* 0x00007772f9117816 */ /* 0x040fe400000000ff */
[----:B------:R-:W-:Y:S02]  /*40130*/  PRMT R249, R249, 0x7773, RZ ;  /* 0x00007773f9f97816 */ /* 0x000fe400000000ff */
[C---:B-1----:R-:W-:Y:S01]  /*40140*/  PRMT R3, R250.reuse, 0x7772, RZ ;  /* 0x00007772fa037816 */ /* 0x042fe200000000ff */
[----:B------:R3:W-:Y:S01]  /*40150*/  @P4 STG.E.U8 desc[UR32][R230.64], R9 ;  /* 0x00000009e6004986 */ /* 0x0007e2000c101120 */
[----:B--2---:R-:W-:-:S02]  /*40160*/  PRMT R15, R250, 0x7773, RZ ;  /* 0x00007773fa0f7816 */ /* 0x004fc400000000ff */
[C---:B------:R-:W-:Y:S01]  /*40170*/  PRMT R19, R251.reuse, 0x7772, RZ ;  /* 0x00007772fb137816 */ /* 0x040fe200000000ff */
[----:B------:R3:W-:Y:S04]  /*40180*/  @P3 STG.E.U8 desc[UR32][R232.64], R17 ;  /* 0x00000011e8003986 */ /* 0x0007e8000c101120 */
[----:B------:R3:W-:Y:S04]  /*40190*/  @P2 STG.E.U8 desc[UR32][R234.64], R249 ;  /* 0x000000f9ea002986 */ /* 0x0007e8000c101120 */
[----:B------:R3:W-:Y:S04]  /*401a0*/  @P1 STG.E.U8 desc[UR32][R236.64], R3 ;  /* 0x00000003ec001986 */ /* 0x0007e8000c101120 */
[----:B------:R3:W-:Y:S01]  /*401b0*/  @P0 STG.E.U8 desc[UR32][R238.64], R15 ;  /* 0x0000000fee000986 */ /* 0x0007e2000c101120 */
[----:B------:R-:W-:-:S03]  /*401c0*/  PRMT R251, R251, 0x7773, RZ ;  /* 0x00007773fbfb7816 */ /* 0x000fc600000000ff */
[----:B------:R3:W-:Y:S01]  /*401d0*/  @P6 STG.E.U8 desc[UR32][R240.64], R19 ;  /* 0x00000013f0006986 */ /* 0x0007e2000c101120 */
[----:B------:R-:W-:Y:S05]  /*401e0*/  @!P5 EXIT ;  /* 0x000000000000d94d */ /* 0x000fea0003800000 */
[----:B------:R-:W-:Y:S01]  /*401f0*/  STG.E.U8 desc[UR32][R10.64], R251 ;  /* 0x000000fb0a007986 */ /* 0x000fe2000c101120 */
[----:B------:R-:W-:Y:S05]  /*40200*/  EXIT ;  /* 0x000000000000794d */ /* 0x000fea0003800000 */
.L_x_2:
[----:B------:R-:W-:-:S00]  /*40210*/  BRA `(.L_x_2) ;  /* 0xfffffffc00fc7947 */ /* 0x000fc0000383ffff */
[----:B------:R-:W-:-:S00]  /*40220*/  NOP ;  /* 0x0000000000007918 */ /* 0x000fc00000000000 */
        /* <DEDUP_REMOVED lines=13> */
.L_x_3:


//--------------------- .nv.shared.matmul_kernel  --------------------------
	.section	.nv.shared.matmul_kernel,"aw",@nobits
	.sectionflags	@""
	.align	16
	.zero		1024


//--------------------- .nv.shared.reserved.0     --------------------------
	.section	.nv.shared.reserved.0,"aw",@nobits
	.weak		__nv_reservedSMEM_offset_0_alias
	.size		__nv_reservedSMEM_offset_0_alias, 0, 0
	.other		__nv_reservedSMEM_offset_0_alias,@"STO_CUDA_RESERVED_SHARED STV_DEFAULT"
__nv_reservedSMEM_offset_0_alias:
	.zero		0


//--------------------- .nv.constant0.matmul_kernel --------------------------
	.section	.nv.constant0.matmul_kernel,"a",@progbits
	.sectionflags	@""
	.align	4
.nv.constant0.matmul_kernel:
	.zero		608


//--------------------- SYMBOLS --------------------------

	.type		.nv.reservedSmem.offset0,@object
	.size		.nv.reservedSmem.offset0,0x4
